def matmul_kernel(
    a_ptr,
    b_ptr,
    c_ptr,
    M,
    N,
    K,
    stride_am,
    stride_ak,
    stride_bk,
    stride_bn,
    stride_cm,
    stride_cn,
    BLOCK_M: tl.constexpr,
    BLOCK_N: tl.constexpr,
    BLOCK_K: tl.constexpr,
    GROUP_M: tl.constexpr,
):
    pid = tl.program_id(axis=0)
    num_pid_m = tl.cdiv(M, BLOCK_M)
    num_pid_n = tl.cdiv(N, BLOCK_N)
    num_pid_in_group = GROUP_M * num_pid_n
    group_id = pid // num_pid_in_group
    first_pid_m = group_id * GROUP_M
    group_size_m = min(num_pid_m - first_pid_m, GROUP_M)
    pid_m = first_pid_m + ((pid % num_pid_in_group) % group_size_m)
    pid_n = (pid % num_pid_in_group) // group_size_m

    offs_am = (pid_m * BLOCK_M + tl.arange(0, BLOCK_M)) % M
    offs_bn = (pid_n * BLOCK_N + tl.arange(0, BLOCK_N)) % N
    offs_k = tl.arange(0, BLOCK_K)
    a_ptrs = a_ptr + offs_am[:, None] * stride_am + offs_k[None, :] * stride_ak
    b_ptrs = b_ptr + offs_k[:, None] * stride_bk + offs_bn[None, :] * stride_bn

    acc = tl.zeros((BLOCK_M, BLOCK_N), dtype=tl.float32)
    for kk in range(0, tl.cdiv(K, BLOCK_K)):
        a = tl.load(a_ptrs, mask=offs_k[None, :] < K - kk * BLOCK_K, other=0.0)
        b = tl.load(b_ptrs, mask=offs_k[:, None] < K - kk * BLOCK_K, other=0.0)
        acc = tl.dot(a, b, acc)
        a_ptrs += BLOCK_K * stride_ak
        b_ptrs += BLOCK_K * stride_bk

    c = acc.to(c_ptr.dtype.element_ty)
    offs_cm = pid_m * BLOCK_M + tl.arange(0, BLOCK_M)
    offs_cn = pid_n * BLOCK_N + tl.arange(0, BLOCK_N)
    c_ptrs = c_ptr + offs_cm[:, None] * stride_cm + offs_cn[None, :] * stride_cn
    mask = (offs_cm[:, None] < M) & (offs_cn[None, :] < N)
    tl.store(c_ptrs, c, mask=mask)

# config = {"BLOCK_K": 128, "BLOCK_M": 256, "BLOCK_N": 16, "GROUP_M": 8, "arch": "sm_100", "dtype": "fp8e4m3", "num_ctas": 1, "num_stages": 3, "num_warps": 4}
# arch = sm_100


// ===== COMPILED SASS (sm_100a) =====

	.target	sm_100a

	.elftype	@"ET_EXEC"


//--------------------- .note.nv.tkinfo           --------------------------
	.section	.note.nv.tkinfo,"",@"SHT_NOTE"
	.sectionflags	@"SHF_NOTE_NV_TKINFO"
	.tkinfo
        /*0018*/ 	.word	0x00000081
        /*0030*/ 	.string	""
        /*0030*/ 	.string	"ptxas-blackwell"
        /*0030*/ 	.string	"Cuda compilation tools, release 12.9, V12.9.86"
        /*0030*/ 	.string	"Build cuda_12.9.r12.9/compiler.36037853_0"
        /*0030*/ 	.string	"-v  -suppress-debug-info  -lineinfo  -arch sm_100a "



//--------------------- .note.nv.cuver            --------------------------
	.section	.note.nv.cuver,"",@"SHT_NOTE"
	.sectionflags	@"SHF_NOTE_NV_CUVER"
        /*0018*/ 	.short	0x0001
        /*001a*/ 	.short	0x0064
        /*001c*/ 	.short	0x0001
        /*001e*/ 	.short	0x0000
        /*0020*/ 	.short	0x0001
        /*0022*/ 	.short	0x0000


//--------------------- .nv.info                  --------------------------
	.section	.nv.info,"",@"SHT_CUDA_INFO"
	.align	4


	//----- nvinfo : EIATTR_REGCOUNT
	.align		4
        /*0000*/ 	.byte	0x04, 0x2f
        /*0002*/ 	.short	(.L_4 - .L_3)
	.align		4
.L_3:
        /*0004*/ 	.word	index@(matmul_kernel)
        /*0008*/ 	.word	0x00000038


	//----- nvinfo : EIATTR_FRAME_SIZE
	.align		4
.L_4:
        /*000c*/ 	.byte	0x04, 0x11
        /*000e*/ 	.short	(.L_6 - .L_5)
	.align		4
.L_5:
        /*0010*/ 	.word	index@($__internal_2_$__cuda_sm10x_tcgen05_guardrail_trap_unallocated_columns_being_dealloced)
        /*0014*/ 	.word	0x00000f80


	//----- nvinfo : EIATTR_FRAME_SIZE
	.align		4
.L_6:
        /*0018*/ 	.byte	0x04, 0x11
        /*001a*/ 	.short	(.L_8 - .L_7)
	.align		4
.L_7:
        /*001c*/ 	.word	index@($__internal_1_$__cuda_sm10x_tcgen05_guardrail_trap_phase_invalid_during_alloc)
        /*0020*/ 	.word	0x00000f80


	//----- nvinfo : EIATTR_FRAME_SIZE
	.align		4
.L_8:
        /*0024*/ 	.byte	0x04, 0x11
        /*0026*/ 	.short	(.L_10 - .L_9)
	.align		4
.L_9:
        /*0028*/ 	.word	index@($__internal_0_$__cuda_sm10x_tcgen05_guardrail_trap_col_being_dealloced_not_returned_by_alloc)
        /*002c*/ 	.word	0x00000f80


	//----- nvinfo : EIATTR_FRAME_SIZE
	.align		4
.L_10:
        /*0030*/ 	.byte	0x04, 0x11
        /*0032*/ 	.short	(.L_12 - .L_11)
	.align		4
.L_11:
        /*0034*/ 	.word	index@(matmul_kernel)
        /*0038*/ 	.word	0x00000f80


	//----- nvinfo : EIATTR_MIN_STACK_SIZE
	.align		4
.L_12:
        /*003c*/ 	.byte	0x04, 0x12
        /*003e*/ 	.short	(.L_14 - .L_13)
	.align		4
.L_13:
        /*0040*/ 	.word	index@(matmul_kernel)
        /*0044*/ 	.word	0x00000f80
.L_14:


//--------------------- .nv.info.matmul_kernel    --------------------------
	.section	.nv.info.matmul_kernel,"",@"SHT_CUDA_INFO"
	.sectionflags	@""
	.align	4


	//----- nvinfo : EIATTR_CUDA_API_VERSION
	.align		4
        /*0000*/ 	.byte	0x04, 0x37
        /*0002*/ 	.short	(.L_16 - .L_15)
.L_15:
        /*0004*/ 	.word	0x00000081


	//----- nvinfo : EIATTR_KPARAM_INFO
	.align		4
.L_16:
        /*0008*/ 	.byte	0x04, 0x17
        /*000a*/ 	.short	(.L_18 - .L_17)
.L_17:
        /*000c*/ 	.word	0x00000000
        /*0010*/ 	.short	0x000d
        /*0012*/ 	.short	0x0048
        /*0014*/ 	.byte	0x00, 0xf4, 0x21, 0x00


	//----- nvinfo : EIATTR_KPARAM_INFO
	.align		4
.L_18:
        /*0018*/ 	.byte	0x04, 0x17
        /*001a*/ 	.short	(.L_20 - .L_19)
.L_19:
        /*001c*/ 	.word	0x00000000
        /*0020*/ 	.short	0x000c
        /*0022*/ 	.short	0x0040
        /*0024*/ 	.byte	0x00, 0xf4, 0x21, 0x00


	//----- nvinfo : EIATTR_KPARAM_INFO
	.align		4
.L_20:
        /*0028*/ 	.byte	0x04, 0x17
        /*002a*/ 	.short	(.L_22 - .L_21)
.L_21:
        /*002c*/ 	.word	0x00000000
        /*0030*/ 	.short	0x000b
        /*0032*/ 	.short	0x0038
        /*0034*/ 	.byte	0x00, 0xf0, 0x11, 0x00


	//----- nvinfo : EIATTR_KPARAM_INFO
	.align		4
.L_22:
        /*0038*/ 	.byte	0x04, 0x17
        /*003a*/ 	.short	(.L_24 - .L_23)
.L_23:
        /*003c*/ 	.word	0x00000000
        /*0040*/ 	.short	0x000a
        /*0042*/ 	.short	0x0034
        /*0044*/ 	.byte	0x00, 0xf0, 0x11, 0x00


	//----- nvinfo : EIATTR_KPARAM_INFO
	.align		4
.L_24:
        /*0048*/ 	.byte	0x04, 0x17
        /*004a*/ 	.short	(.L_26 - .L_25)
.L_25:
        /*004c*/ 	.word	0x00000000
        /*0050*/ 	.short	0x0009
        /*0052*/ 	.short	0x0030
        /*0054*/ 	.byte	0x00, 0xf0, 0x11, 0x00


	//----- nvinfo : EIATTR_KPARAM_INFO
	.align		4
.L_26:
        /*0058*/ 	.byte	0x04, 0x17
        /*005a*/ 	.short	(.L_28 - .L_27)
.L_27:
        /*005c*/ 	.word	0x00000000
        /*0060*/ 	.short	0x0008
        /*0062*/ 	.short	0x002c
        /*0064*/ 	.byte	0x00, 0xf0, 0x11, 0x00


	//----- nvinfo : EIATTR_KPARAM_INFO
	.align		4
.L_28:
        /*0068*/ 	.byte	0x04, 0x17
        /*006a*/ 	.short	(.L_30 - .L_29)
.L_29:
        /*006c*/ 	.word	0x00000000
        /*0070*/ 	.short	0x0007
        /*0072*/ 	.short	0x0028
        /*0074*/ 	.byte	0x00, 0xf0, 0x11, 0x00


	//----- nvinfo : EIATTR_KPARAM_INFO
	.align		4
.L_30:
        /*0078*/ 	.byte	0x04, 0x17
        /*007a*/ 	.short	(.L_32 - .L_31)
.L_31:
        /*007c*/ 	.word	0x00000000
        /*0080*/ 	.short	0x0006
        /*0082*/ 	.short	0x0024
        /*0084*/ 	.byte	0x00, 0xf0, 0x11, 0x00


	//----- nvinfo : EIATTR_KPARAM_INFO
	.align		4
.L_32:
        /*0088*/ 	.byte	0x04, 0x17
        /*008a*/ 	.short	(.L_34 - .L_33)
.L_33:
        /*008c*/ 	.word	0x00000000
        /*0090*/ 	.short	0x0005
        /*0092*/ 	.short	0x0020
        /*0094*/ 	.byte	0x00, 0xf0, 0x11, 0x00


	//----- nvinfo : EIATTR_KPARAM_INFO
	.align		4
.L_34:
        /*0098*/ 	.byte	0x04, 0x17
        /*009a*/ 	.short	(.L_36 - .L_35)
.L_35:
        /*009c*/ 	.word	0x00000000
        /*00a0*/ 	.short	0x0004
        /*00a2*/ 	.short	0x001c
        /*00a4*/ 	.byte	0x00, 0xf0, 0x11, 0x00


	//----- nvinfo : EIATTR_KPARAM_INFO
	.align		4
.L_36:
        /*00a8*/ 	.byte	0x04, 0x17
        /*00aa*/ 	.short	(.L_38 - .L_37)
.L_37:
        /*00ac*/ 	.word	0x00000000
        /*00b0*/ 	.short	0x0003
        /*00b2*/ 	.short	0x0018
        /*00b4*/ 	.byte	0x00, 0xf0, 0x11, 0x00


	//----- nvinfo : EIATTR_KPARAM_INFO
	.align		4
.L_38:
        /*00b8*/ 	.byte	0x04, 0x17
        /*00ba*/ 	.short	(.L_40 - .L_39)
.L_39:
        /*00bc*/ 	.word	0x00000000
        /*00c0*/ 	.short	0x0002
        /*00c2*/ 	.short	0x0010
        /*00c4*/ 	.byte	0x00, 0xf4, 0x21, 0x00


	//----- nvinfo : EIATTR_KPARAM_INFO
	.align		4
.L_40:
        /*00c8*/ 	.byte	0x04, 0x17
        /*00ca*/ 	.short	(.L_42 - .L_41)
.L_41:
        /*00cc*/ 	.word	0x00000000
        /*00d0*/ 	.short	0x0001
        /*00d2*/ 	.short	0x0008
        /*00d4*/ 	.byte	0x00, 0xf4, 0x21, 0x00


	//----- nvinfo : EIATTR_KPARAM_INFO
	.align		4
.L_42:
        /*00d8*/ 	.byte	0x04, 0x17
        /*00da*/ 	.short	(.L_44 - .L_43)
.L_43:
        /*00dc*/ 	.word	0x00000000
        /*00e0*/ 	.short	0x0000
        /*00e2*/ 	.short	0x0000
        /*00e4*/ 	.byte	0x00, 0xf4, 0x21, 0x00


	//----- nvinfo : EIATTR_AT_ENTRY_FRAGMENTS
	.align		4
.L_44:
        /*00e8*/ 	.byte	0x04, 0x4f
        /*00ea*/ 	.short	(.L_46 - .L_45)


	//   ....[0]....
.L_45:
        /*00ec*/ 	.word	0x00000004


	//----- nvinfo : EIATTR_RESERVED_SMEM_USED
	.align		4
.L_46:
        /*00f0*/ 	.byte	0x01, 0x41
	.zero		2


	//----- nvinfo : EIATTR_SPARSE_MMA_MASK
	.align		4
        /*00f4*/ 	.byte	0x03, 0x50
        /*00f6*/ 	.short	0x0000


	//----- nvinfo : EIATTR_TCGEN05_1CTA_USED
	.align		4
        /*00f8*/ 	.byte	0x01, 0x51
	.zero		2


	//----- nvinfo : EIATTR_MAXREG_COUNT
	.align		4
        /*00fc*/ 	.byte	0x03, 0x1b
        /*00fe*/ 	.short	0x00ff


	//----- nvinfo : EIATTR_NUM_BARRIERS
	.align		4
        /*0100*/ 	.byte	0x02, 0x4c
        /*0102*/ 	.byte	0x01
	.zero		1


	//----- nvinfo : EIATTR_ANNOTATIONS
	.align		4
        /*0104*/ 	.byte	0x04, 0x55
        /*0106*/ 	.short	(.L_48 - .L_47)


	//   ....[0]....
.L_47:
        /*0108*/ 	.word	0x00000001
        /*010c*/ 	.byte	0x90, 0x08, 0x00, 0x00, 0x01, 0x00, 0x00, 0x00, 0x70, 0x09, 0x00, 0x00, 0x01, 0x00, 0x00, 0x00
        /* <DEDUP_REMOVED lines=1854> */
        /*74fc*/ 	.byte	0x70, 0x48, 0x02, 0x00


	//----- nvinfo : EIATTR_INT_WARP_WIDE_INSTR_OFFSETS
	.align		4
.L_48:
        /*7500*/ 	.byte	0x04, 0x31
        /*7502*/ 	.short	(.L_50 - .L_49)


	//   ....[0]....
.L_49:
        /*7504*/ 	.word	0x00000cb0


	//   ....[1]....
        /*7508*/ 	.word	0x00000cc0


	//   ....[2]....
        /*750c*/ 	.word	0x0000b590


	//   ....[3]....
        /*7510*/ 	.word	0x00025990


	//   ....[4]....
        /*7514*/ 	.word	0x000259e0


	//----- nvinfo : EIATTR_COOP_GROUP_MASK_REGIDS
	.align		4
.L_50:
        /*7518*/ 	.byte	0x04, 0x29
        /*751a*/ 	.short	(.L_52 - .L_51)


	//   ....[0]....
.L_51:
        /*751c*/ 	.word	0xffffffff


	//   ....[1]....
        /*7520*/ 	.word	0xffffffff


	//   ....[2]....
        /*7524*/ 	.word	0xffffffff


	//   ....[3]....
        /*7528*/ 	.word	0xffffffff


	//----- nvinfo : EIATTR_COOP_GROUP_INSTR_OFFSETS
	.align		4
.L_52:
        /*752c*/ 	.byte	0x04, 0x28
        /*752e*/ 	.short	(.L_54 - .L_53)


	//   ....[0]....
.L_53:
        /*7530*/ 	.word	0x00000070


	//   ....[1]....
        /*7534*/ 	.word	0x00000320


	//   ....[2]....
        /*7538*/ 	.word	0x00025830


	//   ....[3]....
        /*753c*/ 	.word	0x00025a90


	//----- nvinfo : EIATTR_VRC_CTA_INIT_COUNT
	.align		4
.L_54:
        /*7540*/ 	.byte	0x02, 0x4a
        /*7542*/ 	.byte	0x80
	.zero		1


	//----- nvinfo : EIATTR_MBARRIER_INSTR_OFFSETS
	.align		4
        /*7544*/ 	.byte	0x04, 0x39
        /*7546*/ 	.short	(.L_56 - .L_55)


	//   ....[0]....
.L_55:
        /*7548*/ 	.word	0x00001400
        /*754c*/ 	.word	0x000000ff
        /*7550*/ 	.word	0x00000000
        /*7554*/ 	.short	0x0100
        /*7556*/ 	.byte	0x0b
	.zero		1


	//   ....[1]....
        /*7558*/ 	.word	0x0000b5e0
        /*755c*/ 	.word	0x000000ff
        /*7560*/ 	.word	0x00011008
        /*7564*/ 	.short	0x0100
        /*7566*/ 	.byte	0x09
	.zero		1


	//   ....[2]....
        /*7568*/ 	.word	0x00017e50
        /*756c*/ 	.word	0x000000ff
        /*7570*/ 	.word	0x00000000
        /*7574*/ 	.short	0x010a
        /*7576*/ 	.byte	0x0b
	.zero		1


	//   ....[3]....
        /*7578*/ 	.word	0x00024830
        /*757c*/ 	.word	0x000000ff
        /*7580*/ 	.word	0x00000000
        /*7584*/ 	.short	0x010a
        /*7586*/ 	.byte	0x0b
	.zero		1


	//   ....[4]....
        /*7588*/ 	.word	0x000248a0
        /*758c*/ 	.word	0x000000ff
        /*7590*/ 	.word	0x00011000
        /*7594*/ 	.short	0x0108
        /*7596*/ 	.byte	0x09
	.zero		1


	//   ....[5]....
        /*7598*/ 	.word	0x000248d0
        /*759c*/ 	.word	0x000000ff
        /*75a0*/ 	.word	0x00011008
        /*75a4*/ 	.short	0x0108
        /*75a6*/ 	.byte	0x09
	.zero		1


	//   ....[6]....
        /*75a8*/ 	.word	0x00025ab0
        /*75ac*/ 	.word	0x000000ff
        /*75b0*/ 	.word	0x00000000
        /*75b4*/ 	.short	0x010a
        /*75b6*/ 	.byte	0x0b
	.zero		1


	//   ....[7]....
        /*75b8*/ 	.word	0x00025ae0
        /*75bc*/ 	.word	0x000000ff
        /*75c0*/ 	.word	0x00000000
        /*75c4*/ 	.short	0x010a
        /*75c6*/ 	.byte	0x0b
	.zero		1


	//----- nvinfo : EIATTR_NUM_MBARRIERS
	.align		4
.L_56:
        /*75c8*/ 	.byte	0x03, 0x38
        /*75ca*/ 	.short	0x0002


	//----- nvinfo : EIATTR_EXIT_INSTR_OFFSETS
	.align		4
        /*75cc*/ 	.byte	0x04, 0x1c
        /*75ce*/ 	.short	(.L_58 - .L_57)


	//   ....[0]....
.L_57:
        /*75d0*/ 	.word	0x00025aa0


	//----- nvinfo : EIATTR_REQNTID
	.align		4
.L_58:
        /*75d4*/ 	.byte	0x04, 0x10
        /*75d6*/ 	.short	(.L_60 - .L_59)
.L_59:
        /*75d8*/ 	.word	0x00000080
        /*75dc*/ 	.word	0x00000001
        /*75e0*/ 	.word	0x00000001


	//----- nvinfo : EIATTR_CRS_STACK_SIZE
	.align		4
.L_60:
        /*75e4*/ 	.byte	0x04, 0x1e
        /*75e6*/ 	.short	(.L_62 - .L_61)
.L_61:
        /*75e8*/ 	.word	0x00000000


	//----- nvinfo : EIATTR_CBANK_PARAM_SIZE
	.align		4
.L_62:
        /*75ec*/ 	.byte	0x03, 0x19
        /*75ee*/ 	.short	0x0050


	//----- nvinfo : EIATTR_PARAM_CBANK
	.align		4
        /*75f0*/ 	.byte	0x04, 0x0a
        /*75f2*/ 	.short	(.L_64 - .L_63)
	.align		4
.L_63:
        /*75f4*/ 	.word	index@(.nv.constant0.matmul_kernel)
        /*75f8*/ 	.short	0x0380
        /*75fa*/ 	.short	0x0050


	//----- nvinfo : EIATTR_SW_WAR
	.align		4
.L_64:
        /*75fc*/ 	.byte	0x04, 0x36
        /*75fe*/ 	.short	(.L_66 - .L_65)
.L_65:
        /*7600*/ 	.word	0x00000008
.L_66:


//--------------------- .nv.compat                --------------------------
	.section	.nv.compat,"",@"SHT_CUDA_COMPAT_INFO"
	.align	4
        /*0000*/ 	.byte	0x02, 0x02, 0x02, 0x00, 0x02, 0x05, 0x05, 0x00, 0x02, 0x03, 0x00, 0x00, 0x02, 0x06, 0x01, 0x00


//--------------------- .nv.callgraph             --------------------------
	.section	.nv.callgraph,"",@"SHT_CUDA_CALLGRAPH"
	.align	4
	.sectionentsize	8
	.align		4
        /*0000*/ 	.word	0x00000000
	.align		4
        /*0004*/ 	.word	0xffffffff
	.align		4
        /*0008*/ 	.word	0x00000000
	.align		4
        /*000c*/ 	.word	0xfffffffe
	.align		4
        /*0010*/ 	.word	0x00000000
	.align		4
        /*0014*/ 	.word	0xfffffffd
	.align		4
        /*0018*/ 	.word	0x00000000
	.align		4
        /*001c*/ 	.word	0xfffffffc


//--------------------- .text.matmul_kernel       --------------------------
	.section	.text.matmul_kernel,"ax",@progbits
	.align	128
        .global         matmul_kernel
        .type           matmul_kernel,@function
        .size           matmul_kernel,(.L_x_20 - matmul_kernel)
        .other          matmul_kernel,@"STO_CUDA_ENTRY STV_DEFAULT"
matmul_kernel:
.text.matmul_kernel:
[----:B------:R-:W0:Y:S01]  /*0000*/  LDC R1, c[0x0][0x37c] ;  /* 0x0000df00ff017b82 */ /* 0x000e220000000800 */
[----:B------:R-:W1:Y:S01]  /*0010*/  S2R R0, SR_TID.X ;  /* 0x0000000000007919 */ /* 0x000e620000002100 */
[----:B0-----:R-:W-:Y:S01]  /*0020*/  VIADD R1, R1, 0xfffff080 ;  /* 0xfffff08001017836 */ /* 0x001fe20000000000 */
[----:B-1----:R-:W-:-:S13]  /*0030*/  ISETP.GE.U32.AND P0, PT, R0, 0x20, PT ;  /* 0x000000200000780c */ /* 0x002fda0003f06070 */
[----:B------:R-:W-:Y:S02]  /*0040*/  VOTEU.ANY UP0, P0 ;  /* 0x0000000000ff7886 */ /* 0x000fe40000000100 */
[----:B------:R-:W-:Y:S05]  /*0050*/  BRA.U UP0, `(.L_x_0) ;  /* 0x0000000100b47547 */ /* 0x000fea000b800000 */
[----:B------:R-:W0:Y:S01]  /*0060*/  S2UR UR6, SR_CgaCtaId ;  /* 0x00000000000679c3 */ /* 0x000e220000008800 */
[----:B------:R-:W-:Y:S01]  /*0070*/  NOP ;  /* 0x0000000000007918 */ /* 0x000fe20000000000 */
[----:B------:R-:W-:Y:S02]  /*0080*/  UMOV UR4, 0x40 ;  /* 0x0000004000047882 */ /* 0x000fe40000000000 */
[----:B0-----:R-:W-:-:S09]  /*0090*/  ULEA UR4, UR6, UR4, 0x18 ;  /* 0x0000000406047291 */ /* 0x001fd2000f8ec0ff */
[----:B------:R-:W0:Y:S01]  /*00a0*/  LDS.U8 R2, [UR4] ;  /* 0x00000004ff027984 */ /* 0x000e220008000000 */
[----:B------:R-:W-:Y:S02]  /*00b0*/  UMOV UR4, 0x400 ;  /* 0x0000040000047882 */ /* 0x000fe40000000000 */
[----:B------:R-:W-:Y:S01]  /*00c0*/  ULEA UR4, UR6, UR4, 0x18 ;  /* 0x0000000406047291 */ /* 0x000fe2000f8ec0ff */
[----:B0-----:R-:W-:-:S13]  /*00d0*/  ISETP.NE.AND P0, PT, R2, RZ, PT ;  /* 0x000000ff0200720c */ /* 0x001fda0003f05270 */
[----:B------:R-:W-:Y:S05]  /*00e0*/  @P0 BRA `(.L_x_1) ;  /* 0x0000000000780947 */ /* 0x000fea0003800000 */
[----:B------:R-:W-:-:S13]  /*00f0*/  ELECT P0, URZ, PT ;  /* 0x0000000000ff782f */ /* 0x000fda0003800000 */
[----:B------:R-:W-:Y:S05]  /*0100*/  @!P0 BRA `(.L_x_2) ;  /* 0x0000000000808947 */ /* 0x000fea0003800000 */
[----:B------:R-:W-:Y:S01]  /*0110*/  UMOV UR5, 0x1 ;  /* 0x0000000100057882 */ /* 0x000fe20000000000 */
[----:B------:R-:W-:-:S04]  /*0120*/  IMAD.MOV.U32 R5, RZ, RZ, 0x1 ;  /* 0x00000001ff057424 */ /* 0x000fc800078e00ff */
[----:B------:R-:W-:Y:S04]  /*0130*/  DEPBAR.LE SB0, 0x36 ;  /* 0x00008d800000791a */ /* 0x000fe80000000000 */
[----:B------:R-:W0:Y:S02]  /*0140*/  UTCATOMSWS.FIND_AND_SET.ALIGN UP1, UR5, UR5 ;  /* 0x00000005000575e3 */ /* 0x000e240008020800 */
[----:B0-----:R-:W-:-:S04]  /*0150*/  PLOP3.LUT P0, PT, PT, PT, UP1, 0x80, 0x8 ;  /* 0x000000000008781c */ /* 0x001fc80003f0f018 */
[----:B------:R-:W-:-:S04]  /*0160*/  SEL R2, RZ, 0xffffffff, !P0 ;  /* 0xffffffffff027807 */ /* 0x000fc80004000000 */
[----:B------:R-:W-:Y:S01]  /*0170*/  ISETP.NE.AND P0, PT, R2, RZ, PT ;  /* 0x000000ff0200720c */ /* 0x000fe20003f05270 */
[----:B------:R-:W-:-:S12]  /*0180*/  IMAD.U32 R2, RZ, RZ, UR5 ;  /* 0x00000005ff027e24 */ /* 0x000fd8000f8e00ff */
[----:B------:R-:W-:Y:S05]  /*0190*/  @P0 BRA `(.L_x_3) ;  /* 0x0000000000240947 */ /* 0x000fea0003800000 */
.L_x_4:
[----:B------:R-:W-:Y:S05]  /*01a0*/  NANOSLEEP 0x64 ;  /* 0x000000640000795d */ /* 0x000fea0003800000 */
[----:B------:R-:W-:-:S05]  /*01b0*/  UMOV UR5, 0x1 ;  /* 0x0000000100057882 */ /* 0x000fca0000000000 */
[----:B------:R-:W-:Y:S04]  /*01c0*/  DEPBAR.LE SB0, 0x36 ;  /* 0x00008d800000791a */ /* 0x000fe80000000000 */
[----:B------:R-:W0:Y:S02]  /*01d0*/  UTCATOMSWS.FIND_AND_SET.ALIGN UP1, UR5, UR5 ;  /* 0x00000005000575e3 */ /* 0x000e240008020800 */
[----:B0-----:R-:W-:-:S04]  /*01e0*/  PLOP3.LUT P0, PT, PT, PT, UP1, 0x80, 0x8 ;  /* 0x000000000008781c */ /* 0x001fc80003f0f018 */
[----:B------:R-:W-:-:S04]  /*01f0*/  SEL R2, RZ, 0xffffffff, !P0 ;  /* 0xffffffffff027807 */ /* 0x000fc80004000000 */
[----:B------:R-:W-:Y:S01]  /*0200*/  ISETP.NE.AND P0, PT, R2, RZ, PT ;  /* 0x000000ff0200720c */ /* 0x000fe20003f05270 */
[----:B------:R-:W-:-:S12]  /*0210*/  IMAD.U32 R2, RZ, RZ, UR5 ;  /* 0x00000005ff027e24 */ /* 0x000fd8000f8e00ff */
[----:B------:R-:W-:Y:S05]  /*0220*/  @!P0 BRA `(.L_x_4) ;  /* 0xfffffffc00dc8947 */ /* 0x000fea000383ffff */
.L_x_3:
[C---:B------:R-:W-:Y:S01]  /*0230*/  VIADD R4, R2.reuse, 0x10 ;  /* 0x0000001002047836 */ /* 0x040fe20000000000 */
[----:B------:R-:W-:Y:S01]  /*0240*/  UMOV UR5, 0x50 ;  /* 0x0000005000057882 */ /* 0x000fe20000000000 */
[C---:B------:R-:W-:Y:S01]  /*0250*/  SHF.L.U32 R3, R5.reuse, R2, RZ ;  /* 0x0000000205037219 */ /* 0x040fe200000006ff */
[----:B------:R-:W-:Y:S01]  /*0260*/  ULEA UR5, UR6, UR5, 0x18 ;  /* 0x0000000506057291 */ /* 0x000fe2000f8ec0ff */
[----:B------:R-:W-:Y:S01]  /*0270*/  IMAD.SHL.U32 R2, R2, 0x20, RZ ;  /* 0x0000002002027824 */ /* 0x000fe200078e00ff */
[----:B------:R-:W-:-:S04]  /*0280*/  SHF.L.U32 R4, R5, R4, RZ ;  /* 0x0000000405047219 */ /* 0x000fc800000006ff */
[----:B------:R-:W-:-:S05]  /*0290*/  LOP3.LUT R3, R4, R3, RZ, 0xfc, !PT ;  /* 0x0000000304037212 */ /* 0x000fca00078efcff */
[----:B------:R0:W-:Y:S04]  /*02a0*/  ATOMS.OR RZ, [UR5], R3 ;  /* 0x00000003ffff798c */ /* 0x0001e8000b000005 */
[----:B------:R0:W-:Y:S01]  /*02b0*/  STS [UR4], R2 ;  /* 0x00000002ff007988 */ /* 0x0001e20008000804 */
[----:B------:R-:W-:Y:S05]  /*02c0*/  BRA `(.L_x_2) ;  /* 0x0000000000107947 */ /* 0x000fea0003800000 */
.L_x_1:
[----:B------:R-:W-:-:S05]  /*02d0*/  IMAD.MOV.U32 R2, RZ, RZ, -0x1 ;  /* 0xffffffffff027424 */ /* 0x000fca00078e00ff */
[----:B------:R0:W-:Y:S02]  /*02e0*/  STS [UR4], R2 ;  /* 0x00000002ff007988 */ /* 0x0001e40008000804 */
[----:B0-----:R-:W-:-:S07]  /*02f0*/  MOV R2, 0x310 ;  /* 0x0000031000027802 */ /* 0x001fce0000000f00 */
[----:B------:R-:W-:Y:S05]  /*0300*/  CALL.REL.NOINC `($__internal_1_$__cuda_sm10x_tcgen05_guardrail_trap_phase_invalid_during_alloc) ;  /* 0x00000258000c7944 */ /* 0x000fea0003c00000 */
.L_x_2:
[----:B------:R-:W-:Y:S05]  /*0310*/  WARPSYNC.ALL ;  /* 0x0000000000007948 */ /* 0x000fea0003800000 */
[----:B------:R-:W-:Y:S01]  /*0320*/  NOP ;  /* 0x0000000000007918 */ /* 0x000fe20000000000 */
.L_x_0:
[----:B------:R-:W1:Y:S01]  /*0330*/  LDC.64 R14, c[0x0][0x398] ;  /* 0x0000e600ff0e7b82 */ /* 0x000e620000000a00 */
[----:B------:R-:W2:Y:S01]  /*0340*/  S2R R7, SR_CTAID.X ;  /* 0x0000000000077919 */ /* 0x000ea20000002500 */
[----:B------:R-:W-:Y:S01]  /*0350*/  UMOV UR9, 0x400 ;  /* 0x0000040000097882 */ /* 0x000fe20000000000 */
[----:B------:R-:W3:Y:S01]  /*0360*/  LDCU UR16, c[0x0][0x3a4] ;  /* 0x00007480ff1077ac */ /* 0x000ee20008000800 */
[----:B------:R-:W4:Y:S04]  /*0370*/  LDCU.128 UR12, c[0x0][0x380] ;  /* 0x00007000ff0c77ac */ /* 0x000f280008000c00 */
[----:B------:R-:W5:Y:S01]  /*0380*/  S2UR UR5, SR_CgaCtaId ;  /* 0x00000000000579c3 */ /* 0x000f620000008800 */
[----:B------:R-:W-:Y:S01]  /*0390*/  UMOV UR6, 0x1 ;  /* 0x0000000100067882 */ /* 0x000fe20000000000 */
[----:B01----:R-:W-:Y:S01]  /*03a0*/  VIADD R2, R15, 0xf ;  /* 0x0000000f0f027836 */ /* 0x003fe20000000000 */
[----:B------:R-:W-:-:S04]  /*03b0*/  IABS R13, R14 ;  /* 0x0000000e000d7213 */ /* 0x000fc80000000000 */
[----:B------:R-:W-:Y:S01]  /*03c0*/  SHF.R.S32.HI R3, RZ, 0x1f, R2 ;  /* 0x0000001fff037819 */ /* 0x000fe20000011402 */
[----:B-----5:R-:W-:-:S03]  /*03d0*/  ULEA UR9, UR5, UR9, 0x18 ;  /* 0x0000000905097291 */ /* 0x020fc6000f8ec0ff */
[----:B------:R-:W-:Y:S02]  /*03e0*/  LEA.HI R3, R3, R2, RZ, 0x4 ;  /* 0x0000000203037211 */ /* 0x000fe400078f20ff */
[----:B--2---:R-:W-:Y:S01]  /*03f0*/  IABS R8, R7 ;  /* 0x0000000700087213 */ /* 0x004fe20000000000 */
[----:B------:R-:W-:Y:S01]  /*0400*/  UIADD3 UR11, UPT, UPT, UR9, 0x11000, URZ ;  /* 0x00011000090b7890 */ /* 0x000fe2000fffe0ff */
[----:B------:R-:W-:-:S05]  /*0410*/  SHF.R.S32.HI R3, RZ, 0x4, R3 ;  /* 0x00000004ff037819 */ /* 0x000fca0000011403 */
[----:B------:R-:W-:-:S05]  /*0420*/  IMAD.SHL.U32 R4, R3, 0x8, RZ ;  /* 0x0000000803047824 */ /* 0x000fca00078e00ff */
[-C--:B------:R-:W-:Y:S02]  /*0430*/  IABS R9, R4.reuse ;  /* 0x0000000400097213 */ /* 0x080fe40000000000 */
[----:B------:R-:W-:Y:S02]  /*0440*/  IABS R10, R4 ;  /* 0x00000004000a7213 */ /* 0x000fe40000000000 */
[----:B------:R-:W0:Y:S08]  /*0450*/  I2F.RP R5, R9 ;  /* 0x0000000900057306 */ /* 0x000e300000209400 */
[----:B0-----:R-:W0:Y:S02]  /*0460*/  MUFU.RCP R5, R5 ;  /* 0x0000000500057308 */ /* 0x001e240000001000 */
[----:B0-----:R-:W-:-:S02]  /*0470*/  VIADD R2, R5, 0xffffffe ;  /* 0x0ffffffe05027836 */ /* 0x001fc40000000000 */
[----:B------:R-:W-:-:S04]  /*0480*/  IMAD.MOV R5, RZ, RZ, -R10 ;  /* 0x000000ffff057224 */ /* 0x000fc800078e0a0a */
[----:B------:R0:W1:Y:S02]  /*0490*/  F2I.FTZ.U32.TRUNC.NTZ R3, R2 ;  /* 0x0000000200037305 */ /* 0x000064000021f000 */
[----:B0-----:R-:W-:Y:S02]  /*04a0*/  IMAD.MOV.U32 R2, RZ, RZ, RZ ;  /* 0x000000ffff027224 */ /* 0x001fe400078e00ff */
[----:B-1----:R-:W-:-:S04]  /*04b0*/  IMAD.MOV R6, RZ, RZ, -R3 ;  /* 0x000000ffff067224 */ /* 0x002fc800078e0a03 */
[----:B------:R-:W-:Y:S02]  /*04c0*/  IMAD R11, R6, R9, RZ ;  /* 0x00000009060b7224 */ /* 0x000fe400078e02ff */
[----:B------:R-:W-:Y:S02]  /*04d0*/  IMAD.MOV.U32 R6, RZ, RZ, R8 ;  /* 0x000000ffff067224 */ /* 0x000fe400078e0008 */
[----:B------:R-:W-:-:S06]  /*04e0*/  IMAD.HI.U32 R3, R3, R11, R2 ;  /* 0x0000000b03037227 */ /* 0x000fcc00078e0002 */
[----:B------:R-:W-:-:S04]  /*04f0*/  IMAD.HI.U32 R3, R3, R6, RZ ;  /* 0x0000000603037227 */ /* 0x000fc800078e00ff */
[----:B------:R-:W-:Y:S01]  /*0500*/  IMAD R2, R3, R5, R6 ;  /* 0x0000000503027224 */ /* 0x000fe200078e0206 */
[----:B------:R-:W-:Y:S04]  /*0510*/  BAR.SYNC.DEFER_BLOCKING 0x0 ;  /* 0x0000000000007b1d */ /* 0x000fe80000010000 */
[----:B------:R-:W-:-:S13]  /*0520*/  ISETP.GT.U32.AND P1, PT, R9, R2, PT ;  /* 0x000000020900720c */ /* 0x000fda0003f24070 */
[----:B------:R-:W-:Y:S02]  /*0530*/  @!P1 IMAD.IADD R2, R2, 0x1, -R9 ;  /* 0x0000000102029824 */ /* 0x000fe400078e0a09 */
[----:B------:R-:W-:Y:S01]  /*0540*/  @!P1 VIADD R3, R3, 0x1 ;  /* 0x0000000103039836 */ /* 0x000fe20000000000 */
[----:B------:R-:W-:Y:S02]  /*0550*/  ISETP.NE.AND P1, PT, R4, RZ, PT ;  /* 0x000000ff0400720c */ /* 0x000fe40003f25270 */
[----:B------:R-:W-:Y:S02]  /*0560*/  ISETP.GE.U32.AND P0, PT, R2, R9, PT ;  /* 0x000000090200720c */ /* 0x000fe40003f06070 */
[----:B------:R-:W-:-:S04]  /*0570*/  LOP3.LUT R2, R7, R4, RZ, 0x3c, !PT ;  /* 0x0000000407027212 */ /* 0x000fc800078e3cff */
[----:B------:R-:W-:Y:S01]  /*0580*/  ISETP.GE.AND P2, PT, R2, RZ, PT ;  /* 0x000000ff0200720c */ /* 0x000fe20003f46270 */
[----:B------:R-:W-:-:S06]  /*0590*/  VIADD R2, R14, 0xff ;  /* 0x000000ff0e027836 */ /* 0x000fcc0000000000 */
[----:B------:R-:W-:-:S04]  /*05a0*/  @P0 VIADD R3, R3, 0x1 ;  /* 0x0000000103030836 */ /* 0x000fc80000000000 */
[----:B------:R-:W-:Y:S01]  /*05b0*/  IMAD.MOV.U32 R5, RZ, RZ, R3 ;  /* 0x000000ffff057224 */ /* 0x000fe200078e0003 */
[----:B------:R-:W-:-:S03]  /*05c0*/  SHF.R.S32.HI R3, RZ, 0x1f, R2 ;  /* 0x0000001fff037819 */ /* 0x000fc60000011402 */
[----:B------:R-:W-:Y:S01]  /*05d0*/  @!P2 IMAD.MOV R5, RZ, RZ, -R5 ;  /* 0x000000ffff05a224 */ /* 0x000fe200078e0a05 */
[----:B------:R-:W-:Y:S02]  /*05e0*/  @!P1 LOP3.LUT R5, RZ, R4, RZ, 0x33, !PT ;  /* 0x00000004ff059212 */ /* 0x000fe400078e33ff */
[----:B------:R-:W-:-:S03]  /*05f0*/  LEA.HI R3, R3, R2, RZ, 0x8 ;  /* 0x0000000203037211 */ /* 0x000fc600078f40ff */
[----:B------:R-:W-:Y:S02]  /*0600*/  IMAD.SHL.U32 R8, R5, 0x8, RZ ;  /* 0x0000000805087824 */ /* 0x000fe400078e00ff */
[----:B------:R-:W-:-:S03]  /*0610*/  IMAD.MOV R5, RZ, RZ, -R5 ;  /* 0x000000ffff057224 */ /* 0x000fc600078e0a05 */
[----:B------:R-:W-:Y:S01]  /*0620*/  LEA.HI.SX32 R3, R3, -R8, 0x18 ;  /* 0x8000000803037211 */ /* 0x000fe200078fc2ff */
[----:B------:R-:W-:-:S03]  /*0630*/  IMAD R10, R4, R5, R7 ;  /* 0x00000005040a7224 */ /* 0x000fc600078e0207 */
[----:B------:R-:W-:Y:S02]  /*0640*/  VIMNMX R11, PT, PT, R3, 0x8, PT ;  /* 0x00000008030b7848 */ /* 0x000fe40003fe0100 */
[----:B------:R-:W-:Y:S02]  /*0650*/  IABS R7, R10 ;  /* 0x0000000a00077213 */ /* 0x000fe40000000000 */
[----:B------:R-:W-:-:S04]  /*0660*/  IABS R9, R11 ;  /* 0x0000000b00097213 */ /* 0x000fc80000000000 */
[----:B------:R-:W0:Y:S08]  /*0670*/  I2F.RP R6, R9 ;  /* 0x0000000900067306 */ /* 0x000e300000209400 */
[----:B0-----:R-:W0:Y:S02]  /*0680*/  MUFU.RCP R6, R6 ;  /* 0x0000000600067308 */ /* 0x001e240000001000 */
[----:B0-----:R-:W-:-:S06]  /*0690*/  VIADD R2, R6, 0xffffffe ;  /* 0x0ffffffe06027836 */ /* 0x001fcc0000000000 */
[----:B------:R0:W1:Y:S02]  /*06a0*/  F2I.FTZ.U32.TRUNC.NTZ R3, R2 ;  /* 0x0000000200037305 */ /* 0x000064000021f000 */
[----:B0-----:R-:W-:Y:S02]  /*06b0*/  IMAD.MOV.U32 R2, RZ, RZ, RZ ;  /* 0x000000ffff027224 */ /* 0x001fe400078e00ff */
[----:B-1----:R-:W-:-:S04]  /*06c0*/  IMAD.MOV R12, RZ, RZ, -R3 ;  /* 0x000000ffff0c7224 */ /* 0x002fc800078e0a03 */
[----:B------:R-:W-:Y:S01]  /*06d0*/  IMAD.MOV.U32 R4, RZ, RZ, R12 ;  /* 0x000000ffff047224 */ /* 0x000fe200078e000c */
[----:B------:R-:W-:-:S03]  /*06e0*/  IABS R12, R11 ;  /* 0x0000000b000c7213 */ /* 0x000fc60000000000 */
[----:B------:R-:W-:Y:S02]  /*06f0*/  IMAD R5, R4, R9, RZ ;  /* 0x0000000904057224 */ /* 0x000fe400078e02ff */
[----:B------:R-:W-:Y:S02]  /*0700*/  IMAD.MOV.U32 R4, RZ, RZ, R7 ;  /* 0x000000ffff047224 */ /* 0x000fe400078e0007 */
[----:B------:R-:W-:Y:S01]  /*0710*/  IMAD.HI.U32 R3, R3, R5, R2 ;  /* 0x0000000503037227 */ /* 0x000fe200078e0002 */
[----:B------:R-:W-:-:S03]  /*0720*/  IABS R5, R15 ;  /* 0x0000000f00057213 */ /* 0x000fc60000000000 */
[----:B------:R-:W-:Y:S01]  /*0730*/  IMAD.MOV R2, RZ, RZ, -R12 ;  /* 0x000000ffff027224 */ /* 0x000fe200078e0a0c */
[----:B------:R-:W0:Y:S01]  /*0740*/  I2F.RP R7, R5 ;  /* 0x0000000500077306 */ /* 0x000e220000209400 */
[----:B------:R-:W-:Y:S01]  /*0750*/  IMAD.HI.U32 R3, R3, R4, RZ ;  /* 0x0000000403037227 */ /* 0x000fe200078e00ff */
[----:B------:R-:W1:Y:S03]  /*0760*/  LDC R12, c[0x0][0x3a0] ;  /* 0x0000e800ff0c7b82 */ /* 0x000e660000000800 */
[----:B------:R-:W-:-:S03]  /*0770*/  IMAD R2, R3, R2, R4 ;  /* 0x0000000203027224 */ /* 0x000fc600078e0204 */
[----:B------:R-:W2:Y:S02]  /*0780*/  I2F.RP R4, R13 ;  /* 0x0000000d00047306 */ /* 0x000ea40000209400 */
[----:B------:R-:W-:-:S06]  /*0790*/  ISETP.GT.U32.AND P1, PT, R9, R2, PT ;  /* 0x000000020900720c */ /* 0x000fcc0003f24070 */
[----:B0-----:R-:W-:Y:S07]  /*07a0*/  MUFU.RCP R7, R7 ;  /* 0x0000000700077308 */ /* 0x001fee0000001000 */
[----:B------:R-:W-:Y:S01]  /*07b0*/  @!P1 IMAD.IADD R2, R2, 0x1, -R9 ;  /* 0x0000000102029824 */ /* 0x000fe200078e0a09 */
[----:B--2---:R-:W0:Y:S01]  /*07c0*/  MUFU.RCP R4, R4 ;  /* 0x0000000400047308 */ /* 0x004e220000001000 */
[----:B------:R-:W-:Y:S01]  /*07d0*/  @!P1 VIADD R3, R3, 0x1 ;  /* 0x0000000103039836 */ /* 0x000fe20000000000 */
[----:B------:R-:W-:-:S02]  /*07e0*/  ISETP.NE.AND P1, PT, R11, RZ, PT ;  /* 0x000000ff0b00720c */ /* 0x000fc40003f25270 */
[----:B------:R-:W-:Y:S02]  /*07f0*/  ISETP.GE.U32.AND P0, PT, R2, R9, PT ;  /* 0x000000090200720c */ /* 0x000fe40003f06070 */
[----:B------:R-:W-:-:S04]  /*0800*/  LOP3.LUT R2, R10, R11, RZ, 0x3c, !PT ;  /* 0x0000000b0a027212 */ /* 0x000fc800078e3cff */
[----:B------:R-:W-:-:S07]  /*0810*/  ISETP.GE.AND P2, PT, R2, RZ, PT ;  /* 0x000000ff0200720c */ /* 0x000fce0003f46270 */
[----:B------:R-:W-:Y:S02]  /*0820*/  @P0 VIADD R3, R3, 0x1 ;  /* 0x0000000103030836 */ /* 0x000fe40000000000 */
[----:B0-----:R-:W-:Y:S02]  /*0830*/  VIADD R6, R4, 0xffffffe ;  /* 0x0ffffffe04067836 */ /* 0x001fe40000000000 */
[----:B------:R-:W-:Y:S02]  /*0840*/  IMAD.MOV.U32 R16, RZ, RZ, R3 ;  /* 0x000000ffff107224 */ /* 0x000fe400078e0003 */
[----:B------:R-:W0:Y:S02]  /*0850*/  F2I.FTZ.U32.TRUNC.NTZ R3, R6 ;  /* 0x0000000600037305 */ /* 0x000e24000021f000 */
[----:B------:R-:W-:Y:S01]  /*0860*/  @!P2 IMAD.MOV R16, RZ, RZ, -R16 ;  /* 0x000000ffff10a224 */ /* 0x000fe200078e0a10 */
[----:B------:R-:W-:-:S05]  /*0870*/  @!P1 LOP3.LUT R16, RZ, R11, RZ, 0x33, !PT ;  /* 0x0000000bff109212 */ /* 0x000fca00078e33ff */
[----:B------:R-:W-:Y:S01]  /*0880*/  IMAD.MOV R2, RZ, RZ, -R16 ;  /* 0x000000ffff027224 */ /* 0x000fe200078e0a10 */
[----:B------:R2:W-:Y:S03]  /*0890*/  STL [R1+0x1c], R16 ;  /* 0x00001c1001007387 */ /* 0x0005e60000100800 */
[----:B------:R-:W-:Y:S02]  /*08a0*/  IMAD R2, R11, R2, R10 ;  /* 0x000000020b027224 */ /* 0x000fe400078e020a */
[----:B0-----:R-:W-:Y:S02]  /*08b0*/  IMAD.MOV R4, RZ, RZ, -R3 ;  /* 0x000000ffff047224 */ /* 0x001fe400078e0a03 */
[----:B------:R-:W-:Y:S01]  /*08c0*/  IMAD.IADD R2, R8, 0x1, R2 ;  /* 0x0000000108027824 */ /* 0x000fe200078e0202 */
[----:B--2---:R-:W-:Y:S01]  /*08d0*/  LOP3.LUT R16, R0, 0x7f, RZ, 0xc0, !PT ;  /* 0x0000007f00107812 */ /* 0x004fe200078ec0ff */
[----:B------:R-:W-:Y:S01]  /*08e0*/  IMAD R9, R4, R13, RZ ;  /* 0x0000000d04097224 */ /* 0x000fe200078e02ff */
[----:B------:R-:W-:-:S02]  /*08f0*/  SHF.R.U32.HI R0, RZ, 0x5, R0 ;  /* 0x00000005ff007819 */ /* 0x000fc40000011600 */
[----:B------:R-:W-:Y:S01]  /*0900*/  ISETP.NE.U32.AND P5, PT, R16, RZ, PT ;  /* 0x000000ff1000720c */ /* 0x000fe20003fa5070 */
[----:B------:R-:W-:Y:S01]  /*0910*/  IMAD R18, R2, 0x100, R16 ;  /* 0x0000010002127824 */ /* 0x000fe200078e0210 */
[----:B------:R-:W-:Y:S01]  /*0920*/  R2UR UR7, R0 ;  /* 0x00000000000772ca */ /* 0x000fe200000e0000 */
[----:B------:R-:W-:Y:S02]  /*0930*/  IMAD.MOV.U32 R2, RZ, RZ, RZ ;  /* 0x000000ffff027224 */ /* 0x000fe400078e00ff */
[C---:B------:R-:W-:Y:S01]  /*0940*/  VIADD R17, R18.reuse, 0x80 ;  /* 0x0000008012117836 */ /* 0x040fe20000000000 */
[----:B------:R-:W-:Y:S01]  /*0950*/  IABS R4, R18 ;  /* 0x0000001200047213 */ /* 0x000fe20000000000 */
[----:B------:R-:W-:Y:S01]  /*0960*/  IMAD.HI.U32 R2, R3, R9, R2 ;  /* 0x0000000903027227 */ /* 0x000fe200078e0002 */
[----:B------:R-:W-:Y:S01]  /*0970*/  STL [R1+0xbd0], R18 ;  /* 0x000bd01201007387 */ /* 0x000fe20000100800 */
[----:B------:R-:W-:Y:S02]  /*0980*/  ISETP.GE.AND P2, PT, R18, RZ, PT ;  /* 0x000000ff1200720c */ /* 0x000fe40003f46270 */
[----:B------:R-:W-:Y:S01]  /*0990*/  IABS R8, R17 ;  /* 0x0000001100087213 */ /* 0x000fe20000000000 */
[----:B------:R-:W0:Y:S01]  /*09a0*/  LDS R9, [UR9] ;  /* 0x00000009ff097984 */ /* 0x000e220008000800 */
[C---:B------:R-:W-:Y:S01]  /*09b0*/  IMAD.HI.U32 R3, R2.reuse, R4, RZ ;  /* 0x0000000402037227 */ /* 0x040fe200078e00ff */
[----:B------:R-:W-:Y:S03]  /*09c0*/  BAR.SYNC.DEFER_BLOCKING 0x0 ;  /* 0x0000000000007b1d */ /* 0x000fe60000010000 */
[----:B------:R-:W-:Y:S01]  /*09d0*/  IMAD.HI.U32 R2, R2, R8, RZ ;  /* 0x0000000802027227 */ /* 0x000fe200078e00ff */
[----:B------:R-:W-:Y:S01]  /*09e0*/  ISETP.GE.AND P4, PT, R17, RZ, PT ;  /* 0x000000ff1100720c */ /* 0x000fe20003f86270 */
[----:B------:R-:W-:-:S02]  /*09f0*/  USHF.L.U32 UR4, UR7, 0x15, URZ ;  /* 0x0000001507047899 */ /* 0x000fc400080006ff */
[----:B------:R-:W-:Y:S02]  /*0a00*/  IMAD.MOV R3, RZ, RZ, -R3 ;  /* 0x000000ffff037224 */ /* 0x000fe400078e0a03 */
[----:B------:R-:W-:Y:S01]  /*0a10*/  IMAD.MOV R6, RZ, RZ, -R2 ;  /* 0x000000ffff067224 */ /* 0x000fe200078e0a02 */
[----:B------:R2:W-:Y:S01]  /*0a20*/  STL [R1+0xbd4], R17 ;  /* 0x000bd41101007387 */ /* 0x0005e20000100800 */
[C---:B------:R-:W-:Y:S01]  /*0a30*/  IMAD R4, R13.reuse, R3, R4 ;  /* 0x000000030d047224 */ /* 0x040fe200078e0204 */
[----:B------:R-:W-:Y:S01]  /*0a40*/  ULOP3.LUT UR4, UR4, 0x600000, URZ, 0xc0, !UPT ;  /* 0x0060000004047892 */ /* 0x000fe2000f8ec0ff */
[----:B------:R-:W-:Y:S02]  /*0a50*/  IMAD R8, R13, R6, R8 ;  /* 0x000000060d087224 */ /* 0x000fe400078e0208 */
[----:B------:R-:W-:Y:S01]  /*0a60*/  VIADD R2, R7, 0xffffffe ;  /* 0x0ffffffe07027836 */ /* 0x000fe20000000000 */
[C---:B------:R-:W-:Y:S01]  /*0a70*/  ISETP.GT.U32.AND P0, PT, R13.reuse, R4, PT ;  /* 0x000000040d00720c */ /* 0x040fe20003f04070 */
[----:B-1----:R-:W-:Y:S01]  /*0a80*/  VIADD R0, R12, 0xffffffff ;  /* 0xffffffff0c007836 */ /* 0x002fe20000000000 */
[----:B------:R-:W-:Y:S01]  /*0a90*/  ISETP.GT.U32.AND P1, PT, R13, R8, PT ;  /* 0x000000080d00720c */ /* 0x000fe20003f24070 */
[----:B------:R1:W5:Y:S02]  /*0aa0*/  F2I.FTZ.U32.TRUNC.NTZ R3, R2 ;  /* 0x0000000200037305 */ /* 0x000364000021f000 */
[----:B-1----:R-:W-:-:S08]  /*0ab0*/  IMAD.MOV.U32 R2, RZ, RZ, RZ ;  /* 0x000000ffff027224 */ /* 0x002fd000078e00ff */
[--C-:B------:R-:W-:Y:S02]  /*0ac0*/  @!P0 IMAD.IADD R4, R4, 0x1, -R13.reuse ;  /* 0x0000000104048824 */ /* 0x100fe400078e0a0d */
[----:B------:R-:W-:Y:S02]  /*0ad0*/  @!P1 IMAD.IADD R8, R8, 0x1, -R13 ;  /* 0x0000000108089824 */ /* 0x000fe400078e0a0d */
[--C-:B-----5:R-:W-:Y:S01]  /*0ae0*/  IMAD.MOV R6, RZ, RZ, -R3.reuse ;  /* 0x000000ffff067224 */ /* 0x120fe200078e0a03 */
[C---:B------:R-:W-:Y:S02]  /*0af0*/  ISETP.GT.U32.AND P0, PT, R13.reuse, R4, PT ;  /* 0x000000040d00720c */ /* 0x040fe40003f04070 */
[----:B------:R-:W-:Y:S01]  /*0b00*/  ISETP.GT.U32.AND P1, PT, R13, R8, PT ;  /* 0x000000080d00720c */ /* 0x000fe20003f24070 */
[----:B------:R-:W-:Y:S01]  /*0b10*/  IMAD R11, R6, R5, RZ ;  /* 0x00000005060b7224 */ /* 0x000fe200078e02ff */
[----:B0-----:R-:W-:Y:S01]  /*0b20*/  R2UR UR8, R9 ;  /* 0x00000000090872ca */ /* 0x001fe200000e0000 */
[----:B------:R-:W0:Y:S02]  /*0b30*/  LDC.64 R6, c[0x0][0x3a8] ;  /* 0x0000ea00ff067b82 */ /* 0x000e240000000a00 */
[----:B------:R-:W-:Y:S01]  /*0b40*/  IMAD.HI.U32 R11, R3, R11, R2 ;  /* 0x0000000b030b7227 */ /* 0x000fe200078e0002 */
[----:B------:R-:W-:-:S03]  /*0b50*/  LOP3.LUT R3, RZ, R14, RZ, 0x33, !PT ;  /* 0x0000000eff037212 */ /* 0x000fc600078e33ff */
[----:B------:R-:W-:Y:S02]  /*0b60*/  VIADD R2, R12, 0xfffffff7 ;  /* 0xfffffff70c027836 */ /* 0x000fe40000000000 */
[--C-:B------:R-:W-:Y:S01]  /*0b70*/  @!P0 IMAD.IADD R4, R4, 0x1, -R13.reuse ;  /* 0x0000000104048824 */ /* 0x100fe200078e0a0d */
[----:B------:R-:W-:Y:S01]  /*0b80*/  ISETP.NE.AND P0, PT, R14, RZ, PT ;  /* 0x000000ff0e00720c */ /* 0x000fe20003f05270 */
[----:B------:R-:W-:Y:S01]  /*0b90*/  @!P1 IMAD.IADD R8, R8, 0x1, -R13 ;  /* 0x0000000108089824 */ /* 0x000fe200078e0a0d */
[----:B------:R-:W-:Y:S01]  /*0ba0*/  ISETP.GE.U32.AND P3, PT, R2, 0x7fffff78, PT ;  /* 0x7fffff780200780c */ /* 0x000fe20003f66070 */
[----:B------:R-:W-:Y:S01]  /*0bb0*/  @!P2 IMAD.MOV R4, RZ, RZ, -R4 ;  /* 0x000000ffff04a224 */ /* 0x000fe200078e0a04 */
[----:B------:R-:W-:Y:S01]  /*0bc0*/  ISETP.GE.U32.AND P1, PT, R0, 0x7fffff80, PT ;  /* 0x7fffff800000780c */ /* 0x000fe20003f26070 */
[----:B------:R-:W-:Y:S01]  /*0bd0*/  @!P4 IMAD.MOV R8, RZ, RZ, -R8 ;  /* 0x000000ffff08c224 */ /* 0x000fe200078e0a08 */
[----:B------:R-:W-:Y:S02]  /*0be0*/  UIADD3 UR10, UPT, UPT, UR8, UR4, URZ ;  /* 0x00000004080a7290 */ /* 0x000fe4000fffe0ff */
[----:B------:R-:W-:-:S02]  /*0bf0*/  SEL R2, R3, R4, !P0 ;  /* 0x0000000403027207 */ /* 0x000fc40004000000 */
[----:B------:R-:W-:Y:S01]  /*0c00*/  SEL R4, R3, R8, !P0 ;  /* 0x0000000803047207 */ /* 0x000fe20004000000 */
[C---:B------:R-:W-:Y:S02]  /*0c10*/  VIADD R3, R12.reuse, 0xffffffef ;  /* 0xffffffef0c037836 */ /* 0x040fe40000000000 */
[----:B------:R-:W-:Y:S01]  /*0c20*/  VIADD R8, R12, 0xffffffe7 ;  /* 0xffffffe70c087836 */ /* 0x000fe20000000000 */
[----:B--234-:R-:W-:Y:S06]  /*0c30*/  BRA.U UP0, `(.L_x_5) ;  /* 0x0000000100187547 */ /* 0x01cfec000b800000 */
[----:B------:R-:W-:Y:S01]  /*0c40*/  ELECT P0, URZ, PT ;  /* 0x0000000000ff782f */ /* 0x000fe20003800000 */
[----:B------:R-:W-:Y:S01]  /*0c50*/  IMAD.MOV.U32 R0, RZ, RZ, 0x1 ;  /* 0x00000001ff007424 */ /* 0x000fe200078e00ff */
[----:B------:R-:W-:Y:S01]  /*0c60*/  UMOV UR4, 0x40 ;  /* 0x0000004000047882 */ /* 0x000fe20000000000 */
[----:B------:R-:W-:Y:S01]  /*0c70*/  UVIRTCOUNT.DEALLOC.SMPOOL 0x80 ;  /* 0x000000800000784c */ /* 0x000fe20000000000 */
[----:B------:R-:W-:-:S09]  /*0c80*/  ULEA UR4, UR5, UR4, 0x18 ;  /* 0x0000000405047291 */ /* 0x000fd2000f8ec0ff */
[----:B------:R1:W-:Y:S03]  /*0c90*/  @P0 STS.U8 [UR4], R0 ;  /* 0x00000000ff000988 */ /* 0x0003e60008000004 */
.L_x_5:
[----:B------:R-:W-:Y:S01]  /*0ca0*/  STL [R1+0xe78], R16 ;  /* 0x000e781001007387 */ /* 0x000fe20000100800 */
[----:B------:R-:W-:Y:S01]  /*0cb0*/  VOTEU.ALL UP1, P5 ;  /* 0x0000000000ff7886 */ /* 0x000fe20002820000 */
[----:B------:R-:W-:Y:S01]  /*0cc0*/  VOTEU.ALL UP2, P5 ;  /* 0x0000000000ff7886 */ /* 0x000fe20002840000 */
[----:B------:R-:W-:Y:S01]  /*0cd0*/  IMAD R2, R2, UR16, RZ ;  /* 0x0000001002027c24 */ /* 0x000fe2000f8e02ff */
[----:B------:R-:W-:Y:S01]  /*0ce0*/  STL [R1+0xd64], R14 ;  /* 0x000d640e01007387 */ /* 0x000fe20000100800 */
[----:B------:R-:W2:Y:S01]  /*0cf0*/  LDCU.64 UR20, c[0x0][0x358] ;  /* 0x00006b00ff1477ac */ /* 0x000ea20008000a00 */
[----:B------:R-:W-:-:S04]  /*0d00*/  @!UP1 UIADD3 UR4, UPT, UPT, -UR6, 0x100000, URZ ;  /* 0x0010000006049890 */ /* 0x000fc8000fffe1ff */
[----:B------:R-:W-:Y:S02]  /*0d10*/  @!UP1 USHF.L.U32 UR5, UR4, 0xb, URZ ;  /* 0x0000000b04059899 */ /* 0x000fe400080006ff */
[----:B------:R-:W-:Y:S01]  /*0d20*/  @!UP1 USHF.L.U32 UR4, UR4, 0x1, URZ ;  /* 0x0000000104049899 */ /* 0x000fe200080006ff */
[----:B------:R-:W-:Y:S01]  /*0d30*/  IMAD R4, R4, UR16, RZ ;  /* 0x0000001004047c24 */ /* 0x000fe2000f8e02ff */
[----:B------:R-:W-:Y:S01]  /*0d40*/  STL [R1+0xd6c], R14 ;  /* 0x000d6c0e01007387 */ /* 0x000fe20000100800 */
[----:B------:R-:W-:Y:S01]  /*0d50*/  ISETP.GE.U32.AND P4, PT, R3, 0x7fffff70, PT ;  /* 0x7fffff700300780c */ /* 0x000fe20003f86070 */
[----:B0-----:R-:W-:Y:S01]  /*0d60*/  IMAD.SHL.U32 R10, R6, 0x8, RZ ;  /* 0x00000008060a7824 */ /* 0x001fe200078e00ff */
[----:B------:R-:W-:Y:S01]  /*0d70*/  ISETP.GE.U32.AND P2, PT, R8, 0x7fffff68, PT ;  /* 0x7fffff680800780c */ /* 0x000fe20003f46070 */
[----:B------:R-:W-:Y:S01]  /*0d80*/  STL [R1+0xd70], R14 ;  /* 0x000d700e01007387 */ /* 0x000fe20000100800 */
[----:B------:R-:W-:Y:S01]  /*0d90*/  PRMT R36, RZ, 0x7610, R36 ;  /* 0x00007610ff247816 */ /* 0x000fe20000000024 */
[----:B------:R-:W0:Y:S02]  /*0da0*/  LDCU UR16, c[0x0][0x3b0] ;  /* 0x00007600ff1077ac */ /* 0x000e240008000800 */
[----:B------:R-:W-:Y:S01]  /*0db0*/  STL [R1+0xd78], R14 ;  /* 0x000d780e01007387 */ /* 0x000fe20000100800 */
[----:B------:R-:W-:Y:S03]  /*0dc0*/  STTM.x32 tmem[UR10], RZ ;  /* 0x000000ff000079ed */ /* 0x000fe600082c000a */
[----:B------:R-:W-:Y:S01]  /*0dd0*/  STL [R1+0xd7c], R14 ;  /* 0x000d7c0e01007387 */ /* 0x000fe20000100800 */
[----:B------:R-:W-:Y:S01]  /*0de0*/  PRMT R35, RZ, 0x7610, R35 ;  /* 0x00007610ff237816 */ /* 0x000fe20000000023 */
[----:B------:R-:W3:Y:S02]  /*0df0*/  LDCU UR17, c[0x0][0x3b0] ;  /* 0x00007600ff1177ac */ /* 0x000ee40008000800 */
[----:B------:R-:W-:Y:S01]  /*0e00*/  STL [R1+0xd84], R14 ;  /* 0x000d840e01007387 */ /* 0x000fe20000100800 */
[----:B------:R-:W-:Y:S01]  /*0e10*/  PRMT R22, RZ, 0x7610, R22 ;  /* 0x00007610ff167816 */ /* 0x000fe20000000016 */
[----:B------:R-:W4:Y:S02]  /*0e20*/  LDCU UR18, c[0x0][0x3b0] ;  /* 0x00007600ff1277ac */ /* 0x000f240008000800 */
[----:B------:R-:W-:Y:S01]  /*0e30*/  STL [R1+0xd88], R14 ;  /* 0x000d880e01007387 */ /* 0x000fe20000100800 */
[----:B------:R-:W-:Y:S01]  /*0e40*/  PRMT R53, RZ, 0x7610, R53 ;  /* 0x00007610ff357816 */ /* 0x000fe20000000035 */
[----:B------:R-:W1:Y:S02]  /*0e50*/  LDCU UR19, c[0x0][0x3b0] ;  /* 0x00007600ff1377ac */ /* 0x000e640008000800 */
[----:B------:R-:W-:Y:S01]  /*0e60*/  STL [R1+0xd90], R14 ;  /* 0x000d900e01007387 */ /* 0x000fe20000100800 */
[----:B------:R-:W-:Y:S01]  /*0e70*/  PRMT R37, RZ, 0x7610, R37 ;  /* 0x00007610ff257816 */ /* 0x000fe20000000025 */
[----:B------:R-:W0:Y:S02]  /*0e80*/  LDCU UR22, c[0x0][0x3b0] ;  /* 0x00007600ff1677ac */ /* 0x000e240008000800 */
        /* <DEDUP_REMOVED lines=13> */
[----:B------:R-:W0:Y:S03]  /*0f60*/  LDCU UR27, c[0x0][0x3b0] ;  /* 0x00007600ff1b77ac */ /* 0x000e260008000800 */
[----:B------:R-:W-:Y:S04]  /*0f70*/  STL [R1+0xdb4], R14 ;  /* 0x000db40e01007387 */ /* 0x000fe80000100800 */
        /* <DEDUP_REMOVED lines=62> */
[----:B------:R-:W-:Y:S01]  /*1360*/  STL [R1+0xe4c], R31 ;  /* 0x000e4c1f01007387 */ /* 0x000fe20000100800 */
[----:B------:R-:W0:Y:S03]  /*1370*/  FENCE.VIEW.ASYNC.T ;  /* 0x00000000000073c6 */ /* 0x000e260000000200 */
[----:B------:R-:W-:Y:S01]  /*1380*/  STL [R1+0xe6c], R31 ;  /* 0x000e6c1f01007387 */ /* 0x000fe20000100800 */
[----:B0-----:R-:W-:Y:S06]  /*1390*/  BAR.SYNC.DEFER_BLOCKING 0x0 ;  /* 0x0000000000007b1d */ /* 0x001fec0000010000 */
[----:B------:R-:W-:Y:S04]  /*13a0*/  STL [R1+0xe74], R31 ;  /* 0x000e741f01007387 */ /* 0x000fe80000100800 */
[----:B------:R-:W-:Y:S04]  /*13b0*/  STL [R1+0xd28], R30 ;  /* 0x000d281e01007387 */ /* 0x000fe80000100800 */
[----:B------:R-:W-:Y:S04]  /*13c0*/  STL [R1+0xd40], R30 ;  /* 0x000d401e01007387 */ /* 0x000fe80000100800 */
[----:B------:R0:W-:Y:S04]  /*13d0*/  STL [R1+0xe54], R30 ;  /* 0x000e541e01007387 */ /* 0x0001e80000100800 */
[----:B------:R-:W-:Y:S04]  /*13e0*/  STL [R1+0xd24], R29 ;  /* 0x000d241d01007387 */ /* 0x000fe80000100800 */
[----:B------:R-:W0:Y:S02]  /*13f0*/  FENCE.VIEW.ASYNC.S ;  /* 0x00000000000073c6 */ /* 0x000e240000000000 */
[----:B0-----:R0:W0:Y:S02]  /*1400*/  @!UP2 SYNCS.EXCH.64 URZ, [UR11], UR4 ;  /* 0x000000040bffa5b2 */ /* 0x0010240008000100 */
[----:B------:R-:W-:Y:S04]  /*1410*/  STL [R1+0xd54], R29 ;  /* 0x000d541d01007387 */ /* 0x000fe80000100800 */
[----:B------:R-:W-:Y:S04]  /*1420*/  STL [R1+0xe58], R29 ;  /* 0x000e581d01007387 */ /* 0x000fe80000100800 */
[----:B------:R-:W-:Y:S04]  /*1430*/  STL [R1+0xd20], R28 ;  /* 0x000d201c01007387 */ /* 0x000fe80000100800 */
[----:B------:R-:W-:Y:S01]  /*1440*/  STL [R1+0xd1c], R27 ;  /* 0x000d1c1b01007387 */ /* 0x000fe20000100800 */
[----:B------:R-:W0:Y:S03]  /*1450*/  LDC R30, c[0x0][0x3a0] ;  /* 0x0000e800ff1e7b82 */ /* 0x000e260000000800 */
[----:B------:R-:W-:Y:S04]  /*1460*/  STL [R1+0xd18], R26 ;  /* 0x000d181a01007387 */ /* 0x000fe80000100800 */
[----:B------:R-:W-:Y:S04]  /*1470*/  STL [R1+0xd14], R42 ;  /* 0x000d142a01007387 */ /* 0x000fe80000100800 */
[----:B------:R-:W-:Y:S04]  /*1480*/  STL [R1+0xd10], R41 ;  /* 0x000d102901007387 */ /* 0x000fe80000100800 */
[----:B------:R-:W-:Y:S04]  /*1490*/  STL [R1+0xd0c], R40 ;  /* 0x000d0c2801007387 */ /* 0x000fe80000100800 */
[----:B------:R-:W-:Y:S04]  /*14a0*/  STL [R1+0xd08], R39 ;  /* 0x000d082701007387 */ /* 0x000fe80000100800 */
[----:B------:R-:W-:Y:S01]  /*14b0*/  STL [R1+0xd04], R52 ;  /* 0x000d043401007387 */ /* 0x000fe20000100800 */
[----:B01----:R-:W-:-:S03]  /*14c0*/  VIADD R0, R30, 0xffffffdf ;  /* 0xffffffdf1e007836 */ /* 0x003fc60000000000 */
[----:B------:R-:W-:Y:S02]  /*14d0*/  STL [R1+0xd00], R51 ;  /* 0x000d003301007387 */ /* 0x000fe40000100800 */
[----:B------:R-:W-:Y:S02]  /*14e0*/  ISETP.GE.U32.AND P0, PT, R0, 0x7fffff60, PT ;  /* 0x7fffff600000780c */ /* 0x000fe40003f06070 */
[----:B------:R-:W-:Y:S01]  /*14f0*/  STL [R1+0xcfc], R49 ;  /* 0x000cfc3101007387 */ /* 0x000fe20000100800 */
[----:B------:R-:W-:-:S03]  /*1500*/  IADD3 R0, P6, PT, R2, UR12, RZ ;  /* 0x0000000c02007c10 */ /* 0x000fc6000ffde0ff */
[----:B------:R-:W-:Y:S01]  /*1510*/  STL [R1+0xcf8], R48 ;  /* 0x000cf83001007387 */ /* 0x000fe20000100800 */
[----:B------:R-:W-:Y:S01]  /*1520*/  LEA.HI.X.SX32 R2, R2, UR13, 0x1, P6 ;  /* 0x0000000d02027c11 */ /* 0x000fe2000b0f0eff */
[----:B------:R-:W-:Y:S01]  /*1530*/  @!P1 IMAD.MOV.U32 R8, RZ, RZ, R0 ;  /* 0x000000ffff089224 */ /* 0x000fe200078e0000 */
[----:B------:R-:W-:Y:S01]  /*1540*/  IADD3 R3, P6, PT, R4, UR12, RZ ;  /* 0x0000000c04037c10 */ /* 0x000fe2000ffde0ff */
[----:B------:R-:W-:Y:S01]  /*1550*/  STL [R1+0xcf4], R47 ;  /* 0x000cf42f01007387 */ /* 0x000fe20000100800 */
[----:B------:R-:W-:Y:S01]  /*1560*/  SHF.R.S32.HI R13, RZ, 0x1f, R10 ;  /* 0x0000001fff0d7819 */ /* 0x000fe2000001140a */
[----:B------:R-:W-:Y:S01]  /*1570*/  @!P1 IMAD.MOV.U32 R9, RZ, RZ, R2 ;  /* 0x000000ffff099224 */ /* 0x000fe200078e0002 */
[----:B------:R-:W-:Y:S01]  /*1580*/  BAR.SYNC.DEFER_BLOCKING 0x0 ;  /* 0x0000000000007b1d */ /* 0x000fe20000010000 */
[----:B------:R-:W-:Y:S01]  /*1590*/  PRMT R16, RZ, 0x7610, R16 ;  /* 0x00007610ff107816 */ /* 0x000fe20000000010 */
[----:B------:R-:W-:Y:S01]  /*15a0*/  VIADD R12, R30, 0xffffffd7 ;  /* 0xffffffd71e0c7836 */ /* 0x000fe20000000000 */
[----:B------:R-:W-:-:S02]  /*15b0*/  PRMT R31, RZ, 0x7610, R31 ;  /* 0x00007610ff1f7816 */ /* 0x000fc4000000001f */
[----:B------:R-:W-:Y:S01]  /*15c0*/  PRMT R14, RZ, 0x7610, R14 ;  /* 0x00007610ff0e7816 */ /* 0x000fe2000000000e */
[----:B------:R-:W0:Y:S01]  /*15d0*/  LDCU UR12, c[0x0][0x3b0] ;  /* 0x00007600ff0c77ac */ /* 0x000e220008000800 */
[----:B------:R-:W-:Y:S04]  /*15e0*/  STL [R1+0xcf0], R46 ;  /* 0x000cf02e01007387 */ /* 0x000fe80000100800 */
[----:B------:R-:W-:Y:S04]  /*15f0*/  STL [R1+0xcec], R45 ;  /* 0x000cec2d01007387 */ /* 0x000fe80000100800 */
[----:B------:R-:W-:Y:S04]  /*1600*/  STL [R1+0xce8], R44 ;  /* 0x000ce82c01007387 */ /* 0x000fe80000100800 */
[----:B------:R-:W-:Y:S04]  /*1610*/  STL [R1+0xce4], R43 ;  /* 0x000ce42b01007387 */ /* 0x000fe80000100800 */
[----:B------:R-:W-:Y:S04]  /*1620*/  STL [R1+0xce0], R33 ;  /* 0x000ce02101007387 */ /* 0x000fe80000100800 */
[----:B------:R1:W-:Y:S04]  /*1630*/  STL [R1+0xcdc], R21 ;  /* 0x000cdc1501007387 */ /* 0x0003e80000100800 */
[----:B------:R-:W-:Y:S04]  /*1640*/  STL [R1+0xcd8], R19 ;  /* 0x000cd81301007387 */ /* 0x000fe80000100800 */
[----:B------:R-:W-:Y:S01]  /*1650*/  STL [R1+0xcd4], R17 ;  /* 0x000cd41101007387 */ /* 0x000fe20000100800 */
[----:B------:R-:W-:Y:S01]  /*1660*/  LEA.HI.X.SX32 R4, R4, UR13, 0x1, P6 ;  /* 0x0000000d04047c11 */ /* 0x000fe2000b0f0eff */
[----:B------:R-:W0:Y:S02]  /*1670*/  LDCU UR13, c[0x0][0x3b0] ;  /* 0x00007600ff0d77ac */ /* 0x000e240008000800 */
[----:B------:R-:W-:Y:S04]  /*1680*/  STL [R1+0xcd0], R20 ;  /* 0x000cd01401007387 */ /* 0x000fe80000100800 */
[----:B------:R-:W-:Y:S04]  /*1690*/  STL [R1+0xccc], R25 ;  /* 0x000ccc1901007387 */ /* 0x000fe80000100800 */
[----:B------:R-:W-:Y:S04]  /*16a0*/  STL [R1+0xcc8], R18 ;  /* 0x000cc81201007387 */ /* 0x000fe80000100800 */
[----:B------:R-:W-:Y:S04]  /*16b0*/  STL [R1+0xcc4], R38 ;  /* 0x000cc42601007387 */ /* 0x000fe80000100800 */
[----:B------:R-:W-:Y:S04]  /*16c0*/  STL [R1+0xc0c], R11 ;  /* 0x000c0c0b01007387 */ /* 0x000fe80000100800 */
[----:B------:R-:W-:Y:S01]  /*16d0*/  STL [R1+0xc14], R11 ;  /* 0x000c140b01007387 */ /* 0x000fe20000100800 */
[----:B------:R-:W-:-:S03]  /*16e0*/  IADD3 R32, P6, PT, R10, R0, RZ ;  /* 0x000000000a207210 */ /* 0x000fc60007fde0ff */
[----:B------:R-:W-:Y:S04]  /*16f0*/  STL [R1+0xc1c], R11 ;  /* 0x000c1c0b01007387 */ /* 0x000fe80000100800 */
[----:B------:R-:W-:Y:S04]  /*1700*/  STL [R1+0xc24], R11 ;  /* 0x000c240b01007387 */ /* 0x000fe80000100800 */
[----:B--2---:R2:W3:Y:S04]  /*1710*/  @!P1 LDG.E.U8 R36, desc[UR20][R8.64] ;  /* 0x0000001408249981 */ /* 0x0044e8000c1e1100 */
[----:B------:R-:W-:Y:S04]  /*1720*/  STL [R1+0xc2c], R11 ;  /* 0x000c2c0b01007387 */ /* 0x000fe80000100800 */
[----:B------:R-:W-:Y:S01]  /*1730*/  STL [R1+0xc34], R11 ;  /* 0x000c340b01007387 */ /* 0x000fe20000100800 */
[----:B--2---:R-:W-:-:S02]  /*1740*/  @!P1 IMAD.MOV.U32 R8, RZ, RZ, R3 ;  /* 0x000000ffff089224 */ /* 0x004fc400078e0003 */
[----:B------:R-:W-:Y:S01]  /*1750*/  @!P1 IMAD.MOV.U32 R9, RZ, RZ, R4 ;  /* 0x000000ffff099224 */ /* 0x000fe200078e0004 */
[----:B------:R-:W-:Y:S04]  /*1760*/  STL [R1+0xc08], R5 ;  /* 0x000c080501007387 */ /* 0x000fe80000100800 */
[----:B------:R-:W-:Y:S04]  /*1770*/  STL [R1+0xc10], R5 ;  /* 0x000c100501007387 */ /* 0x000fe80000100800 */
[----:B------:R-:W-:Y:S04]  /*1780*/  STL [R1+0xc18], R5 ;  /* 0x000c180501007387 */ /* 0x000fe80000100800 */
[----:B------:R-:W-:Y:S04]  /*1790*/  STL [R1+0xc20], R5 ;  /* 0x000c200501007387 */ /* 0x000fe80000100800 */
[----:B------:R2:W3:Y:S04]  /*17a0*/  @!P1 LDG.E.U8 R35, desc[UR20][R8.64] ;  /* 0x0000001408239981 */ /* 0x0004e8000c1e1100 */
[----:B------:R-:W-:Y:S04]  /*17b0*/  STL [R1+0xc28], R5 ;  /* 0x000c280501007387 */ /* 0x000fe80000100800 */
[----:B------:R-:W-:Y:S01]  /*17c0*/  STL [R1+0xc30], R5 ;  /* 0x000c300501007387 */ /* 0x000fe20000100800 */
[----:B--2---:R-:W-:-:S02]  /*17d0*/  IMAD.MOV.U32 R9, RZ, RZ, R32 ;  /* 0x000000ffff097224 */ /* 0x004fc400078e0020 */
[----:B------:R-:W-:Y:S01]  /*17e0*/  IMAD.X R8, R13, 0x1, R2, P6 ;  /* 0x000000010d087824 */ /* 0x000fe200030e0602 */
[----:B------:R-:W-:Y:S04]  /*17f0*/  STL [R1+0xc38], R5 ;  /* 0x000c380501007387 */ /* 0x000fe80000100800 */
[----:B------:R-:W-:Y:S01]  /*1800*/  STL [R1+0xc04], R15 ;  /* 0x000c040f01007387 */ /* 0x000fe20000100800 */
[----:B------:R-:W-:-:S03]  /*1810*/  @!P3 LOP3.LUT R9, R9, R8, RZ, 0x3c, !PT ;  /* 0x000000080909b212 */ /* 0x000fc600078e3cff */
[----:B------:R-:W-:Y:S04]  /*1820*/  STL [R1+0xc3c], R15 ;  /* 0x000c3c0f01007387 */ /* 0x000fe80000100800 */
[----:B------:R-:W-:Y:S04]  /*1830*/  STL [R1+0xc00], R7 ;  /* 0x000c000701007387 */ /* 0x000fe80000100800 */
[----:B------:R-:W-:Y:S04]  /*1840*/  STL [R1+0xc40], R7 ;  /* 0x000c400701007387 */ /* 0x000fe80000100800 */
[----:B------:R-:W-:Y:S04]  /*1850*/  STL [R1+0x414], R32 ;  /* 0x0004142001007387 */ /* 0x000fe80000100800 */
[----:B------:R2:W-:Y:S01]  /*1860*/  STL [R1+0x410], R8 ;  /* 0x0004100801007387 */ /* 0x0005e20000100800 */
[----:B-1----:R-:W-:-:S02]  /*1870*/  PRMT R21, RZ, 0x7610, R21 ;  /* 0x00007610ff157816 */ /* 0x002fc40000000015 */
[C---:B--2---:R-:W-:Y:S02]  /*1880*/  @!P3 LOP3.LUT R8, R9.reuse, R8, RZ, 0x3c, !PT ;  /* 0x000000080908b212 */ /* 0x044fe400078e3cff */
[----:B------:R-:W-:Y:S02]  /*1890*/  IADD3 R32, P6, PT, R10, R3, RZ ;  /* 0x000000030a207210 */ /* 0x000fe40007fde0ff */
[----:B------:R-:W-:-:S05]  /*18a0*/  @!P3 LOP3.LUT R9, R9, R8, RZ, 0x3c, !PT ;  /* 0x000000080909b212 */ /* 0x000fca00078e3cff */
[----:B------:R1:W2:Y:S01]  /*18b0*/  @!P3 LDG.E.U8 R21, desc[UR20][R8.64] ;  /* 0x000000140815b981 */ /* 0x0002a2000c1e1100 */
[----:B------:R-:W-:Y:S02]  /*18c0*/  IMAD.SHL.U32 R10, R6, 0x10, RZ ;  /* 0x00000010060a7824 */ /* 0x000fe400078e00ff */
[----:B-1----:R-:W-:Y:S02]  /*18d0*/  IMAD.MOV.U32 R9, RZ, RZ, R32 ;  /* 0x000000ffff097224 */ /* 0x002fe400078e0020 */
[----:B------:R-:W-:Y:S01]  /*18e0*/  IMAD.X R8, R13, 0x1, R4, P6 ;  /* 0x000000010d087824 */ /* 0x000fe200030e0604 */
[----:B------:R1:W-:Y:S04]  /*18f0*/  STL [R1+0x41c], R32 ;  /* 0x00041c2001007387 */ /* 0x0003e80000100800 */
[----:B------:R-:W-:Y:S01]  /*1900*/  @!P3 LOP3.LUT R9, R9, R8, RZ, 0x3c, !PT ;  /* 0x000000080909b212 */ /* 0x000fe200078e3cff */
[----:B------:R0:W-:Y:S01]  /*1910*/  STL [R1+0x418], R8 ;  /* 0x0004180801007387 */ /* 0x0001e20000100800 */
[----:B------:R-:W-:-:S02]  /*1920*/  SHF.R.S32.HI R13, RZ, 0x1f, R10 ;  /* 0x0000001fff0d7819 */ /* 0x000fc4000001140a */
[----:B-1----:R-:W-:Y:S02]  /*1930*/  IADD3 R32, P6, PT, R10, R0, RZ ;  /* 0x000000000a207210 */ /* 0x002fe40007fde0ff */
[----:B0-----:R-:W-:-:S04]  /*1940*/  @!P3 LOP3.LUT R8, R9, R8, RZ, 0x3c, !PT ;  /* 0x000000080908b212 */ /* 0x001fc800078e3cff */
[----:B------:R-:W-:-:S05]  /*1950*/  @!P3 LOP3.LUT R9, R9, R8, RZ, 0x3c, !PT ;  /* 0x000000080909b212 */ /* 0x000fca00078e3cff */
[----:B------:R0:W2:Y:S02]  /*1960*/  @!P3 LDG.E.U8 R22, desc[UR20][R8.64] ;  /* 0x000000140816b981 */ /* 0x0000a4000c1e1100 */
[----:B0-----:R-:W-:Y:S02]  /*1970*/  IMAD.MOV.U32 R9, RZ, RZ, R32 ;  /* 0x000000ffff097224 */ /* 0x001fe400078e0020 */
[----:B------:R-:W-:Y:S01]  /*1980*/  IMAD.X R8, R13, 0x1, R2, P6 ;  /* 0x000000010d087824 */ /* 0x000fe200030e0602 */
[----:B------:R-:W-:Y:S04]  /*1990*/  STL [R1+0x494], R32 ;  /* 0x0004942001007387 */ /* 0x000fe80000100800 */
[-C--:B------:R-:W-:Y:S01]  /*19a0*/  @!P4 LOP3.LUT R9, R9, R8.reuse, RZ, 0x3c, !PT ;  /* 0x000000080909c212 */ /* 0x080fe200078e3cff */
[----:B------:R0:W-:Y:S03]  /*19b0*/  STL [R1+0x490], R8 ;  /* 0x0004900801007387 */ /* 0x0001e60000100800 */
[----:B0-----:R-:W-:-:S04]  /*19c0*/  @!P4 LOP3.LUT R8, R9, R8, RZ, 0x3c, !PT ;  /* 0x000000080908c212 */ /* 0x001fc800078e3cff */
[----:B------:R-:W-:-:S05]  /*19d0*/  @!P4 LOP3.LUT R9, R9, R8, RZ, 0x3c, !PT ;  /* 0x000000080909c212 */ /* 0x000fca00078e3cff */
[----:B------:R0:W2:Y:S01]  /*19e0*/  @!P4 LDG.E.U8 R16, desc[UR20][R8.64] ;  /* 0x000000140810c981 */ /* 0x0000a2000c1e1100 */
[----:B------:R-:W-:-:S05]  /*19f0*/  IADD3 R32, P6, PT, R10, R3, RZ ;  /* 0x000000030a207210 */ /* 0x000fca0007fde0ff */
[----:B0-----:R-:W-:Y:S02]  /*1a00*/  IMAD.MOV.U32 R9, RZ, RZ, R32 ;  /* 0x000000ffff097224 */ /* 0x001fe400078e0020 */
[----:B------:R-:W-:-:S05]  /*1a10*/  IMAD.X R8, R13, 0x1, R4, P6 ;  /* 0x000000010d087824 */ /* 0x000fca00030e0604 */
[----:B------:R-:W-:Y:S01]  /*1a20*/  @!P4 LOP3.LUT R9, R9, R8, RZ, 0x3c, !PT ;  /* 0x000000080909c212 */ /* 0x000fe200078e3cff */
[----:B------:R-:W-:Y:S01]  /*1a30*/  IMAD R10, R6, 0x18, RZ ;  /* 0x00000018060a7824 */ /* 0x000fe200078e02ff */
[----:B------:R-:W-:-:S04]  /*1a40*/  PRMT R33, RZ, 0x7610, R33 ;  /* 0x00007610ff217816 */ /* 0x000fc80000000021 */
[----:B------:R-:W-:Y:S02]  /*1a50*/  SHF.R.S32.HI R13, RZ, 0x1f, R10 ;  /* 0x0000001fff0d7819 */ /* 0x000fe4000001140a */
[----:B------:R-:W-:Y:S02]  /*1a60*/  PRMT R25, RZ, 0x7610, R25 ;  /* 0x00007610ff197816 */ /* 0x000fe40000000019 */
[----:B------:R-:W-:Y:S01]  /*1a70*/  ISETP.GE.U32.AND P1, PT, R12, 0x7fffff58, PT ;  /* 0x7fffff580c00780c */ /* 0x000fe20003f26070 */
[----:B------:R-:W-:Y:S01]  /*1a80*/  VIADD R12, R30, 0xffffffcf ;  /* 0xffffffcf1e0c7836 */ /* 0x000fe20000000000 */
[----:B------:R-:W-:-:S04]  /*1a90*/  PRMT R19, RZ, 0x7610, R19 ;  /* 0x00007610ff137816 */ /* 0x000fc80000000013 */
[----:B------:R-:W-:Y:S01]  /*1aa0*/  ISETP.GE.U32.AND P3, PT, R12, 0x7fffff50, PT ;  /* 0x7fffff500c00780c */ /* 0x000fe20003f66070 */
[----:B------:R-:W-:Y:S01]  /*1ab0*/  VIADD R12, R30, 0xffffffc7 ;  /* 0xffffffc71e0c7836 */ /* 0x000fe20000000000 */
[----:B------:R-:W-:Y:S02]  /*1ac0*/  PRMT R17, RZ, 0x7610, R17 ;  /* 0x00007610ff117816 */ /* 0x000fe40000000011 */
[----:B------:R-:W-:Y:S02]  /*1ad0*/  PRMT R43, RZ, 0x7610, R43 ;  /* 0x00007610ff2b7816 */ /* 0x000fe4000000002b */
[----:B------:R-:W-:Y:S02]  /*1ae0*/  PRMT R20, RZ, 0x7610, R20 ;  /* 0x00007610ff147816 */ /* 0x000fe40000000014 */
[----:B------:R-:W-:Y:S01]  /*1af0*/  PRMT R44, RZ, 0x7610, R44 ;  /* 0x00007610ff2c7816 */ /* 0x000fe2000000002c */
[----:B--2---:R0:W-:Y:S04]  /*1b00*/  STL [R1+0x260], R16 ;  /* 0x0002601001007387 */ /* 0x0041e80000100800 */
[----:B0-----:R-:W2:Y:S04]  /*1b10*/  LDL.LU R16, [R1+0xe78] ;  /* 0x000e780001107983 */ /* 0x001ea80000300800 */
[----:B------:R-:W-:Y:S04]  /*1b20*/  STL [R1+0x49c], R32 ;  /* 0x00049c2001007387 */ /* 0x000fe80000100800 */
[----:B------:R0:W-:Y:S02]  /*1b30*/  STL [R1+0x498], R8 ;  /* 0x0004980801007387 */ /* 0x0001e40000100800 */
[----:B0-----:R-:W-:-:S02]  /*1b40*/  @!P4 LOP3.LUT R8, R9, R8, RZ, 0x3c, !PT ;  /* 0x000000080908c212 */ /* 0x001fc400078e3cff */
[----:B------:R-:W-:Y:S02]  /*1b50*/  IADD3 R32, P6, PT, R10, R0, RZ ;  /* 0x000000000a207210 */ /* 0x000fe40007fde0ff */
[----:B------:R-:W-:-:S05]  /*1b60*/  @!P4 LOP3.LUT R9, R9, R8, RZ, 0x3c, !PT ;  /* 0x000000080909c212 */ /* 0x000fca00078e3cff */
[----:B------:R0:W2:Y:S02]  /*1b70*/  @!P4 LDG.E.U8 R33, desc[UR20][R8.64] ;  /* 0x000000140821c981 */ /* 0x0000a4000c1e1100 */
[----:B0-----:R-:W-:Y:S02]  /*1b80*/  IMAD.MOV.U32 R9, RZ, RZ, R32 ;  /* 0x000000ffff097224 */ /* 0x001fe400078e0020 */
[----:B------:R-:W-:Y:S01]  /*1b90*/  IMAD.X R8, R13, 0x1, R2, P6 ;  /* 0x000000010d087824 */ /* 0x000fe200030e0602 */
[----:B------:R0:W-:Y:S04]  /*1ba0*/  STL [R1+0x514], R32 ;  /* 0x0005142001007387 */ /* 0x0001e80000100800 */
[----:B------:R-:W-:Y:S01]  /*1bb0*/  @!P2 LOP3.LUT R9, R9, R8, RZ, 0x3c, !PT ;  /* 0x000000080909a212 */ /* 0x000fe200078e3cff */
[----:B------:R1:W-:Y:S01]  /*1bc0*/  STL [R1+0x510], R8 ;  /* 0x0005100801007387 */ /* 0x0003e20000100800 */
[----:B0-----:R-:W-:-:S02]  /*1bd0*/  IADD3 R32, P6, PT, R10, R3, RZ ;  /* 0x000000030a207210 */ /* 0x001fc40007fde0ff */
[----:B-1----:R-:W-:-:S04]  /*1be0*/  @!P2 LOP3.LUT R8, R9, R8, RZ, 0x3c, !PT ;  /* 0x000000080908a212 */ /* 0x002fc800078e3cff */
[----:B------:R-:W-:-:S05]  /*1bf0*/  @!P2 LOP3.LUT R9, R9, R8, RZ, 0x3c, !PT ;  /* 0x000000080909a212 */ /* 0x000fca00078e3cff */
[----:B------:R0:W2:Y:S01]  /*1c00*/  @!P2 LDG.E.U8 R25, desc[UR20][R8.64] ;  /* 0x000000140819a981 */ /* 0x0000a2000c1e1100 */
[----:B------:R-:W-:Y:S02]  /*1c10*/  IMAD.SHL.U32 R10, R6, 0x20, RZ ;  /* 0x00000020060a7824 */ /* 0x000fe400078e00ff */
[----:B0-----:R-:W-:Y:S02]  /*1c20*/  IMAD.MOV.U32 R9, RZ, RZ, R32 ;  /* 0x000000ffff097224 */ /* 0x001fe400078e0020 */
[----:B------:R-:W-:Y:S01]  /*1c30*/  IMAD.X R8, R13, 0x1, R4, P6 ;  /* 0x000000010d087824 */ /* 0x000fe200030e0604 */
[----:B------:R0:W-:Y:S04]  /*1c40*/  STL [R1+0x51c], R32 ;  /* 0x00051c2001007387 */ /* 0x0001e80000100800 */
[----:B------:R-:W-:Y:S01]  /*1c50*/  @!P2 LOP3.LUT R9, R9, R8, RZ, 0x3c, !PT ;  /* 0x000000080909a212 */ /* 0x000fe200078e3cff */
[----:B------:R1:W-:Y:S01]  /*1c60*/  STL [R1+0x518], R8 ;  /* 0x0005180801007387 */ /* 0x0003e20000100800 */
[----:B------:R-:W-:-:S02]  /*1c70*/  SHF.R.S32.HI R13, RZ, 0x1f, R10 ;  /* 0x0000001fff0d7819 */ /* 0x000fc4000001140a */
[----:B0-----:R-:W-:Y:S02]  /*1c80*/  IADD3 R32, P6, PT, R10, R0, RZ ;  /* 0x000000000a207210 */ /* 0x001fe40007fde0ff */
[----:B-1----:R-:W-:-:S04]  /*1c90*/  @!P2 LOP3.LUT R8, R9, R8, RZ, 0x3c, !PT ;  /* 0x000000080908a212 */ /* 0x002fc800078e3cff */
        /* <DEDUP_REMOVED lines=11> */
[----:B------:R-:W-:Y:S02]  /*1d50*/  IMAD R10, R6, 0x28, RZ ;  /* 0x00000028060a7824 */ /* 0x000fe400078e02ff */
        /* <DEDUP_REMOVED lines=8> */
[----:B------:R-:W-:Y:S02]  /*1de0*/  @!P0 LOP3.LUT R9, R9, R8, RZ, 0x3c, !PT ;  /* 0x0000000809098212 */ /* 0x000fe400078e3cff */
[----:B------:R-:W-:-:S03]  /*1df0*/  ISETP.GE.U32.AND P4, PT, R12, 0x7fffff48, PT ;  /* 0x7fffff480c00780c */ /* 0x000fc60003f86070 */
[----:B------:R0:W2:Y:S01]  /*1e00*/  @!P0 LDG.E.U8 R24, desc[UR20][R8.64] ;  /* 0x0000001408188981 */ /* 0x0000a2000c1e1100 */
[----:B------:R-:W-:-:S03]  /*1e10*/  VIADD R12, R30, 0xffffffbf ;  /* 0xffffffbf1e0c7836 */ /* 0x000fc60000000000 */
[----:B------:R-:W-:Y:S01]  /*1e20*/  STL [R1+0x614], R32 ;  /* 0x0006142001007387 */ /* 0x000fe20000100800 */
[----:B0-----:R-:W-:Y:S01]  /*1e30*/  IMAD.X R9, R13, 0x1, R2, P6 ;  /* 0x000000010d097824 */ /* 0x001fe200030e0602 */
[----:B------:R-:W-:Y:S01]  /*1e40*/  IADD3 R10, P6, PT, R10, R3, RZ ;  /* 0x000000030a0a7210 */ /* 0x000fe20007fde0ff */
[----:B------:R-:W-:-:S03]  /*1e50*/  @!P1 IMAD.MOV.U32 R8, RZ, RZ, R32 ;  /* 0x000000ffff089224 */ /* 0x000fc600078e0020 */
[----:B------:R0:W-:Y:S01]  /*1e60*/  STL [R1+0x610], R9 ;  /* 0x0006100901007387 */ /* 0x0001e20000100800 */
[----:B------:R-:W-:-:S03]  /*1e70*/  ISETP.GE.U32.AND P2, PT, R12, 0x7fffff40, PT ;  /* 0x7fffff400c00780c */ /* 0x000fc60003f46070 */
[----:B------:R0:W2:Y:S01]  /*1e80*/  @!P1 LDG.E.U8 R19, desc[UR20][R8.64] ;  /* 0x0000001408139981 */ /* 0x0000a2000c1e1100 */
[----:B------:R-:W-:Y:S02]  /*1e90*/  VIADD R12, R30, 0xffffffb7 ;  /* 0xffffffb71e0c7836 */ /* 0x000fe40000000000 */
[----:B0-----:R-:W-:Y:S02]  /*1ea0*/  IMAD.MOV.U32 R9, RZ, RZ, R10 ;  /* 0x000000ffff097224 */ /* 0x001fe400078e000a */
[----:B------:R-:W-:Y:S01]  /*1eb0*/  IMAD.X R8, R13, 0x1, R4, P6 ;  /* 0x000000010d087824 */ /* 0x000fe200030e0604 */
[----:B------:R-:W-:Y:S01]  /*1ec0*/  STL [R1+0xbb0], R10 ;  /* 0x000bb00a01007387 */ /* 0x000fe20000100800 */
[----:B------:R-:W-:-:S03]  /*1ed0*/  ISETP.GE.U32.AND P0, PT, R12, 0x7fffff38, PT ;  /* 0x7fffff380c00780c */ /* 0x000fc60003f06070 */
[-C--:B------:R-:W-:Y:S01]  /*1ee0*/  @!P1 LOP3.LUT R9, R9, R8.reuse, RZ, 0x3c, !PT ;  /* 0x0000000809099212 */ /* 0x080fe200078e3cff */
[----:B------:R0:W-:Y:S01]  /*1ef0*/  STL [R1+0x618], R8 ;  /* 0x0006180801007387 */ /* 0x0001e20000100800 */
[----:B------:R-:W-:Y:S02]  /*1f00*/  IMAD R12, R6, 0x30, RZ ;  /* 0x00000030060c7824 */ /* 0x000fe400078e02ff */
[----:B0-----:R-:W-:-:S03]  /*1f10*/  @!P1 LOP3.LUT R8, R9, R8, RZ, 0x3c, !PT ;  /* 0x0000000809089212 */ /* 0x001fc600078e3cff */
[----:B------:R-:W-:Y:S02]  /*1f20*/  SHF.R.S32.HI R10, RZ, 0x1f, R12 ;  /* 0x0000001fff0a7819 */ /* 0x000fe4000001140c */
[----:B------:R-:W-:Y:S02]  /*1f30*/  @!P1 LOP3.LUT R9, R9, R8, RZ, 0x3c, !PT ;  /* 0x0000000809099212 */ /* 0x000fe400078e3cff */
[----:B------:R-:W-:-:S03]  /*1f40*/  IADD3 R32, P6, PT, R12, R0, RZ ;  /* 0x000000000c207210 */ /* 0x000fc60007fde0ff */
[----:B------:R0:W3:Y:S02]  /*1f50*/  @!P1 LDG.E.U8 R17, desc[UR20][R8.64] ;  /* 0x0000001408119981 */ /* 0x0000e4000c1e1100 */
        /* <DEDUP_REMOVED lines=8> */
[----:B------:R0:W3:Y:S01]  /*1fe0*/  @!P3 LDG.E.U8 R34, desc[UR20][R8.64] ;  /* 0x000000140822b981 */ /* 0x0000e2000c1e1100 */
        /* <DEDUP_REMOVED lines=46> */
[----:B------:R-:W-:-:S02]  /*22d0*/  PRMT R45, RZ, 0x7610, R45 ;  /* 0x00007610ff2d7816 */ /* 0x000fc4000000002d */
[----:B------:R-:W-:Y:S02]  /*22e0*/  SHF.R.S32.HI R10, RZ, 0x1f, R12 ;  /* 0x0000001fff0a7819 */ /* 0x000fe4000001140c */
        /* <DEDUP_REMOVED lines=13> */
[----:B------:R-:W-:Y:S02]  /*23c0*/  VIADD R13, R30, 0xffffffaf ;  /* 0xffffffaf1e0d7836 */ /* 0x000fe40000000000 */
[----:B0-----:R-:W-:Y:S02]  /*23d0*/  IMAD.MOV.U32 R9, RZ, RZ, R32 ;  /* 0x000000ffff097224 */ /* 0x001fe400078e0020 */
[----:B------:R-:W-:Y:S01]  /*23e0*/  IMAD.X R8, R10, 0x1, R4, P6 ;  /* 0x000000010a087824 */ /* 0x000fe200030e0604 */
[----:B------:R-:W-:Y:S04]  /*23f0*/  STL [R1+0xb58], R32 ;  /* 0x000b582001007387 */ /* 0x000fe80000100800 */
[----:B------:R-:W-:Y:S01]  /*2400*/  @!P0 LOP3.LUT R9, R9, R8, RZ, 0x3c, !PT ;  /* 0x0000000809098212 */ /* 0x000fe200078e3cff */
[----:B------:R0:W-:Y:S01]  /*2410*/  STL [R1+0xb48], R8 ;  /* 0x000b480801007387 */ /* 0x0001e20000100800 */
[----:B------:R-:W-:Y:S01]  /*2420*/  IMAD R12, R6, 0x50, RZ ;  /* 0x00000050060c7824 */ /* 0x000fe200078e02ff */
[----:B------:R-:W-:-:S02]  /*2430*/  ISETP.GE.U32.AND P1, PT, R13, 0x7fffff30, PT ;  /* 0x7fffff300d00780c */ /* 0x000fc40003f26070 */
[----:B--2---:R-:W-:Y:S02]  /*2440*/  PRMT R16, RZ, 0x7610, R16 ;  /* 0x00007610ff107816 */ /* 0x004fe40000000010 */
[C---:B0-----:R-:W-:Y:S02]  /*2450*/  @!P0 LOP3.LUT R8, R9.reuse, R8, RZ, 0x3c, !PT ;  /* 0x0000000809088212 */ /* 0x041fe400078e3cff */
[----:B------:R-:W-:Y:S02]  /*2460*/  SHF.R.S32.HI R10, RZ, 0x1f, R12 ;  /* 0x0000001fff0a7819 */ /* 0x000fe4000001140c */
[----:B------:R-:W-:Y:S02]  /*2470*/  @!P0 LOP3.LUT R9, R9, R8, RZ, 0x3c, !PT ;  /* 0x0000000809098212 */ /* 0x000fe400078e3cff */
[----:B------:R-:W-:-:S03]  /*2480*/  IADD3 R32, P6, PT, R12, R0, RZ ;  /* 0x000000000c207210 */ /* 0x000fc60007fde0ff */
        /* <DEDUP_REMOVED lines=12> */
[-C--:B------:R-:W-:Y:S01]  /*2550*/  @!P1 LOP3.LUT R9, R9, R8.reuse, RZ, 0x3c, !PT ;  /* 0x0000000809099212 */ /* 0x080fe200078e3cff */
[----:B--2---:R0:W-:Y:S04]  /*2560*/  STL [R1+0x21c], R31 ;  /* 0x00021c1f01007387 */ /* 0x0041e80000100800 */
[----:B0-----:R-:W2:Y:S04]  /*2570*/  LDL.LU R31, [R1+0xe74] ;  /* 0x000e7400011f7983 */ /* 0x001ea80000300800 */
[----:B------:R-:W-:Y:S04]  /*2580*/  STL [R1+0xb44], R32 ;  /* 0x000b442001007387 */ /* 0x000fe80000100800 */
[----:B------:R0:W-:Y:S02]  /*2590*/  STL [R1+0xb34], R8 ;  /* 0x000b340801007387 */ /* 0x0001e40000100800 */
[----:B0-----:R-:W-:-:S04]  /*25a0*/  @!P1 LOP3.LUT R8, R9, R8, RZ, 0x3c, !PT ;  /* 0x0000000809089212 */ /* 0x001fc800078e3cff */
[----:B------:R-:W-:-:S05]  /*25b0*/  @!P1 LOP3.LUT R9, R9, R8, RZ, 0x3c, !PT ;  /* 0x0000000809099212 */ /* 0x000fca00078e3cff */
[----:B------:R0:W3:Y:S01]  /*25c0*/  @!P1 LDG.E.U8 R14, desc[UR20][R8.64] ;  /* 0x00000014080e9981 */ /* 0x0000e2000c1e1100 */
[----:B------:R-:W-:Y:S02]  /*25d0*/  VIADD R13, R30, 0xffffffa7 ;  /* 0xffffffa71e0d7836 */ /* 0x000fe40000000000 */
[----:B------:R-:W-:-:S03]  /*25e0*/  IMAD R12, R6, 0x58, RZ ;  /* 0x00000058060c7824 */ /* 0x000fc600078e02ff */
[----:B------:R-:W-:Y:S02]  /*25f0*/  ISETP.GE.U32.AND P3, PT, R13, 0x7fffff28, PT ;  /* 0x7fffff280d00780c */ /* 0x000fe40003f66070 */
[----:B------:R-:W-:Y:S02]  /*2600*/  SHF.R.S32.HI R10, RZ, 0x1f, R12 ;  /* 0x0000001fff0a7819 */ /* 0x000fe4000001140c */
[----:B------:R-:W-:-:S05]  /*2610*/  IADD3 R32, P6, PT, R12, R0, RZ ;  /* 0x000000000c207210 */ /* 0x000fca0007fde0ff */
[----:B0-----:R-:W-:Y:S02]  /*2620*/  IMAD.MOV.U32 R9, RZ, RZ, R32 ;  /* 0x000000ffff097224 */ /* 0x001fe400078e0020 */
[----:B------:R-:W-:-:S05]  /*2630*/  IMAD.X R8, R10, 0x1, R2, P6 ;  /* 0x000000010a087824 */ /* 0x000fca00030e0602 */
[-C--:B------:R-:W-:Y:S02]  /*2640*/  @!P3 LOP3.LUT R9, R9, R8.reuse, RZ, 0x3c, !PT ;  /* 0x000000080909b212 */ /* 0x080fe400078e3cff */
[----:B--2---:R-:W-:Y:S01]  /*2650*/  PRMT R31, RZ, 0x7610, R31 ;  /* 0x00007610ff1f7816 */ /* 0x004fe2000000001f */
[----:B---3--:R0:W-:Y:S04]  /*2660*/  STL [R1+0x218], R14 ;  /* 0x0002180e01007387 */ /* 0x0081e80000100800 */
[----:B0-----:R-:W2:Y:S04]  /*2670*/  LDL.LU R14, [R1+0xe70] ;  /* 0x000e7000010e7983 */ /* 0x001ea80000300800 */
[----:B------:R-:W-:Y:S04]  /*2680*/  STL [R1+0xb38], R32 ;  /* 0x000b382001007387 */ /* 0x000fe80000100800 */
[----:B------:R0:W-:Y:S02]  /*2690*/  STL [R1+0xb28], R8 ;  /* 0x000b280801007387 */ /* 0x0001e40000100800 */
[----:B0-----:R-:W-:-:S04]  /*26a0*/  @!P3 LOP3.LUT R8, R9, R8, RZ, 0x3c, !PT ;  /* 0x000000080908b212 */ /* 0x001fc800078e3cff */
[----:B------:R-:W-:-:S05]  /*26b0*/  @!P3 LOP3.LUT R9, R9, R8, RZ, 0x3c, !PT ;  /* 0x000000080909b212 */ /* 0x000fca00078e3cff */
[----:B------:R0:W3:Y:S01]  /*26c0*/  @!P3 LDG.E.U8 R31, desc[UR20][R8.64] ;  /* 0x00000014081fb981 */ /* 0x0000e2000c1e1100 */
        /* <DEDUP_REMOVED lines=11> */
[----:B------:R-:W3:Y:S01]  /*2780*/  @!P3 LDG.E.U8 R14, desc[UR20][R8.64] ;  /* 0x00000014080eb981 */ /* 0x000ee2000c1e1100 */
[----:B------:R-:W-:Y:S02]  /*2790*/  VIADD R13, R30, 0xffffff9f ;  /* 0xffffff9f1e0d7836 */ /* 0x000fe40000000000 */
[----:B------:R-:W-:-:S03]  /*27a0*/  IMAD R12, R6, 0x60, RZ ;  /* 0x00000060060c7824 */ /* 0x000fc600078e02ff */
[----:B------:R-:W-:Y:S02]  /*27b0*/  ISETP.GE.U32.AND P4, PT, R13, 0x7fffff20, PT ;  /* 0x7fffff200d00780c */ /* 0x000fe40003f86070 */
[----:B------:R-:W-:Y:S02]  /*27c0*/  SHF.R.S32.HI R10, RZ, 0x1f, R12 ;  /* 0x0000001fff0a7819 */ /* 0x000fe4000001140c */
[----:B------:R-:W-:Y:S01]  /*27d0*/  IADD3 R32, P6, PT, R12, R0, RZ ;  /* 0x000000000c207210 */ /* 0x000fe20007fde0ff */
[----:B---3--:R0:W-:Y:S04]  /*27e0*/  STL [R1+0x210], R14 ;  /* 0x0002100e01007387 */ /* 0x0081e80000100800 */
[----:B0-----:R-:W3:Y:S01]  /*27f0*/  LDL.LU R14, [R1+0xe68] ;  /* 0x000e6800010e7983 */ /* 0x001ee20000300800 */
[----:B------:R-:W-:-:S02]  /*2800*/  IMAD.MOV.U32 R9, RZ, RZ, R32 ;  /* 0x000000ffff097224 */ /* 0x000fc400078e0020 */
[----:B------:R-:W-:Y:S01]  /*2810*/  IMAD.X R8, R10, 0x1, R2, P6 ;  /* 0x000000010a087824 */ /* 0x000fe200030e0602 */
[----:B------:R-:W-:Y:S04]  /*2820*/  STL [R1+0xb20], R32 ;  /* 0x000b202001007387 */ /* 0x000fe80000100800 */
[-C--:B------:R-:W-:Y:S01]  /*2830*/  @!P4 LOP3.LUT R9, R9, R8.reuse, RZ, 0x3c, !PT ;  /* 0x000000080909c212 */ /* 0x080fe200078e3cff */
[----:B------:R0:W-:Y:S03]  /*2840*/  STL [R1+0xb10], R8 ;  /* 0x000b100801007387 */ /* 0x0001e60000100800 */
[----:B0-----:R-:W-:-:S04]  /*2850*/  @!P4 LOP3.LUT R8, R9, R8, RZ, 0x3c, !PT ;  /* 0x000000080908c212 */ /* 0x001fc800078e3cff */
[----:B------:R-:W-:Y:S02]  /*2860*/  @!P4 LOP3.LUT R9, R9, R8, RZ, 0x3c, !PT ;  /* 0x000000080909c212 */ /* 0x000fe400078e3cff */
[----:B---3--:R-:W-:-:S06]  /*2870*/  PRMT R14, RZ, 0x7610, R14 ;  /* 0x00007610ff0e7816 */ /* 0x008fcc000000000e */
[----:B------:R0:W3:Y:S01]  /*2880*/  @!P4 LDG.E.U8 R14, desc[UR20][R8.64] ;  /* 0x00000014080ec981 */ /* 0x0000e2000c1e1100 */
[----:B------:R-:W-:Y:S01]  /*2890*/  IADD3 R32, P6, PT, R12, R3, RZ ;  /* 0x000000030c207210 */ /* 0x000fe20007fde0ff */
[----:B------:R-:W-:-:S04]  /*28a0*/  VIADD R13, R30, 0xffffff97 ;  /* 0xffffff971e0d7836 */ /* 0x000fc80000000000 */
[----:B0-----:R-:W-:Y:S02]  /*28b0*/  IMAD.MOV.U32 R9, RZ, RZ, R32 ;  /* 0x000000ffff097224 */ /* 0x001fe400078e0020 */
[----:B------:R-:W-:Y:S01]  /*28c0*/  IMAD.X R8, R10, 0x1, R4, P6 ;  /* 0x000000010a087824 */ /* 0x000fe200030e0604 */
[----:B---3--:R0:W-:Y:S04]  /*28d0*/  STL [R1+0x20c], R14 ;  /* 0x00020c0e01007387 */ /* 0x0081e80000100800 */
[----:B0-----:R-:W3:Y:S01]  /*28e0*/  LDL.LU R14, [R1+0xe64] ;  /* 0x000e6400010e7983 */ /* 0x001ee20000300800 */
[----:B------:R-:W-:Y:S02]  /*28f0*/  @!P4 LOP3.LUT R9, R9, R8, RZ, 0x3c, !PT ;  /* 0x000000080909c212 */ /* 0x000fe400078e3cff */
[----:B------:R-:W-:Y:S01]  /*2900*/  ISETP.GE.U32.AND P2, PT, R13, 0x7fffff18, PT ;  /* 0x7fffff180d00780c */ /* 0x000fe20003f46070 */
[----:B------:R-:W-:Y:S01]  /*2910*/  STL [R1+0xb14], R32 ;  /* 0x000b142001007387 */ /* 0x000fe20000100800 */
[----:B------:R-:W-:-:S03]  /*2920*/  IMAD R12, R6, 0x68, RZ ;  /* 0x00000068060c7824 */ /* 0x000fc600078e02ff */
[----:B------:R0:W-:Y:S01]  /*2930*/  STL [R1+0x92c], R8 ;  /* 0x00092c0801007387 */ /* 0x0001e20000100800 */
[----:B------:R-:W-:Y:S02]  /*2940*/  PRMT R29, RZ, 0x7610, R29 ;  /* 0x00007610ff1d7816 */ /* 0x000fe4000000001d */
[----:B------:R-:W-:Y:S02]  /*2950*/  SHF.R.S32.HI R10, RZ, 0x1f, R12 ;  /* 0x0000001fff0a7819 */ /* 0x000fe4000001140c */
[----:B0-----:R-:W-:-:S04]  /*2960*/  @!P4 LOP3.LUT R8, R9, R8, RZ, 0x3c, !PT ;  /* 0x000000080908c212 */ /* 0x001fc800078e3cff */
[----:B------:R-:W-:Y:S02]  /*2970*/  @!P4 LOP3.LUT R9, R9, R8, RZ, 0x3c, !PT ;  /* 0x000000080909c212 */ /* 0x000fe400078e3cff */
[----:B------:R-:W-:-:S03]  /*2980*/  IADD3 R32, P6, PT, R12, R0, RZ ;  /* 0x000000000c207210 */ /* 0x000fc60007fde0ff */
[----:B------:R0:W2:Y:S02]  /*2990*/  @!P4 LDG.E.U8 R29, desc[UR20][R8.64] ;  /* 0x00000014081dc981 */ /* 0x0000a4000c1e1100 */
[----:B0-----:R-:W-:Y:S02]  /*29a0*/  IMAD.X R9, R10, 0x1, R2, P6 ;  /* 0x000000010a097824 */ /* 0x001fe400030e0602 */
[----:B------:R-:W-:Y:S01]  /*29b0*/  @!P2 IMAD.MOV.U32 R8, RZ, RZ, R32 ;  /* 0x000000ffff08a224 */ /* 0x000fe200078e0020 */
[----:B---3--:R-:W-:-:S06]  /*29c0*/  PRMT R14, RZ, 0x7610, R14 ;  /* 0x00007610ff0e7816 */ /* 0x008fcc000000000e */
[----:B------:R-:W3:Y:S04]  /*29d0*/  @!P2 LDG.E.U8 R14, desc[UR20][R8.64] ;  /* 0x00000014080ea981 */ /* 0x000ee8000c1e1100 */
[----:B------:R-:W-:Y:S04]  /*29e0*/  STL [R1+0x9a4], R32 ;  /* 0x0009a42001007387 */ /* 0x000fe80000100800 */
[----:B--2---:R0:W-:Y:S04]  /*29f0*/  STL [R1+0x208], R29 ;  /* 0x0002081d01007387 */ /* 0x0041e80000100800 */
[----:B------:R-:W-:Y:S01]  /*2a00*/  STL [R1+0x9a0], R9 ;  /* 0x0009a00901007387 */ /* 0x000fe20000100800 */
[----:B0-----:R-:W-:-:S05]  /*2a10*/  IADD3 R29, P6, PT, R12, R3, RZ ;  /* 0x000000030c1d7210 */ /* 0x001fca0007fde0ff */
[----:B------:R-:W-:Y:S04]  /*2a20*/  STL [R1+0x9ac], R29 ;  /* 0x0009ac1d01007387 */ /* 0x000fe80000100800 */
[----:B------:R-:W2:Y:S04]  /*2a30*/  LDL.LU R32, [R1+0xe60] ;  /* 0x000e600001207983 */ /* 0x000ea80000300800 */
[----:B---3--:R0:W-:Y:S04]  /*2a40*/  STL [R1+0x204], R14 ;  /* 0x0002040e01007387 */ /* 0x0081e80000100800 */
[----:B0-----:R-:W3:Y:S01]  /*2a50*/  LDL.LU R14, [R1+0xe5c] ;  /* 0x000e5c00010e7983 */ /* 0x001ee20000300800 */
[----:B------:R-:W-:-:S02]  /*2a60*/  VIADD R13, R30, 0xffffff8f ;  /* 0xffffff8f1e0d7836 */ /* 0x000fc40000000000 */
[----:B------:R-:W-:-:S03]  /*2a70*/  IMAD.X R10, R10, 0x1, R4, P6 ;  /* 0x000000010a0a7824 */ /* 0x000fc600030e0604 */
[----:B------:R-:W-:Y:S01]  /*2a80*/  ISETP.GE.U32.AND P0, PT, R13, 0x7fffff10, PT ;  /* 0x7fffff100d00780c */ /* 0x000fe20003f06070 */
[C---:B------:R-:W-:Y:S02]  /*2a90*/  VIADD R13, R30.reuse, 0xffffff87 ;  /* 0xffffff871e0d7836 */ /* 0x040fe40000000000 */
[----:B------:R-:W-:Y:S02]  /*2aa0*/  IMAD.MOV.U32 R8, RZ, RZ, R10 ;  /* 0x000000ffff087224 */ /* 0x000fe400078e000a */
[----:B------:R-:W-:Y:S01]  /*2ab0*/  IMAD.MOV.U32 R9, RZ, RZ, R29 ;  /* 0x000000ffff097224 */ /* 0x000fe200078e001d */
[----:B------:R-:W-:Y:S01]  /*2ac0*/  ISETP.GE.U32.AND P1, PT, R13, 0x7fffff08, PT ;  /* 0x7fffff080d00780c */ /* 0x000fe20003f26070 */
[----:B------:R-:W-:-:S03]  /*2ad0*/  VIADD R13, R30, 0xfffffffe ;  /* 0xfffffffe1e0d7836 */ /* 0x000fc60000000000 */
[-C--:B------:R-:W-:Y:S02]  /*2ae0*/  @!P2 LOP3.LUT R9, R9, R8.reuse, RZ, 0x3c, !PT ;  /* 0x000000080909a212 */ /* 0x080fe400078e3cff */
[----:B------:R-:W-:Y:S01]  /*2af0*/  ISETP.GE.U32.AND P3, PT, R13, 0x7fffff7f, PT ;  /* 0x7fffff7f0d00780c */ /* 0x000fe20003f66070 */
[----:B------:R-:W-:Y:S01]  /*2b00*/  VIADD R13, R30, 0xfffffff6 ;  /* 0xfffffff61e0d7836 */ /* 0x000fe20000000000 */
[----:B------:R-:W-:-:S04]  /*2b10*/  @!P2 LOP3.LUT R8, R9, R8, RZ, 0x3c, !PT ;  /* 0x000000080908a212 */ /* 0x000fc800078e3cff */
[----:B------:R-:W-:Y:S02]  /*2b20*/  ISETP.GE.U32.AND P4, PT, R13, 0x7fffff77, PT ;  /* 0x7fffff770d00780c */ /* 0x000fe40003f86070 */
[----:B------:R-:W-:Y:S02]  /*2b30*/  PRMT R13, RZ, 0x7610, R13 ;  /* 0x00007610ff0d7816 */ /* 0x000fe4000000000d */
[----:B------:R-:W-:Y:S01]  /*2b40*/  @!P2 LOP3.LUT R9, R9, R8, RZ, 0x3c, !PT ;  /* 0x000000080909a212 */ /* 0x000fe200078e3cff */
[----:B------:R-:W-:Y:S01]  /*2b50*/  IMAD R12, R6, 0x70, RZ ;  /* 0x00000070060c7824 */ /* 0x000fe200078e02ff */
[----:B------:R0:W-:Y:S04]  /*2b60*/  STL [R1+0x9a8], R10 ;  /* 0x0009a80a01007387 */ /* 0x0001e80000100800 */
[----:B------:R1:W2:Y:S01]  /*2b70*/  @!P2 LDG.E.U8 R13, desc[UR20][R8.64] ;  /* 0x00000014080da981 */ /* 0x0002a2000c1e1100 */
[----:B------:R-:W-:-:S02]  /*2b80*/  IADD3 R29, P6, PT, R12, R0, RZ ;  /* 0x000000000c1d7210 */ /* 0x000fc40007fde0ff */
[----:B0-----:R-:W-:Y:S01]  /*2b90*/  SHF.R.S32.HI R10, RZ, 0x1f, R12 ;  /* 0x0000001fff0a7819 */ /* 0x001fe2000001140c */
[----:B-1----:R-:W-:-:S04]  /*2ba0*/  VIADD R8, R30, 0xffffffee ;  /* 0xffffffee1e087836 */ /* 0x002fc80000000000 */
[----:B------:R-:W-:Y:S01]  /*2bb0*/  IMAD.X R9, R10, 0x1, R2, P6 ;  /* 0x000000010a097824 */ /* 0x000fe200030e0602 */
[----:B------:R-:W-:Y:S01]  /*2bc0*/  ISETP.GE.U32.AND P2, PT, R8, 0x7fffff6f, PT ;  /* 0x7fffff6f0800780c */ /* 0x000fe20003f46070 */
[----:B------:R-:W-:Y:S01]  /*2bd0*/  @!P0 IMAD.MOV.U32 R8, RZ, RZ, R29 ;  /* 0x000000ffff088224 */ /* 0x000fe200078e001d */
[----:B---3--:R-:W-:-:S06]  /*2be0*/  PRMT R14, RZ, 0x7610, R14 ;  /* 0x00007610ff0e7816 */ /* 0x008fcc000000000e */
[----:B------:R0:W3:Y:S01]  /*2bf0*/  @!P0 LDG.E.U8 R14, desc[UR20][R8.64] ;  /* 0x00000014080e8981 */ /* 0x0000e2000c1e1100 */
[----:B------:R-:W-:-:S03]  /*2c00*/  IADD3 R12, P6, PT, R12, R3, RZ ;  /* 0x000000030c0c7210 */ /* 0x000fc60007fde0ff */
[----:B------:R1:W-:Y:S02]  /*2c10*/  STL [R1+0xa24], R29 ;  /* 0x000a241d01007387 */ /* 0x0003e40000100800 */
[----:B0-----:R-:W-:Y:S01]  /*2c20*/  IMAD.X R8, R10, 0x1, R4, P6 ;  /* 0x000000010a087824 */ /* 0x001fe200030e0604 */
[----:B------:R-:W-:Y:S01]  /*2c30*/  PRMT R31, RZ, 0x7610, R31 ;  /* 0x00007610ff1f7816 */ /* 0x000fe2000000001f */
[----:B--2---:R-:W-:Y:S04]  /*2c40*/  STL [R1+0x200], R13 ;  /* 0x0002000d01007387 */ /* 0x004fe80000100800 */
[----:B------:R0:W-:Y:S04]  /*2c50*/  STL [R1+0xa20], R9 ;  /* 0x000a200901007387 */ /* 0x0001e80000100800 */
[----:B-1----:R-:W2:Y:S01]  /*2c60*/  LDL.LU R29, [R1+0xe58] ;  /* 0x000e5800011d7983 */ /* 0x002ea20000300800 */
[----:B0-----:R-:W-:-:S03]  /*2c70*/  IMAD.MOV.U32 R9, RZ, RZ, R12 ;  /* 0x000000ffff097224 */ /* 0x001fc600078e000c */
[----:B------:R-:W-:Y:S02]  /*2c80*/  STL [R1+0xa2c], R12 ;  /* 0x000a2c0c01007387 */ /* 0x000fe40000100800 */
[-C--:B------:R-:W-:Y:S02]  /*2c90*/  @!P0 LOP3.LUT R9, R9, R8.reuse, RZ, 0x3c, !PT ;  /* 0x0000000809098212 */ /* 0x080fe400078e3cff */
[----:B---3--:R-:W-:Y:S04]  /*2ca0*/  STL [R1+0x1fc], R14 ;  /* 0x0001fc0e01007387 */ /* 0x008fe80000100800 */
[----:B------:R0:W-:Y:S02]  /*2cb0*/  STL [R1+0xa28], R8 ;  /* 0x000a280801007387 */ /* 0x0001e40000100800 */
[----:B0-----:R-:W-:-:S04]  /*2cc0*/  @!P0 LOP3.LUT R8, R9, R8, RZ, 0x3c, !PT ;  /* 0x0000000809088212 */ /* 0x001fc800078e3cff */
[----:B------:R-:W-:-:S05]  /*2cd0*/  @!P0 LOP3.LUT R9, R9, R8, RZ, 0x3c, !PT ;  /* 0x0000000809098212 */ /* 0x000fca00078e3cff */
[----:B------:R0:W3:Y:S01]  /*2ce0*/  @!P0 LDG.E.U8 R31, desc[UR20][R8.64] ;  /* 0x00000014081f8981 */ /* 0x0000e2000c1e1100 */
[----:B------:R-:W-:-:S05]  /*2cf0*/  IMAD R13, R6, 0x78, RZ ;  /* 0x00000078060d7824 */ /* 0x000fca00078e02ff */
[----:B------:R-:W-:Y:S02]  /*2d00*/  SHF.R.S32.HI R12, RZ, 0x1f, R13 ;  /* 0x0000001fff0c7819 */ /* 0x000fe4000001140d */
[----:B------:R-:W-:Y:S01]  /*2d10*/  IADD3 R14, P6, PT, R13, R0, RZ ;  /* 0x000000000d0e7210 */ /* 0x000fe20007fde0ff */
[----:B------:R-:W-:Y:S01]  /*2d20*/  VIADD R10, R30, 0xffffffe6 ;  /* 0xffffffe61e0a7836 */ /* 0x000fe20000000000 */
[----:B------:R-:W-:-:S03]  /*2d30*/  PRMT R32, RZ, 0x7610, R32 ;  /* 0x00007610ff207816 */ /* 0x000fc60000000020 */
[----:B------:R-:W-:Y:S02]  /*2d40*/  IMAD.X R30, R12, 0x1, R2, P6 ;  /* 0x000000010c1e7824 */ /* 0x000fe400030e0602 */
[----:B0-----:R-:W-:Y:S02]  /*2d50*/  @!P1 IMAD.MOV.U32 R8, RZ, RZ, R14 ;  /* 0x000000ffff089224 */ /* 0x001fe400078e000e */
[----:B------:R-:W-:Y:S01]  /*2d60*/  @!P1 IMAD.MOV.U32 R9, RZ, RZ, R30 ;  /* 0x000000ffff099224 */ /* 0x000fe200078e001e */
[----:B------:R-:W-:Y:S04]  /*2d70*/  STL [R1+0xaa4], R14 ;  /* 0x000aa40e01007387 */ /* 0x000fe80000100800 */
[----:B------:R0:W2:Y:S04]  /*2d80*/  @!P1 LDG.E.U8 R32, desc[UR20][R8.64] ;  /* 0x0000001408209981 */ /* 0x0000a8000c1e1100 */
[----:B---3--:R1:W-:Y:S02]  /*2d90*/  STL [R1+0x1f8], R31 ;  /* 0x0001f81f01007387 */ /* 0x0083e40000100800 */
[----:B-1----:R-:W-:-:S05]  /*2da0*/  IADD3 R31, P6, PT, R13, R3, RZ ;  /* 0x000000030d1f7210 */ /* 0x002fca0007fde0ff */
[----:B0-----:R-:W-:Y:S01]  /*2db0*/  IMAD.X R9, R12, 0x1, R4, P6 ;  /* 0x000000010c097824 */ /* 0x001fe200030e0604 */
[----:B------:R-:W-:Y:S01]  /*2dc0*/  PRMT R12, RZ, 0x7610, R12 ;  /* 0x00007610ff0c7816 */ /* 0x000fe2000000000c */
[----:B------:R-:W-:Y:S01]  /*2dd0*/  @!P1 IMAD.MOV.U32 R8, RZ, RZ, R31 ;  /* 0x000000ffff089224 */ /* 0x000fe200078e001f */
[----:B------:R0:W-:Y:S04]  /*2de0*/  STL [R1+0xaa0], R30 ;  /* 0x000aa01e01007387 */ /* 0x0001e80000100800 */
[----:B------:R1:W3:Y:S04]  /*2df0*/  @!P1 LDG.E.U8 R12, desc[UR20][R8.64] ;  /* 0x00000014080c9981 */ /* 0x0002e8000c1e1100 */
[----:B0-----:R-:W4:Y:S04]  /*2e00*/  LDL.LU R30, [R1+0xe54] ;  /* 0x000e5400011e7983 */ /* 0x001f280000300800 */
[----:B------:R-:W4:Y:S01]  /*2e10*/  LDL.LU R14, [R1+0xe50] ;  /* 0x000e5000010e7983 */ /* 0x000f220000300800 */
[----:B------:R-:W-:-:S03]  /*2e20*/  ISETP.GE.U32.AND P0, PT, R10, 0x7fffff67, PT ;  /* 0x7fffff670a00780c */ /* 0x000fc60003f06070 */
[----:B------:R0:W-:Y:S01]  /*2e30*/  STL [R1+0xaac], R31 ;  /* 0x000aac1f01007387 */ /* 0x0001e20000100800 */
[----:B------:R-:W-:-:S03]  /*2e40*/  SHF.R.S32.HI R10, RZ, 0x1f, R6 ;  /* 0x0000001fff0a7819 */ /* 0x000fc60000011406 */
[----:B--2---:R2:W-:Y:S04]  /*2e50*/  STL [R1+0x1f4], R32 ;  /* 0x0001f42001007387 */ /* 0x0045e80000100800 */
[----:B------:R1:W-:Y:S04]  /*2e60*/  STL [R1+0xaa8], R9 ;  /* 0x000aa80901007387 */ /* 0x0003e80000100800 */
[----:B0-----:R-:W4:Y:S01]  /*2e70*/  LDL.LU R31, [R1+0xe4c] ;  /* 0x000e4c00011f7983 */ /* 0x001f220000300800 */
[----:B--2---:R-:W-:-:S05]  /*2e80*/  IADD3 R32, P6, PT, R0, R6, RZ ;  /* 0x0000000600207210 */ /* 0x004fca0007fde0ff */
[----:B-1----:R-:W-:Y:S02]  /*2e90*/  IMAD.MOV.U32 R9, RZ, RZ, R32 ;  /* 0x000000ffff097224 */ /* 0x002fe400078e0020 */
[----:B------:R-:W-:-:S05]  /*2ea0*/  IMAD.X R8, R10, 0x1, R2, P6 ;  /* 0x000000010a087824 */ /* 0x000fca00030e0602 */
[-C--:B------:R-:W-:Y:S01]  /*2eb0*/  @!P3 LOP3.LUT R9, R9, R8.reuse, RZ, 0x3c, !PT ;  /* 0x000000080909b212 */ /* 0x080fe200078e3cff */
[----:B---3--:R0:W-:Y:S04]  /*2ec0*/  STL [R1+0x1f0], R12 ;  /* 0x0001f00c01007387 */ /* 0x0081e80000100800 */
[----:B------:R-:W-:Y:S04]  /*2ed0*/  STL [R1+0x2fc], R32 ;  /* 0x0002fc2001007387 */ /* 0x000fe80000100800 */
[----:B------:R1:W-:Y:S01]  /*2ee0*/  STL [R1+0x2f8], R8 ;  /* 0x0002f80801007387 */ /* 0x0003e20000100800 */
[----:B----4-:R-:W-:Y:S01]  /*2ef0*/  PRMT R14, RZ, 0x7610, R14 ;  /* 0x00007610ff0e7816 */ /* 0x010fe2000000000e */
[----:B0-----:R-:W0:Y:S01]  /*2f00*/  LDC R12, c[0x0][0x3a0] ;  /* 0x0000e800ff0c7b82 */ /* 0x001e220000000800 */
[----:B-1----:R-:W-:-:S04]  /*2f10*/  @!P3 LOP3.LUT R8, R9, R8, RZ, 0x3c, !PT ;  /* 0x000000080908b212 */ /* 0x002fc800078e3cff */
[----:B------:R-:W-:-:S05]  /*2f20*/  @!P3 LOP3.LUT R9, R9, R8, RZ, 0x3c, !PT ;  /* 0x000000080909b212 */ /* 0x000fca00078e3cff */
[----:B------:R1:W2:Y:S01]  /*2f30*/  @!P3 LDG.E.U8 R14, desc[UR20][R8.64] ;  /* 0x00000014080eb981 */ /* 0x0002a2000c1e1100 */
[----:B------:R-:W-:-:S05]  /*2f40*/  IADD3 R32, P6, PT, R3, R6, RZ ;  /* 0x0000000603207210 */ /* 0x000fca0007fde0ff */
[----:B-1----:R-:W-:Y:S02]  /*2f50*/  IMAD.MOV.U32 R9, RZ, RZ, R32 ;  /* 0x000000ffff097224 */ /* 0x002fe400078e0020 */
[----:B------:R-:W-:-:S05]  /*2f60*/  IMAD.X R8, R10, 0x1, R4, P6 ;  /* 0x000000010a087824 */ /* 0x000fca00030e0604 */
[-C--:B------:R-:W-:Y:S02]  /*2f70*/  @!P3 LOP3.LUT R9, R9, R8.reuse, RZ, 0x3c, !PT ;  /* 0x000000080909b212 */ /* 0x080fe400078e3cff */
[----:B------:R-:W-:Y:S01]  /*2f80*/  PRMT R13, RZ, 0x7610, R13 ;  /* 0x00007610ff0d7816 */ /* 0x000fe2000000000d */
[----:B--2---:R1:W-:Y:S04]  /*2f90*/  STL [R1+0x1ec], R14 ;  /* 0x0001ec0e01007387 */ /* 0x0043e80000100800 */
[----:B-1----:R-:W2:Y:S04]  /*2fa0*/  LDL.LU R14, [R1+0xe48] ;  /* 0x000e4800010e7983 */ /* 0x002ea80000300800 */
[----:B------:R-:W-:Y:S04]  /*2fb0*/  STL [R1+0x304], R32 ;  /* 0x0003042001007387 */ /* 0x000fe80000100800 */
[----:B------:R1:W-:Y:S02]  /*2fc0*/  STL [R1+0x300], R8 ;  /* 0x0003000801007387 */ /* 0x0003e40000100800 */
[----:B-1----:R-:W-:-:S04]  /*2fd0*/  @!P3 LOP3.LUT R8, R9, R8, RZ, 0x3c, !PT ;  /* 0x000000080908b212 */ /* 0x002fc800078e3cff */
[----:B------:R-:W-:-:S05]  /*2fe0*/  @!P3 LOP3.LUT R9, R9, R8, RZ, 0x3c, !PT ;  /* 0x000000080909b212 */ /* 0x000fca00078e3cff */
[----:B------:R1:W3:Y:S01]  /*2ff0*/  @!P3 LDG.E.U8 R13, desc[UR20][R8.64] ;  /* 0x00000014080db981 */ /* 0x0002e2000c1e1100 */
[----:B0-----:R-:W-:-:S05]  /*3000*/  VIADD R12, R12, 0xffffffde ;  /* 0xffffffde0c0c7836 */ /* 0x001fca0000000000 */
[----:B------:R-:W-:Y:S01]  /*3010*/  ISETP.GE.U32.AND P1, PT, R12, 0x7fffff5f, PT ;  /* 0x7fffff5f0c00780c */ /* 0x000fe20003f26070 */
[----:B------:R-:W-:-:S05]  /*3020*/  IMAD R12, R6, 0x9, RZ ;  /* 0x00000009060c7824 */ /* 0x000fca00078e02ff */
[----:B------:R-:W-:Y:S02]  /*3030*/  SHF.R.S32.HI R10, RZ, 0x1f, R12 ;  /* 0x0000001fff0a7819 */ /* 0x000fe4000001140c */
[----:B------:R-:W-:-:S05]  /*3040*/  IADD3 R32, P6, PT, R12, R0, RZ ;  /* 0x000000000c207210 */ /* 0x000fca0007fde0ff */
[----:B-1----:R-:W-:Y:S02]  /*3050*/  IMAD.MOV.U32 R9, RZ, RZ, R32 ;  /* 0x000000ffff097224 */ /* 0x002fe400078e0020 */
[----:B------:R-:W-:-:S05]  /*3060*/  IMAD.X R8, R10, 0x1, R2, P6 ;  /* 0x000000010a087824 */ /* 0x000fca00030e0602 */
[-C--:B------:R-:W-:Y:S02]  /*3070*/  @!P4 LOP3.LUT R9, R9, R8.reuse, RZ, 0x3c, !PT ;  /* 0x000000080909c212 */ /* 0x080fe400078e3cff */
[----:B--2---:R-:W-:Y:S01]  /*3080*/  PRMT R14, RZ, 0x7610, R14 ;  /* 0x00007610ff0e7816 */ /* 0x004fe2000000000e */
[----:B---3--:R0:W-:Y:S04]  /*3090*/  STL [R1+0x1e8], R13 ;  /* 0x0001e80d01007387 */ /* 0x0081e80000100800 */
[----:B------:R-:W-:Y:S04]  /*30a0*/  STL [R1+0x424], R32 ;  /* 0x0004242001007387 */ /* 0x000fe80000100800 */
[----:B------:R1:W-:Y:S01]  /*30b0*/  STL [R1+0x420], R8 ;  /* 0x0004200801007387 */ /* 0x0003e20000100800 */
[----:B------:R-:W-:Y:S01]  /*30c0*/  PRMT R31, RZ, 0x7610, R31 ;  /* 0x00007610ff1f7816 */ /* 0x000fe2000000001f */
[----:B0-----:R-:W0:Y:S01]  /*30d0*/  LDC R13, c[0x0][0x3a0] ;  /* 0x0000e800ff0d7b82 */ /* 0x001e220000000800 */
[----:B-1----:R-:W-:-:S04]  /*30e0*/  @!P4 LOP3.LUT R8, R9, R8, RZ, 0x3c, !PT ;  /* 0x000000080908c212 */ /* 0x002fc800078e3cff */
[----:B------:R-:W-:-:S05]  /*30f0*/  @!P4 LOP3.LUT R9, R9, R8, RZ, 0x3c, !PT ;  /* 0x000000080909c212 */ /* 0x000fca00078e3cff */
[----:B------:R1:W2:Y:S01]  /*3100*/  @!P4 LDG.E.U8 R14, desc[UR20][R8.64] ;  /* 0x00000014080ec981 */ /* 0x0002a2000c1e1100 */
[----:B------:R-:W-:-:S05]  /*3110*/  IADD3 R32, P6, PT, R12, R3, RZ ;  /* 0x000000030c207210 */ /* 0x000fca0007fde0ff */
[----:B-1----:R-:W-:Y:S02]  /*3120*/  IMAD.MOV.U32 R9, RZ, RZ, R32 ;  /* 0x000000ffff097224 */ /* 0x002fe400078e0020 */
[----:B------:R-:W-:-:S05]  /*3130*/  IMAD.X R8, R10, 0x1, R4, P6 ;  /* 0x000000010a087824 */ /* 0x000fca00030e0604 */
[-C--:B------:R-:W-:Y:S01]  /*3140*/  @!P4 LOP3.LUT R9, R9, R8.reuse, RZ, 0x3c, !PT ;  /* 0x000000080909c212 */ /* 0x080fe200078e3cff */
[----:B--2---:R1:W-:Y:S04]  /*3150*/  STL [R1+0x1e4], R14 ;  /* 0x0001e40e01007387 */ /* 0x0043e80000100800 */
[----:B-1----:R-:W2:Y:S04]  /*3160*/  LDL.LU R14, [R1+0xe44] ;  /* 0x000e4400010e7983 */ /* 0x002ea80000300800 */
[----:B------:R-:W-:Y:S04]  /*3170*/  STL [R1+0x42c], R32 ;  /* 0x00042c2001007387 */ /* 0x000fe80000100800 */
[----:B------:R1:W-:Y:S01]  /*3180*/  STL [R1+0x428], R8 ;  /* 0x0004280801007387 */ /* 0x0003e20000100800 */
[----:B------:R-:W-:Y:S01]  /*3190*/  IMAD R12, R6, 0x11, RZ ;  /* 0x00000011060c7824 */ /* 0x000fe200078e02ff */
[----:B-1----:R-:W-:-:S04]  /*31a0*/  @!P4 LOP3.LUT R8, R9, R8, RZ, 0x3c, !PT ;  /* 0x000000080908c212 */ /* 0x002fc800078e3cff */
[----:B------:R-:W-:Y:S02]  /*31b0*/  @!P4 LOP3.LUT R9, R9, R8, RZ, 0x3c, !PT ;  /* 0x000000080909c212 */ /* 0x000fe400078e3cff */
[----:B------:R-:W-:Y:S02]  /*31c0*/  SHF.R.S32.HI R10, RZ, 0x1f, R12 ;  /* 0x0000001fff0a7819 */ /* 0x000fe4000001140c */
[----:B------:R-:W-:Y:S01]  /*31d0*/  IADD3 R32, P6, PT, R12, R0, RZ ;  /* 0x000000000c207210 */ /* 0x000fe20007fde0ff */
[----:B------:R1:W3:Y:S04]  /*31e0*/  @!P4 LDG.E.U8 R31, desc[UR20][R8.64] ;  /* 0x00000014081fc981 */ /* 0x0002e8000c1e1100 */
[----:B-1----:R-:W-:Y:S02]  /*31f0*/  IMAD.X R9, R10, 0x1, R2, P6 ;  /* 0x000000010a097824 */ /* 0x002fe400030e0602 */
[----:B------:R-:W-:Y:S01]  /*3200*/  @!P2 IMAD.MOV.U32 R8, RZ, RZ, R32 ;  /* 0x000000ffff08a224 */ /* 0x000fe200078e0020 */
[----:B--2---:R-:W-:-:S06]  /*3210*/  PRMT R14, RZ, 0x7610, R14 ;  /* 0x00007610ff0e7816 */ /* 0x004fcc000000000e */
[----:B------:R1:W2:Y:S01]  /*3220*/  @!P2 LDG.E.U8 R14, desc[UR20][R8.64] ;  /* 0x00000014080ea981 */ /* 0x0002a2000c1e1100 */
[----:B0-----:R-:W-:-:S05]  /*3230*/  VIADD R13, R13, 0xffffffd6 ;  /* 0xffffffd60d0d7836 */ /* 0x001fca0000000000 */
[----:B------:R-:W-:Y:S02]  /*3240*/  ISETP.GE.U32.AND P3, PT, R13, 0x7fffff57, PT ;  /* 0x7fffff570d00780c */ /* 0x000fe40003f66070 */
[----:B------:R-:W0:Y:S01]  /*3250*/  LDC R13, c[0x0][0x3a0] ;  /* 0x0000e800ff0d7b82 */ /* 0x000e220000000800 */
[----:B------:R4:W-:Y:S04]  /*3260*/  STL [R1+0x4a4], R32 ;  /* 0x0004a42001007387 */ /* 0x0009e80000100800 */
[----:B---3--:R3:W-:Y:S04]  /*3270*/  STL [R1+0x1e0], R31 ;  /* 0x0001e01f01007387 */ /* 0x0087e80000100800 */
[----:B------:R1:W-:Y:S04]  /*3280*/  STL [R1+0x4a0], R9 ;  /* 0x0004a00901007387 */ /* 0x0003e80000100800 */
[----:B----4-:R-:W4:Y:S01]  /*3290*/  LDL.LU R32, [R1+0xe40] ;  /* 0x000e400001207983 */ /* 0x010f220000300800 */
[----:B---3--:R-:W-:-:S05]  /*32a0*/  IADD3 R31, P6, PT, R12, R3, RZ ;  /* 0x000000030c1f7210 */ /* 0x008fca0007fde0ff */
[----:B-1----:R-:W-:Y:S02]  /*32b0*/  IMAD.MOV.U32 R9, RZ, RZ, R31 ;  /* 0x000000ffff097224 */ /* 0x002fe400078e001f */
[----:B------:R-:W-:Y:S02]  /*32c0*/  IMAD.X R8, R10, 0x1, R4, P6 ;  /* 0x000000010a087824 */ /* 0x000fe400030e0604 */
[----:B0-----:R-:W-:-:S03]  /*32d0*/  VIADD R13, R13, 0xffffffce ;  /* 0xffffffce0d0d7836 */ /* 0x001fc60000000000 */
[-C--:B------:R-:W-:Y:S02]  /*32e0*/  @!P2 LOP3.LUT R9, R9, R8.reuse, RZ, 0x3c, !PT ;  /* 0x000000080909a212 */ /* 0x080fe400078e3cff */
[----:B------:R-:W-:Y:S02]  /*32f0*/  ISETP.GE.U32.AND P4, PT, R13, 0x7fffff4f, PT ;  /* 0x7fffff4f0d00780c */ /* 0x000fe40003f86070 */
[----:B------:R-:W-:Y:S01]  /*3300*/  PRMT R13, RZ, 0x7610, R13 ;  /* 0x00007610ff0d7816 */ /* 0x000fe2000000000d */
[----:B--2---:R0:W-:Y:S04]  /*3310*/  STL [R1+0x1dc], R14 ;  /* 0x0001dc0e01007387 */ /* 0x0041e80000100800 */
[----:B0-----:R-:W2:Y:S04]  /*3320*/  LDL.LU R14, [R1+0xe3c] ;  /* 0x000e3c00010e7983 */ /* 0x001ea80000300800 */
[----:B------:R-:W-:Y:S04]  /*3330*/  STL [R1+0x4ac], R31 ;  /* 0x0004ac1f01007387 */ /* 0x000fe80000100800 */
[----:B------:R0:W-:Y:S02]  /*3340*/  STL [R1+0x4a8], R8 ;  /* 0x0004a80801007387 */ /* 0x0001e40000100800 */
[----:B0-----:R-:W-:-:S04]  /*3350*/  @!P2 LOP3.LUT R8, R9, R8, RZ, 0x3c, !PT ;  /* 0x000000080908a212 */ /* 0x001fc800078e3cff */
[----:B------:R-:W-:-:S05]  /*3360*/  @!P2 LOP3.LUT R9, R9, R8, RZ, 0x3c, !PT ;  /* 0x000000080909a212 */ /* 0x000fca00078e3cff */
[----:B------:R0:W3:Y:S01]  /*3370*/  @!P2 LDG.E.U8 R13, desc[UR20][R8.64] ;  /* 0x00000014080da981 */ /* 0x0000e2000c1e1100 */
[----:B------:R-:W-:-:S05]  /*3380*/  IMAD R12, R6, 0x19, RZ ;  /* 0x00000019060c7824 */ /* 0x000fca00078e02ff */
[----:B------:R-:W-:Y:S02]  /*3390*/  SHF.R.S32.HI R10, RZ, 0x1f, R12 ;  /* 0x0000001fff0a7819 */ /* 0x000fe4000001140c */
[----:B------:R-:W-:-:S05]  /*33a0*/  IADD3 R31, P6, PT, R12, R0, RZ ;  /* 0x000000000c1f7210 */ /* 0x000fca0007fde0ff */
[----:B0-----:R-:W-:Y:S02]  /*33b0*/  IMAD.MOV.U32 R9, RZ, RZ, R31 ;  /* 0x000000ffff097224 */ /* 0x001fe400078e001f */
[----:B------:R-:W-:-:S05]  /*33c0*/  IMAD.X R8, R10, 0x1, R2, P6 ;  /* 0x000000010a087824 */ /* 0x000fca00030e0602 */
[-C--:B------:R-:W-:Y:S02]  /*33d0*/  @!P0 LOP3.LUT R9, R9, R8.reuse, RZ, 0x3c, !PT ;  /* 0x0000000809098212 */ /* 0x080fe400078e3cff */
[----:B--2---:R-:W-:Y:S01]  /*33e0*/  PRMT R14, RZ, 0x7610, R14 ;  /* 0x00007610ff0e7816 */ /* 0x004fe2000000000e */
        /* <DEDUP_REMOVED lines=340> */
[----:B------:R-:W-:Y:S01]  /*4930*/  IMAD.SHL.U32 R12, R6, 0x2, RZ ;  /* 0x00000002060c7824 */ /* 0x000fe200078e00ff */
        /* <DEDUP_REMOVED lines=630> */
[----:B----4-:R-:W-:Y:S01]  /*70a0*/  PRMT R32, RZ, 0x7610, R32 ;  /* 0x00007610ff207816 */ /* 0x010fe20000000020 */
[----:B---3--:R0:W-:Y:S04]  /*70b0*/  STL [R1+0xb8], R13 ;  /* 0x0000b80d01007387 */ /* 0x0081e80000100800 */
[----:B------:R-:W-:Y:S04]  /*70c0*/  STL [R1+0x720], R31 ;  /* 0x0007201f01007387 */ /* 0x000fe80000100800 */
[----:B------:R1:W-:Y:S01]  /*70d0*/  STL [R1+0x71c], R8 ;  /* 0x00071c0801007387 */ /* 0x0003e20000100800 */
[----:B--2---:R-:W-:Y:S01]  /*70e0*/  PRMT R14, RZ, 0x7610, R14 ;  /* 0x00007610ff0e7816 */ /* 0x004fe2000000000e */
        /* <DEDUP_REMOVED lines=49> */
[----:B------:R-:W-:Y:S01]  /*7400*/  PRMT R29, RZ, 0x7610, R29 ;  /* 0x00007610ff1d7816 */ /* 0x000fe2000000001d */
[----:B---3--:R0:W-:Y:S04]  /*7410*/  STL [R1+0xa8], R13 ;  /* 0x0000a80d01007387 */ /* 0x0081e80000100800 */
[----:B------:R-:W-:Y:S04]  /*7420*/  STL [R1+0x800], R14 ;  /* 0x0008000e01007387 */ /* 0x000fe80000100800 */
[----:B------:R1:W-:Y:S01]  /*7430*/  STL [R1+0x7fc], R8 ;  /* 0x0007fc0801007387 */ /* 0x0003e20000100800 */
[----:B0-----:R-:W0:Y:S01]  /*7440*/  LDC R13, c[0x0][0x3a0] ;  /* 0x0000e800ff0d7b82 */ /* 0x001e220000000800 */
[----:B-1----:R-:W-:-:S04]  /*7450*/  @!P4 LOP3.LUT R8, R9, R8, RZ, 0x3c, !PT ;  /* 0x000000080908c212 */ /* 0x002fc800078e3cff */
[----:B------:R-:W-:-:S05]  /*7460*/  @!P4 LOP3.LUT R9, R9, R8, RZ, 0x3c, !PT ;  /* 0x000000080909c212 */ /* 0x000fca00078e3cff */
[----:B------:R1:W3:Y:S01]  /*7470*/  @!P4 LDG.E.U8 R29, desc[UR20][R8.64] ;  /* 0x00000014081dc981 */ /* 0x0002e2000c1e1100 */
[----:B------:R-:W-:Y:S01]  /*7480*/  IADD3 R12, P6, PT, R12, R3, RZ ;  /* 0x000000030c0c7210 */ /* 0x000fe20007fde0ff */
[----:B0-----:R-:W-:Y:S02]  /*7490*/  VIADD R13, R13, 0xffffff94 ;  /* 0xffffff940d0d7836 */ /* 0x001fe40000000000 */
[----:B------:R-:W-:-:S03]  /*74a0*/  IMAD R14, R6, 0x53, RZ ;  /* 0x00000053060e7824 */ /* 0x000fc600078e02ff */
[----:B------:R-:W-:Y:S01]  /*74b0*/  ISETP.GE.U32.AND P3, PT, R13, 0x7fffff15, PT ;  /* 0x7fffff150d00780c */ /* 0x000fe20003f66070 */
[----:B------:R-:W-:Y:S01]  /*74c0*/  IMAD.X R13, R10, 0x1, R4, P6 ;  /* 0x000000010a0d7824 */ /* 0x000fe200030e0604 */
[----:B------:R-:W-:Y:S01]  /*74d0*/  STL [R1+0x808], R12 ;  /* 0x0008080c01007387 */ /* 0x000fe20000100800 */
[----:B----4-:R-:W-:Y:S01]  /*74e0*/  PRMT R31, RZ, 0x7610, R31 ;  /* 0x00007610ff1f7816 */ /* 0x010fe2000000001f */
[----:B------:R-:W0:Y:S02]  /*74f0*/  LDC R10, c[0x0][0x3a0] ;  /* 0x0000e800ff0a7b82 */ /* 0x000e240000000800 */
[----:B------:R-:W-:Y:S01]  /*7500*/  STL [R1+0x804], R13 ;  /* 0x0008040d01007387 */ /* 0x000fe20000100800 */
[----:B-1----:R-:W-:Y:S02]  /*7510*/  SHF.R.S32.HI R8, RZ, 0x1f, R14 ;  /* 0x0000001fff087819 */ /* 0x002fe4000001140e */
[----:B--2---:R-:W-:Y:S01]  /*7520*/  PRMT R32, RZ, 0x7610, R32 ;  /* 0x00007610ff207816 */ /* 0x004fe20000000020 */
[----:B------:R1:W2:Y:S04]  /*7530*/  @!P4 LDG.E.U8 R31, desc[UR20][R12.64] ;  /* 0x000000140c1fc981 */ /* 0x0002a8000c1e1100 */
[----:B---3--:R3:W-:Y:S02]  /*7540*/  STL [R1+0xa4], R29 ;  /* 0x0000a41d01007387 */ /* 0x0087e40000100800 */
[----:B---3--:R-:W-:-:S05]  /*7550*/  IADD3 R29, P6, PT, R14, R0, RZ ;  /* 0x000000000e1d7210 */ /* 0x008fca0007fde0ff */
[----:B-1----:R-:W-:Y:S02]  /*7560*/  IMAD.X R13, R8, 0x1, R2, P6 ;  /* 0x00000001080d7824 */ /* 0x002fe400030e0602 */
[----:B------:R-:W-:-:S05]  /*7570*/  @!P2 IMAD.MOV.U32 R12, RZ, RZ, R29 ;  /* 0x000000ffff0ca224 */ /* 0x000fca00078e001d */
[----:B------:R-:W3:Y:S04]  /*7580*/  @!P2 LDG.E.U8 R32, desc[UR20][R12.64] ;  /* 0x000000140c20a981 */ /* 0x000ee8000c1e1100 */
[----:B------:R1:W-:Y:S04]  /*7590*/  STL [R1+0x870], R29 ;  /* 0x0008701d01007387 */ /* 0x0003e80000100800 */
[----:B--2---:R2:W-:Y:S04]  /*75a0*/  STL [R1+0xa0], R31 ;  /* 0x0000a01f01007387 */ /* 0x0045e80000100800 */
[----:B------:R-:W-:Y:S04]  /*75b0*/  STL [R1+0x86c], R13 ;  /* 0x00086c0d01007387 */ /* 0x000fe80000100800 */
[----:B-1----:R-:W4:Y:S01]  /*75c0*/  LDL.LU R29, [R1+0xd54] ;  /* 0x000d5400011d7983 */ /* 0x002f220000300800 */
[----:B--2---:R-:W-:-:S03]  /*75d0*/  IADD3 R31, P6, PT, R14, R3, RZ ;  /* 0x000000030e1f7210 */ /* 0x004fc60007fde0ff */
[----:B---3--:R1:W-:Y:S04]  /*75e0*/  STL [R1+0x9c], R32 ;  /* 0x00009c2001007387 */ /* 0x0083e80000100800 */
[----:B-1----:R-:W2:Y:S01]  /*75f0*/  LDL.LU R32, [R1+0xd50] ;  /* 0x000d500001207983 */ /* 0x002ea20000300800 */
[----:B------:R-:W-:Y:S02]  /*7600*/  IMAD.MOV.U32 R13, RZ, RZ, R31 ;  /* 0x000000ffff0d7224 */ /* 0x000fe400078e001f */
[----:B------:R-:W-:Y:S01]  /*7610*/  IMAD.X R12, R8, 0x1, R4, P6 ;  /* 0x00000001080c7824 */ /* 0x000fe200030e0604 */
[----:B------:R-:W-:Y:S01]  /*7620*/  STL [R1+0x878], R31 ;  /* 0x0008781f01007387 */ /* 0x000fe20000100800 */
[----:B0-----:R-:W-:-:S03]  /*7630*/  VIADD R9, R10, 0xffffff8c ;  /* 0xffffff8c0a097836 */ /* 0x001fc60000000000 */
[-C--:B------:R-:W-:Y:S01]  /*7640*/  @!P2 LOP3.LUT R13, R13, R12.reuse, RZ, 0x3c, !PT ;  /* 0x0000000c0d0da212 */ /* 0x080fe200078e3cff */
[----:B------:R0:W-:Y:S01]  /*7650*/  STL [R1+0x874], R12 ;  /* 0x0008740c01007387 */ /* 0x0001e20000100800 */
[----:B------:R-:W-:Y:S02]  /*7660*/  PRMT R30, RZ, 0x7610, R30 ;  /* 0x00007610ff1e7816 */ /* 0x000fe4000000001e */
[----:B------:R-:W-:Y:S01]  /*7670*/  ISETP.GE.U32.AND P4, PT, R9, 0x7fffff0d, PT ;  /* 0x7fffff0d0900780c */ /* 0x000fe20003f86070 */
[----:B------:R-:W-:Y:S01]  /*7680*/  IMAD R9, R6, 0x5b, RZ ;  /* 0x0000005b06097824 */ /* 0x000fe200078e02ff */
[----:B0-----:R-:W-:-:S04]  /*7690*/  @!P2 LOP3.LUT R12, R13, R12, RZ, 0x3c, !PT ;  /* 0x0000000c0d0ca212 */ /* 0x001fc800078e3cff */
[----:B------:R-:W-:Y:S02]  /*76a0*/  @!P2 LOP3.LUT R13, R13, R12, RZ, 0x3c, !PT ;  /* 0x0000000c0d0da212 */ /* 0x000fe400078e3cff */
[----:B------:R-:W-:Y:S02]  /*76b0*/  SHF.R.S32.HI R8, RZ, 0x1f, R9 ;  /* 0x0000001fff087819 */ /* 0x000fe40000011409 */
[----:B------:R-:W-:Y:S01]  /*76c0*/  IADD3 R31, P6, PT, R9, R0, RZ ;  /* 0x00000000091f7210 */ /* 0x000fe20007fde0ff */
[----:B------:R0:W3:Y:S04]  /*76d0*/  @!P2 LDG.E.U8 R30, desc[UR20][R12.64] ;  /* 0x000000140c1ea981 */ /* 0x0000e8000c1e1100 */
[----:B0-----:R-:W-:Y:S02]  /*76e0*/  IMAD.X R13, R8, 0x1, R2, P6 ;  /* 0x00000001080d7824 */ /* 0x001fe400030e0602 */
[----:B------:R-:W-:Y:S01]  /*76f0*/  @!P0 IMAD.MOV.U32 R12, RZ, RZ, R31 ;  /* 0x000000ffff0c8224 */ /* 0x000fe200078e001f */
[----:B--2---:R-:W-:-:S06]  /*7700*/  PRMT R32, RZ, 0x7610, R32 ;  /* 0x00007610ff207816 */ /* 0x004fcc0000000020 */
[----:B------:R0:W2:Y:S04]  /*7710*/  @!P0 LDG.E.U8 R32, desc[UR20][R12.64] ;  /* 0x000000140c208981 */ /* 0x0000a8000c1e1100 */
[----:B------:R1:W-:Y:S01]  /*7720*/  STL [R1+0x8e0], R31 ;  /* 0x0008e01f01007387 */ /* 0x0003e20000100800 */
[----:B------:R-:W-:-:S03]  /*7730*/  VIADD R10, R10, 0xffffff84 ;  /* 0xffffff840a0a7836 */ /* 0x000fc60000000000 */
[----:B---3--:R3:W-:Y:S04]  /*7740*/  STL [R1+0x98], R30 ;  /* 0x0000981e01007387 */ /* 0x0087e80000100800 */
[----:B------:R0:W-:Y:S04]  /*7750*/  STL [R1+0x8dc], R13 ;  /* 0x0008dc0d01007387 */ /* 0x0001e80000100800 */
[----:B-1----:R-:W4:Y:S01]  /*7760*/  LDL.LU R31, [R1+0xd4c] ;  /* 0x000d4c00011f7983 */ /* 0x002f220000300800 */
[----:B---3--:R-:W-:-:S05]  /*7770*/  IADD3 R30, P6, PT, R9, R3, RZ ;  /* 0x00000003091e7210 */ /* 0x008fca0007fde0ff */
[----:B0-----:R-:W-:Y:S02]  /*7780*/  IMAD.MOV.U32 R13, RZ, RZ, R30 ;  /* 0x000000ffff0d7224 */ /* 0x001fe400078e001e */
[----:B------:R-:W-:-:S05]  /*7790*/  IMAD.X R12, R8, 0x1, R4, P6 ;  /* 0x00000001080c7824 */ /* 0x000fca00030e0604 */
        /* <DEDUP_REMOVED lines=118> */
[----:B------:R-:W-:-:S05]  /*7f00*/  IMAD.SHL.U32 R9, R6, 0x4, RZ ;  /* 0x0000000406097824 */ /* 0x000fca00078e00ff */
        /* <DEDUP_REMOVED lines=9> */
[----:B------:R-:W-:Y:S01]  /*7fa0*/  PRMT R27, RZ, 0x7610, R27 ;  /* 0x00007610ff1b7816 */ /* 0x000fe2000000001b */
[----:B0-----:R-:W0:Y:S01]  /*7fb0*/  LDC R10, c[0x0][0x3a0] ;  /* 0x0000e800ff0a7b82 */ /* 0x001e220000000800 */
[----:B-1----:R-:W-:-:S04]  /*7fc0*/  @!P0 LOP3.LUT R12, R13, R12, RZ, 0x3c, !PT ;  /* 0x0000000c0d0c8212 */ /* 0x002fc800078e3cff */
[----:B------:R-:W-:-:S05]  /*7fd0*/  @!P0 LOP3.LUT R13, R13, R12, RZ, 0x3c, !PT ;  /* 0x0000000c0d0d8212 */ /* 0x000fca00078e3cff */
[----:B------:R1:W3:Y:S01]  /*7fe0*/  @!P0 LDG.E.U8 R31, desc[UR20][R12.64] ;  /* 0x000000140c1f8981 */ /* 0x0002e2000c1e1100 */
[----:B------:R-:W-:-:S05]  /*7ff0*/  IADD3 R30, P6, PT, R9, R3, RZ ;  /* 0x00000003091e7210 */ /* 0x000fca0007fde0ff */
[----:B-1----:R-:W-:Y:S02]  /*8000*/  IMAD.MOV.U32 R13, RZ, RZ, R30 ;  /* 0x000000ffff0d7224 */ /* 0x002fe400078e001e */
[----:B------:R-:W-:-:S05]  /*8010*/  IMAD.X R12, R8, 0x1, R4, P6 ;  /* 0x00000001080c7824 */ /* 0x000fca00030e0604 */
[----:B------:R-:W-:Y:S01]  /*8020*/  @!P0 LOP3.LUT R13, R13, R12, RZ, 0x3c, !PT ;  /* 0x0000000c0d0d8212 */ /* 0x000fe200078e3cff */
[----:B------:R-:W-:Y:S01]  /*8030*/  IMAD R9, R6, 0xc, RZ ;  /* 0x0000000c06097824 */ /* 0x000fe200078e02ff */
[----:B------:R-:W-:-:S04]  /*8040*/  PRMT R29, RZ, 0x7610, R29 ;  /* 0x00007610ff1d7816 */ /* 0x000fc8000000001d */
[----:B------:R-:W-:Y:S01]  /*8050*/  SHF.R.S32.HI R8, RZ, 0x1f, R9 ;  /* 0x0000001fff087819 */ /* 0x000fe20000011409 */
[----:B---3--:R1:W-:Y:S04]  /*8060*/  STL [R1+0x70], R31 ;  /* 0x0000701f01007387 */ /* 0x0083e80000100800 */
[----:B-1----:R-:W3:Y:S04]  /*8070*/  LDL.LU R31, [R1+0xd2c] ;  /* 0x000d2c00011f7983 */ /* 0x002ee80000300800 */
[----:B------:R-:W-:Y:S04]  /*8080*/  STL [R1+0x3dc], R30 ;  /* 0x0003dc1e01007387 */ /* 0x000fe80000100800 */
[----:B------:R1:W-:Y:S02]  /*8090*/  STL [R1+0x3d8], R12 ;  /* 0x0003d80c01007387 */ /* 0x0003e40000100800 */
[----:B-1----:R-:W-:-:S04]  /*80a0*/  @!P0 LOP3.LUT R12, R13, R12, RZ, 0x3c, !PT ;  /* 0x0000000c0d0c8212 */ /* 0x002fc800078e3cff */
[----:B------:R-:W-:Y:S02]  /*80b0*/  @!P0 LOP3.LUT R13, R13, R12, RZ, 0x3c, !PT ;  /* 0x0000000c0d0d8212 */ /* 0x000fe400078e3cff */
[----:B------:R-:W-:-:S03]  /*80c0*/  IADD3 R30, P6, PT, R9, R0, RZ ;  /* 0x00000000091e7210 */ /* 0x000fc60007fde0ff */
[----:B------:R1:W4:Y:S02]  /*80d0*/  @!P0 LDG.E.U8 R27, desc[UR20][R12.64] ;  /* 0x000000140c1b8981 */ /* 0x000324000c1e1100 */
[----:B-1----:R-:W-:Y:S02]  /*80e0*/  IMAD.X R13, R8, 0x1, R2, P6 ;  /* 0x00000001080d7824 */ /* 0x002fe400030e0602 */
[----:B------:R-:W-:-:S05]  /*80f0*/  @!P1 IMAD.MOV.U32 R12, RZ, RZ, R30 ;  /* 0x000000ffff0c9224 */ /* 0x000fca00078e001e */
[----:B------:R1:W2:Y:S01]  /*8100*/  @!P1 LDG.E.U8 R29, desc[UR20][R12.64] ;  /* 0x000000140c1d9981 */ /* 0x0002a2000c1e1100 */
[----:B0-----:R-:W-:-:S05]  /*8110*/  VIADD R10, R10, 0xffffffdb ;  /* 0xffffffdb0a0a7836 */ /* 0x001fca0000000000 */
[----:B------:R-:W-:Y:S02]  /*8120*/  ISETP.GE.U32.AND P2, PT, R10, 0x7fffff5c, PT ;  /* 0x7fffff5c0a00780c */ /* 0x000fe40003f46070 */
[----:B------:R-:W0:Y:S01]  /*8130*/  LDC R10, c[0x0][0x3a0] ;  /* 0x0000e800ff0a7b82 */ /* 0x000e220000000800 */
[----:B------:R0:W-:Y:S02]  /*8140*/  STL [R1+0x45c], R30 ;  /* 0x00045c1e01007387 */ /* 0x0001e40000100800 */
[----:B0-----:R-:W-:-:S05]  /*8150*/  VIADD R10, R10, 0xffffffd3 ;  /* 0xffffffd30a0a7836 */ /* 0x001fca0000000000 */
[----:B------:R-:W-:Y:S02]  /*8160*/  ISETP.GE.U32.AND P0, PT, R10, 0x7fffff54, PT ;  /* 0x7fffff540a00780c */ /* 0x000fe40003f06070 */
[----:B------:R-:W-:Y:S01]  /*8170*/  PRMT R10, RZ, 0x7610, R10 ;  /* 0x00007610ff0a7816 */ /* 0x000fe2000000000a */
[----:B----4-:R0:W-:Y:S04]  /*8180*/  STL [R1+0x6c], R27 ;  /* 0x00006c1b01007387 */ /* 0x0101e80000100800 */
[----:B------:R1:W-:Y:S04]  /*8190*/  STL [R1+0x458], R13 ;  /* 0x0004580d01007387 */ /* 0x0003e80000100800 */
[----:B------:R-:W4:Y:S01]  /*81a0*/  LDL.LU R30, [R1+0xd28] ;  /* 0x000d2800011e7983 */ /* 0x000f220000300800 */
[----:B0-----:R-:W-:-:S05]  /*81b0*/  IADD3 R27, P6, PT, R9, R3, RZ ;  /* 0x00000003091b7210 */ /* 0x001fca0007fde0ff */
[----:B-1----:R-:W-:Y:S02]  /*81c0*/  IMAD.MOV.U32 R13, RZ, RZ, R27 ;  /* 0x000000ffff0d7224 */ /* 0x002fe400078e001b */
[----:B------:R-:W-:Y:S01]  /*81d0*/  IMAD.X R12, R8, 0x1, R4, P6 ;  /* 0x00000001080c7824 */ /* 0x000fe200030e0604 */
[----:B--2---:R0:W-:Y:S04]  /*81e0*/  STL [R1+0x68], R29 ;  /* 0x0000681d01007387 */ /* 0x0041e80000100800 */
[-C--:B------:R-:W-:Y:S01]  /*81f0*/  @!P1 LOP3.LUT R13, R13, R12.reuse, RZ, 0x3c, !PT ;  /* 0x0000000c0d0d9212 */ /* 0x080fe200078e3cff */
[----:B0-----:R-:W2:Y:S04]  /*8200*/  LDL.LU R29, [R1+0xd24] ;  /* 0x000d2400011d7983 */ /* 0x001ea80000300800 */
[----:B------:R-:W-:Y:S04]  /*8210*/  STL [R1+0x464], R27 ;  /* 0x0004641b01007387 */ /* 0x000fe80000100800 */
[----:B------:R0:W-:Y:S02]  /*8220*/  STL [R1+0x460], R12 ;  /* 0x0004600c01007387 */ /* 0x0001e40000100800 */
[----:B0-----:R-:W-:-:S04]  /*8230*/  @!P1 LOP3.LUT R12, R13, R12, RZ, 0x3c, !PT ;  /* 0x0000000c0d0c9212 */ /* 0x001fc800078e3cff */
[----:B------:R-:W-:-:S05]  /*8240*/  @!P1 LOP3.LUT R13, R13, R12, RZ, 0x3c, !PT ;  /* 0x0000000c0d0d9212 */ /* 0x000fca00078e3cff */
[----:B------:R0:W2:Y:S01]  /*8250*/  @!P1 LDG.E.U8 R10, desc[UR20][R12.64] ;  /* 0x000000140c0a9981 */ /* 0x0000a2000c1e1100 */
[----:B------:R-:W-:-:S05]  /*8260*/  IMAD R9, R6, 0x14, RZ ;  /* 0x0000001406097824 */ /* 0x000fca00078e02ff */
[----:B------:R-:W-:Y:S02]  /*8270*/  SHF.R.S32.HI R8, RZ, 0x1f, R9 ;  /* 0x0000001fff087819 */ /* 0x000fe40000011409 */
[----:B------:R-:W-:-:S05]  /*8280*/  IADD3 R27, P6, PT, R9, R0, RZ ;  /* 0x00000000091b7210 */ /* 0x000fca0007fde0ff */
[----:B0-----:R-:W-:Y:S02]  /*8290*/  IMAD.MOV.U32 R13, RZ, RZ, R27 ;  /* 0x000000ffff0d7224 */ /* 0x001fe400078e001b */
[----:B------:R-:W-:-:S05]  /*82a0*/  IMAD.X R12, R8, 0x1, R2, P6 ;  /* 0x00000001080c7824 */ /* 0x000fca00030e0602 */
[-C--:B------:R-:W-:Y:S02]  /*82b0*/  @!P3 LOP3.LUT R13, R13, R12.reuse, RZ, 0x3c, !PT ;  /* 0x0000000c0d0db212 */ /* 0x080fe400078e3cff */
[----:B------:R-:W-:Y:S01]  /*82c0*/  PRMT R28, RZ, 0x7610, R28 ;  /* 0x00007610ff1c7816 */ /* 0x000fe2000000001c */
[----:B--2---:R0:W-:Y:S04]  /*82d0*/  STL [R1+0x60], R10 ;  /* 0x0000600a01007387 */ /* 0x0041e80000100800 */
        /* <DEDUP_REMOVED lines=10> */
[----:B------:R-:W-:Y:S01]  /*8380*/  @!P3 LOP3.LUT R13, R13, R12, RZ, 0x3c, !PT ;  /* 0x0000000c0d0db212 */ /* 0x000fe200078e3cff */
[----:B------:R-:W-:Y:S01]  /*8390*/  IMAD R9, R6, 0x1c, RZ ;  /* 0x0000001c06097824 */ /* 0x000fe200078e02ff */
[----:B------:R-:W-:-:S04]  /*83a0*/  PRMT R26, RZ, 0x7610, R26 ;  /* 0x00007610ff1a7816 */ /* 0x000fc8000000001a */
[----:B------:R-:W-:Y:S01]  /*83b0*/  SHF.R.S32.HI R8, RZ, 0x1f, R9 ;  /* 0x0000001fff087819 */ /* 0x000fe20000011409 */
[----:B--2---:R1:W-:Y:S04]  /*83c0*/  STL [R1+0x5c], R28 ;  /* 0x00005c1c01007387 */ /* 0x0043e80000100800 */
[----:B-1----:R-:W2:Y:S04]  /*83d0*/  LDL.LU R28, [R1+0xd20] ;  /* 0x000d2000011c7983 */ /* 0x002ea80000300800 */
[----:B------:R-:W-:Y:S04]  /*83e0*/  STL [R1+0x4dc], R27 ;  /* 0x0004dc1b01007387 */ /* 0x000fe80000100800 */
[----:B------:R1:W-:Y:S02]  /*83f0*/  STL [R1+0x4d8], R12 ;  /* 0x0004d80c01007387 */ /* 0x0003e40000100800 */
[----:B-1----:R-:W-:-:S04]  /*8400*/  @!P3 LOP3.LUT R12, R13, R12, RZ, 0x3c, !PT ;  /* 0x0000000c0d0cb212 */ /* 0x002fc800078e3cff */
[----:B------:R-:W-:Y:S02]  /*8410*/  @!P3 LOP3.LUT R13, R13, R12, RZ, 0x3c, !PT ;  /* 0x0000000c0d0db212 */ /* 0x000fe400078e3cff */
[----:B------:R-:W-:-:S03]  /*8420*/  IADD3 R27, P6, PT, R9, R0, RZ ;  /* 0x00000000091b7210 */ /* 0x000fc60007fde0ff */
[----:B------:R1:W2:Y:S02]  /*8430*/  @!P3 LDG.E.U8 R41, desc[UR20][R12.64] ;  /* 0x000000140c29b981 */ /* 0x0002a4000c1e1100 */
[----:B-1----:R-:W-:Y:S02]  /*8440*/  IMAD.X R13, R8, 0x1, R2, P6 ;  /* 0x00000001080d7824 */ /* 0x002fe400030e0602 */
[----:B------:R-:W-:-:S05]  /*8450*/  @!P4 IMAD.MOV.U32 R12, RZ, RZ, R27 ;  /* 0x000000ffff0cc224 */ /* 0x000fca00078e001b */
[----:B------:R1:W3:Y:S01]  /*8460*/  @!P4 LDG.E.U8 R26, desc[UR20][R12.64] ;  /* 0x000000140c1ac981 */ /* 0x0002e2000c1e1100 */
[----:B0-----:R-:W-:-:S05]  /*8470*/  VIADD R10, R10, 0xffffffcb ;  /* 0xffffffcb0a0a7836 */ /* 0x001fca0000000000 */
[----:B------:R-:W-:Y:S02]  /*8480*/  ISETP.GE.U32.AND P1, PT, R10, 0x7fffff4c, PT ;  /* 0x7fffff4c0a00780c */ /* 0x000fe40003f26070 */
[----:B------:R-:W0:Y:S01]  /*8490*/  LDC R10, c[0x0][0x3a0] ;  /* 0x0000e800ff0a7b82 */ /* 0x000e220000000800 */
[----:B------:R0:W-:Y:S02]  /*84a0*/  STL [R1+0x554], R27 ;  /* 0x0005541b01007387 */ /* 0x0001e40000100800 */
[----:B0-----:R-:W-:-:S05]  /*84b0*/  VIADD R10, R10, 0xffffffc3 ;  /* 0xffffffc30a0a7836 */ /* 0x001fca0000000000 */
[----:B------:R-:W-:Y:S02]  /*84c0*/  ISETP.GE.U32.AND P3, PT, R10, 0x7fffff44, PT ;  /* 0x7fffff440a00780c */ /* 0x000fe40003f66070 */
[----:B------:R-:W-:Y:S01]  /*84d0*/  PRMT R10, RZ, 0x7610, R10 ;  /* 0x00007610ff0a7816 */ /* 0x000fe2000000000a */
[----:B--2---:R0:W-:Y:S04]  /*84e0*/  STL [R1+0x58], R41 ;  /* 0x0000582901007387 */ /* 0x0041e80000100800 */
[----:B------:R1:W-:Y:S04]  /*84f0*/  STL [R1+0x550], R13 ;  /* 0x0005500d01007387 */ /* 0x0003e80000100800 */
[----:B------:R-:W2:Y:S01]  /*8500*/  LDL.LU R27, [R1+0xd1c] ;  /* 0x000d1c00011b7983 */ /* 0x000ea20000300800 */
[----:B0-----:R-:W-:-:S05]  /*8510*/  IADD3 R41, P6, PT, R9, R3, RZ ;  /* 0x0000000309297210 */ /* 0x001fca0007fde0ff */
[----:B-1----:R-:W-:Y:S02]  /*8520*/  IMAD.MOV.U32 R13, RZ, RZ, R41 ;  /* 0x000000ffff0d7224 */ /* 0x002fe400078e0029 */
[----:B------:R-:W-:Y:S01]  /*8530*/  IMAD.X R12, R8, 0x1, R4, P6 ;  /* 0x00000001080c7824 */ /* 0x000fe200030e0604 */
[----:B---3--:R0:W-:Y:S04]  /*8540*/  STL [R1+0x54], R26 ;  /* 0x0000541a01007387 */ /* 0x0081e80000100800 */
[-C--:B------:R-:W-:Y:S01]  /*8550*/  @!P4 LOP3.LUT R13, R13, R12.reuse, RZ, 0x3c, !PT ;  /* 0x0000000c0d0dc212 */ /* 0x080fe200078e3cff */
[----:B0-----:R-:W3:Y:S04]  /*8560*/  LDL.LU R26, [R1+0xd18] ;  /* 0x000d1800011a7983 */ /* 0x001ee80000300800 */
        /* <DEDUP_REMOVED lines=177> */
[----:B------:R-:W-:Y:S01]  /*9080*/  IADD3 R9, P6, PT, R9, R3, RZ ;  /* 0x0000000309097210 */ /* 0x000fe20007fde0ff */
[----:B0-----:R-:W0:Y:S01]  /*9090*/  LDC R10, c[0x0][0x3a0] ;  /* 0x0000e800ff0a7b82 */ /* 0x001e220000000800 */
[----:B-1----:R-:W-:-:S04]  /*90a0*/  @!P0 LOP3.LUT R12, R13, R12, RZ, 0x3c, !PT ;  /* 0x0000000c0d0c8212 */ /* 0x002fc800078e3cff */
[----:B------:R-:W-:-:S05]  /*90b0*/  @!P0 LOP3.LUT R13, R13, R12, RZ, 0x3c, !PT ;  /* 0x0000000c0d0d8212 */ /* 0x000fca00078e3cff */
[----:B------:R1:W2:Y:S01]  /*90c0*/  @!P0 LDG.E.U8 R46, desc[UR20][R12.64] ;  /* 0x000000140c2e8981 */ /* 0x0002a2000c1e1100 */
[----:B------:R-:W-:Y:S01]  /*90d0*/  IMAD.X R8, R8, 0x1, R4, P6 ;  /* 0x0000000108087824 */ /* 0x000fe200030e0604 */
[----:B------:R-:W-:Y:S01]  /*90e0*/  PRMT R32, RZ, 0x7610, R32 ;  /* 0x00007610ff207816 */ /* 0x000fe20000000020 */
[----:B------:R-:W-:Y:S02]  /*90f0*/  IMAD R14, R6, 0x5c, RZ ;  /* 0x0000005c060e7824 */ /* 0x000fe400078e02ff */
[----:B0-----:R-:W-:Y:S02]  /*9100*/  VIADD R10, R10, 0xffffff8b ;  /* 0xffffff8b0a0a7836 */ /* 0x001fe40000000000 */
[----:B-1----:R-:W-:Y:S01]  /*9110*/  IMAD.MOV.U32 R13, RZ, RZ, R45 ;  /* 0x000000ffff0d7224 */ /* 0x002fe200078e002d */
[----:B------:R-:W-:Y:S01]  /*9120*/  PRMT R31, RZ, 0x7610, R31 ;  /* 0x00007610ff1f7816 */ /* 0x000fe2000000001f */
[----:B------:R-:W0:Y:S01]  /*9130*/  LDC R12, c[0x0][0x3a0] ;  /* 0x0000e800ff0c7b82 */ /* 0x000e220000000800 */
[----:B--2---:R1:W-:Y:S04]  /*9140*/  STL [R1+0x18], R46 ;  /* 0x0000182e01007387 */ /* 0x0043e80000100800 */
[----:B-1----:R-:W2:Y:S04]  /*9150*/  LDL.LU R46, [R1+0xcf0] ;  /* 0x000cf000012e7983 */ /* 0x002ea80000300800 */
[----:B------:R1:W-:Y:S04]  /*9160*/  STL [R1+0x888], R9 ;  /* 0x0008880901007387 */ /* 0x0003e80000100800 */
[----:B------:R0:W-:Y:S01]  /*9170*/  STL [R1+0x884], R8 ;  /* 0x0008840801007387 */ /* 0x0001e20000100800 */
[----:B-1----:R-:W-:-:S04]  /*9180*/  @!P0 LOP3.LUT R9, R9, R8, RZ, 0x3c, !PT ;  /* 0x0000000809098212 */ /* 0x002fc800078e3cff */
[----:B0-----:R-:W-:-:S04]  /*9190*/  @!P0 LOP3.LUT R8, R9, R8, RZ, 0x3c, !PT ;  /* 0x0000000809088212 */ /* 0x001fc800078e3cff */
[----:B------:R-:W-:-:S05]  /*91a0*/  @!P0 LOP3.LUT R9, R9, R8, RZ, 0x3c, !PT ;  /* 0x0000000809098212 */ /* 0x000fca00078e3cff */
[----:B------:R0:W2:Y:S01]  /*91b0*/  @!P0 LDG.E.U8 R32, desc[UR20][R8.64] ;  /* 0x0000001408208981 */ /* 0x0000a2000c1e1100 */
[----:B------:R-:W-:Y:S02]  /*91c0*/  ISETP.GE.U32.AND P2, PT, R10, 0x7fffff0c, PT ;  /* 0x7fffff0c0a00780c */ /* 0x000fe40003f46070 */
[----:B------:R-:W-:Y:S02]  /*91d0*/  SHF.R.S32.HI R10, RZ, 0x1f, R14 ;  /* 0x0000001fff0a7819 */ /* 0x000fe4000001140e */
[----:B------:R-:W-:-:S05]  /*91e0*/  IADD3 R45, P6, PT, R14, R0, RZ ;  /* 0x000000000e2d7210 */ /* 0x000fca0007fde0ff */
[----:B0-----:R-:W-:Y:S02]  /*91f0*/  IMAD.MOV.U32 R9, RZ, RZ, R45 ;  /* 0x000000ffff097224 */ /* 0x001fe400078e002d */
[----:B------:R-:W-:Y:S01]  /*9200*/  IMAD.X R8, R10, 0x1, R2, P6 ;  /* 0x000000010a087824 */ /* 0x000fe200030e0602 */
[----:B------:R0:W-:Y:S04]  /*9210*/  STL [R1+0x8f0], R45 ;  /* 0x0008f02d01007387 */ /* 0x0001e80000100800 */
[-C--:B------:R-:W-:Y:S01]  /*9220*/  @!P1 LOP3.LUT R9, R9, R8.reuse, RZ, 0x3c, !PT ;  /* 0x0000000809099212 */ /* 0x080fe200078e3cff */
[----:B0-----:R-:W3:Y:S04]  /*9230*/  LDL.LU R45, [R1+0xcec] ;  /* 0x000cec00012d7983 */ /* 0x001ee80000300800 */
[----:B--2---:R-:W-:Y:S04]  /*9240*/  STL [R1+0xc50], R32 ;  /* 0x000c502001007387 */ /* 0x004fe80000100800 */
[----:B------:R0:W-:Y:S02]  /*9250*/  STL [R1+0x8ec], R8 ;  /* 0x0008ec0801007387 */ /* 0x0001e40000100800 */
[----:B0-----:R-:W-:-:S04]  /*9260*/  @!P1 LOP3.LUT R8, R9, R8, RZ, 0x3c, !PT ;  /* 0x0000000809089212 */ /* 0x001fc800078e3cff */
[----:B------:R-:W-:-:S05]  /*9270*/  @!P1 LOP3.LUT R9, R9, R8, RZ, 0x3c, !PT ;  /* 0x0000000809099212 */ /* 0x000fca00078e3cff */
[----:B------:R-:W2:Y:S01]  /*9280*/  @!P1 LDG.E.U8 R31, desc[UR20][R8.64] ;  /* 0x00000014081f9981 */ /* 0x000ea2000c1e1100 */
[----:B------:R-:W-:Y:S02]  /*9290*/  VIADD R12, R12, 0xffffff83 ;  /* 0xffffff830c0c7836 */ /* 0x000fe40000000000 */
[----:B------:R-:W-:Y:S01]  /*92a0*/  IMAD.MOV.U32 R32, RZ, RZ, R13 ;  /* 0x000000ffff207224 */ /* 0x000fe200078e000d */
[----:B------:R-:W-:Y:S02]  /*92b0*/  IADD3 R13, P6, PT, R14, R3, RZ ;  /* 0x000000030e0d7210 */ /* 0x000fe40007fde0ff */
[----:B------:R-:W-:-:S03]  /*92c0*/  ISETP.GE.U32.AND P0, PT, R12, 0x7fffff04, PT ;  /* 0x7fffff040c00780c */ /* 0x000fc60003f06070 */
[----:B------:R-:W-:Y:S01]  /*92d0*/  IMAD.X R12, R10, 0x1, R4, P6 ;  /* 0x000000010a0c7824 */ /* 0x000fe200030e0604 */
[----:B------:R0:W-:Y:S01]  /*92e0*/  STL [R1+0x8f8], R13 ;  /* 0x0008f80d01007387 */ /* 0x0001e20000100800 */
[----:B----4-:R-:W-:Y:S01]  /*92f0*/  PRMT R30, RZ, 0x7610, R30 ;  /* 0x00007610ff1e7816 */ /* 0x010fe2000000001e */
[----:B------:R-:W-:Y:S01]  /*9300*/  IMAD R14, R6, 0x64, RZ ;  /* 0x00000064060e7824 */ /* 0x000fe200078e02ff */
[----:B------:R-:W-:Y:S01]  /*9310*/  PRMT R29, RZ, 0x7610, R29 ;  /* 0x00007610ff1d7816 */ /* 0x000fe2000000001d */
[----:B------:R-:W1:Y:S01]  /*9320*/  LDC R10, c[0x0][0x3a0] ;  /* 0x0000e800ff0a7b82 */ /* 0x000e620000000800 */
[-C--:B0-----:R-:W-:Y:S01]  /*9330*/  @!P1 LOP3.LUT R13, R13, R12.reuse, RZ, 0x3c, !PT ;  /* 0x0000000c0d0d9212 */ /* 0x081fe200078e3cff */
[----:B--2---:R-:W-:Y:S04]  /*9340*/  STL [R1+0xc54], R31 ;  /* 0x000c541f01007387 */ /* 0x004fe80000100800 */
[----:B------:R0:W-:Y:S02]  /*9350*/  STL [R1+0x8f4], R12 ;  /* 0x0008f40c01007387 */ /* 0x0001e40000100800 */
[----:B0-----:R-:W-:-:S04]  /*9360*/  @!P1 LOP3.LUT R12, R13, R12, RZ, 0x3c, !PT ;  /* 0x0000000c0d0c9212 */ /* 0x001fc800078e3cff */
[----:B------:R-:W-:-:S05]  /*9370*/  @!P1 LOP3.LUT R13, R13, R12, RZ, 0x3c, !PT ;  /* 0x0000000c0d0d9212 */ /* 0x000fca00078e3cff */
[----:B------:R0:W2:Y:S01]  /*9380*/  @!P1 LDG.E.U8 R30, desc[UR20][R12.64] ;  /* 0x000000140c1e9981 */ /* 0x0000a2000c1e1100 */
[----:B------:R-:W-:Y:S01]  /*9390*/  IMAD.MOV.U32 R31, RZ, RZ, R44 ;  /* 0x000000ffff1f7224 */ /* 0x000fe200078e002c */
[----:B------:R-:W-:Y:S02]  /*93a0*/  SHF.R.S32.HI R8, RZ, 0x1f, R14 ;  /* 0x0000001fff087819 */ /* 0x000fe4000001140e */
[----:B------:R-:W-:-:S05]  /*93b0*/  IADD3 R44, P6, PT, R14, R0, RZ ;  /* 0x000000000e2c7210 */ /* 0x000fca0007fde0ff */
[----:B0-----:R-:W-:Y:S01]  /*93c0*/  IMAD.X R12, R8, 0x1, R2, P6 ;  /* 0x00000001080c7824 */ /* 0x001fe200030e0602 */
[----:B------:R-:W-:Y:S03]  /*93d0*/  STL [R1+0x964], R44 ;  /* 0x0009642c01007387 */ /* 0x000fe60000100800 */
[----:B------:R-:W-:Y:S01]  /*93e0*/  @!P3 IMAD.MOV.U32 R13, RZ, RZ, R12 ;  /* 0x000000ffff0db224 */ /* 0x000fe200078e000c */
[----:B--2---:R-:W-:Y:S04]  /*93f0*/  STL [R1+0xc58], R30 ;  /* 0x000c581e01007387 */ /* 0x004fe80000100800 */
[----:B------:R0:W-:Y:S02]  /*9400*/  STL [R1+0x960], R12 ;  /* 0x0009600c01007387 */ /* 0x0001e40000100800 */
[----:B0-----:R-:W-:-:S02]  /*9410*/  @!P3 IMAD.MOV.U32 R12, RZ, RZ, R44 ;  /* 0x000000ffff0cb224 */ /* 0x001fc400078e002c */
[----:B------:R-:W-:Y:S01]  /*9420*/  IMAD.MOV.U32 R30, RZ, RZ, R43 ;  /* 0x000000ffff1e7224 */ /* 0x000fe200078e002b */
[----:B------:R-:W2:Y:S04]  /*9430*/  LDL.LU R44, [R1+0xce8] ;  /* 0x000ce800012c7983 */ /* 0x000ea80000300800 */
[----:B------:R0:W4:Y:S01]  /*9440*/  @!P3 LDG.E.U8 R29, desc[UR20][R12.64] ;  /* 0x000000140c1db981 */ /* 0x000122000c1e1100 */
[----:B------:R-:W-:-:S05]  /*9450*/  IADD3 R43, P6, PT, R14, R3, RZ ;  /* 0x000000030e2b7210 */ /* 0x000fca0007fde0ff */
[----:B0-----:R-:W-:Y:S02]  /*9460*/  IMAD.MOV.U32 R13, RZ, RZ, R43 ;  /* 0x000000ffff0d7224 */ /* 0x001fe400078e002b */
[----:B------:R-:W-:Y:S01]  /*9470*/  IMAD.X R12, R8, 0x1, R4, P6 ;  /* 0x00000001080c7824 */ /* 0x000fe200030e0604 */
[----:B------:R0:W-:Y:S04]  /*9480*/  STL [R1+0x96c], R43 ;  /* 0x00096c2b01007387 */ /* 0x0001e80000100800 */
[----:B------:R-:W-:Y:S01]  /*9490*/  @!P3 LOP3.LUT R13, R13, R12, RZ, 0x3c, !PT ;  /* 0x0000000c0d0db212 */ /* 0x000fe200078e3cff */
[----:B0-----:R-:W2:Y:S01]  /*94a0*/  LDL.LU R43, [R1+0xce4] ;  /* 0x000ce400012b7983 */ /* 0x001ea20000300800 */
[----:B------:R-:W-:-:S03]  /*94b0*/  PRMT R28, RZ, 0x7610, R28 ;  /* 0x00007610ff1c7816 */ /* 0x000fc6000000001c */
[----:B----4-:R-:W-:Y:S04]  /*94c0*/  STL [R1+0xc5c], R29 ;  /* 0x000c5c1d01007387 */ /* 0x010fe80000100800 */
[----:B------:R0:W-:Y:S02]  /*94d0*/  STL [R1+0x968], R12 ;  /* 0x0009680c01007387 */ /* 0x0001e40000100800 */
[----:B0-----:R-:W-:-:S04]  /*94e0*/  @!P3 LOP3.LUT R12, R13, R12, RZ, 0x3c, !PT ;  /* 0x0000000c0d0cb212 */ /* 0x001fc800078e3cff */
[----:B------:R-:W-:-:S05]  /*94f0*/  @!P3 LOP3.LUT R13, R13, R12, RZ, 0x3c, !PT ;  /* 0x0000000c0d0db212 */ /* 0x000fca00078e3cff */
[----:B------:R0:W4:Y:S01]  /*9500*/  @!P3 LDG.E.U8 R28, desc[UR20][R12.64] ;  /* 0x000000140c1cb981 */ /* 0x000122000c1e1100 */
[----:B-1----:R-:W-:-:S05]  /*9510*/  VIADD R9, R10, 0xfffffffa ;  /* 0xfffffffa0a097836 */ /* 0x002fca0000000000 */
[----:B------:R-:W-:Y:S01]  /*9520*/  ISETP.GE.U32.AND P1, PT, R9, 0x7fffff7b, PT ;  /* 0x7fffff7b0900780c */ /* 0x000fe20003f26070 */
[----:B------:R-:W-:Y:S02]  /*9530*/  IMAD R9, R6, 0x6c, RZ ;  /* 0x0000006c06097824 */ /* 0x000fe400078e02ff */
[----:B------:R-:W-:-:S03]  /*9540*/  IMAD.MOV.U32 R29, RZ, RZ, R21 ;  /* 0x000000ffff1d7224 */ /* 0x000fc600078e0015 */
[----:B------:R-:W-:Y:S02]  /*9550*/  SHF.R.S32.HI R8, RZ, 0x1f, R9 ;  /* 0x0000001fff087819 */ /* 0x000fe40000011409 */
[----:B------:R-:W-:-:S05]  /*9560*/  IADD3 R21, P6, PT, R9, R0, RZ ;  /* 0x0000000009157210 */ /* 0x000fca0007fde0ff */
[----:B0-----:R-:W-:Y:S01]  /*9570*/  IMAD.X R12, R8, 0x1, R2, P6 ;  /* 0x00000001080c7824 */ /* 0x001fe200030e0602 */
[----:B------:R-:W-:Y:S01]  /*9580*/  STL [R1+0x9e4], R21 ;  /* 0x0009e41501007387 */ /* 0x000fe20000100800 */
[----:B------:R-:W-:Y:S02]  /*9590*/  PRMT R27, RZ, 0x7610, R27 ;  /* 0x00007610ff1b7816 */ /* 0x000fe4000000001b */
[----:B------:R-:W-:Y:S01]  /*95a0*/  @!P4 IMAD.MOV.U32 R13, RZ, RZ, R12 ;  /* 0x000000ffff0dc224 */ /* 0x000fe200078e000c */
[----:B----4-:R0:W-:Y:S02]  /*95b0*/  STL [R1+0xc60], R28 ;  /* 0x000c601c01007387 */ /* 0x0101e40000100800 */
[----:B0-----:R-:W-:Y:S02]  /*95c0*/  IMAD.MOV.U32 R28, RZ, RZ, R33 ;  /* 0x000000ffff1c7224 */ /* 0x001fe400078e0021 */
[----:B------:R-:W4:Y:S04]  /*95d0*/  LDL.LU R33, [R1+0xce0] ;  /* 0x000ce00001217983 */ /* 0x000f280000300800 */
[----:B------:R0:W-:Y:S02]  /*95e0*/  STL [R1+0x9e0], R12 ;  /* 0x0009e00c01007387 */ /* 0x0001e40000100800 */
[----:B0-----:R-:W-:-:S02]  /*95f0*/  @!P4 IMAD.MOV.U32 R12, RZ, RZ, R21 ;  /* 0x000000ffff0cc224 */ /* 0x001fc400078e0015 */
[----:B------:R-:W-:Y:S01]  /*9600*/  VIADD R10, R10, 0xfffffff2 ;  /* 0xfffffff20a0a7836 */ /* 0x000fe20000000000 */
[----:B------:R-:W2:Y:S04]  /*9610*/  LDL.LU R21, [R1+0xcdc] ;  /* 0x000cdc0001157983 */ /* 0x000ea80000300800 */
[----:B------:R0:W2:Y:S01]  /*9620*/  @!P4 LDG.E.U8 R27, desc[UR20][R12.64] ;  /* 0x000000140c1bc981 */ /* 0x0000a2000c1e1100 */
[----:B------:R-:W-:Y:S02]  /*9630*/  ISETP.GE.U32.AND P3, PT, R10, 0x7fffff73, PT ;  /* 0x7fffff730a00780c */ /* 0x000fe40003f66070 */
[----:B------:R-:W-:-:S05]  /*9640*/  IADD3 R10, P6, PT, R9, R3, RZ ;  /* 0x00000003090a7210 */ /* 0x000fca0007fde0ff */
[----:B0-----:R-:W-:Y:S02]  /*9650*/  IMAD.MOV.U32 R13, RZ, RZ, R10 ;  /* 0x000000ffff0d7224 */ /* 0x001fe400078e000a */
[----:B------:R-:W-:Y:S01]  /*9660*/  IMAD.X R12, R8, 0x1, R4, P6 ;  /* 0x00000001080c7824 */ /* 0x000fe200030e0604 */
[----:B------:R0:W-:Y:S04]  /*9670*/  STL [R1+0x9ec], R10 ;  /* 0x0009ec0a01007387 */ /* 0x0001e80000100800 */
[-C--:B------:R-:W-:Y:S02]  /*9680*/  @!P4 LOP3.LUT R13, R13, R12.reuse, RZ, 0x3c, !PT ;  /* 0x0000000c0d0dc212 */ /* 0x080fe400078e3cff */
[----:B------:R-:W-:Y:S01]  /*9690*/  PRMT R26, RZ, 0x7610, R26 ;  /* 0x00007610ff1a7816 */ /* 0x000fe2000000001a */
[----:B------:R-:W-:Y:S01]  /*96a0*/  IMAD R9, R6, 0x74, RZ ;  /* 0x0000007406097824 */ /* 0x000fe200078e02ff */
[----:B------:R-:W-:Y:S01]  /*96b0*/  PRMT R42, RZ, 0x7610, R42 ;  /* 0x00007610ff2a7816 */ /* 0x000fe2000000002a */
[----:B0-----:R-:W0:Y:S01]  /*96c0*/  LDC R10, c[0x0][0x3a0] ;  /* 0x0000e800ff0a7b82 */ /* 0x001e220000000800 */
[----:B--2---:R-:W-:Y:S04]  /*96d0*/  STL [R1+0xc64], R27 ;  /* 0x000c641b01007387 */ /* 0x004fe80000100800 */
[----:B------:R1:W-:Y:S02]  /*96e0*/  STL [R1+0x9e8], R12 ;  /* 0x0009e80c01007387 */ /* 0x0003e40000100800 */
[----:B-1----:R-:W-:-:S04]  /*96f0*/  @!P4 LOP3.LUT R12, R13, R12, RZ, 0x3c, !PT ;  /* 0x0000000c0d0cc212 */ /* 0x002fc800078e3cff */
[----:B------:R-:W-:-:S05]  /*9700*/  @!P4 LOP3.LUT R13, R13, R12, RZ, 0x3c, !PT ;  /* 0x0000000c0d0dc212 */ /* 0x000fca00078e3cff */
[----:B------:R1:W2:Y:S01]  /*9710*/  @!P4 LDG.E.U8 R26, desc[UR20][R12.64] ;  /* 0x000000140c1ac981 */ /* 0x0002a2000c1e1100 */
[----:B------:R-:W-:Y:S01]  /*9720*/  IMAD.MOV.U32 R27, RZ, RZ, R17 ;  /* 0x000000ffff1b7224 */ /* 0x000fe200078e0011 */
[----:B------:R-:W-:Y:S02]  /*9730*/  SHF.R.S32.HI R8, RZ, 0x1f, R9 ;  /* 0x0000001fff087819 */ /* 0x000fe40000011409 */
[----:B------:R-:W-:-:S05]  /*9740*/  IADD3 R17, P6, PT, R9, R0, RZ ;  /* 0x0000000009117210 */ /* 0x000fca0007fde0ff */
[----:B------:R-:W-:Y:S01]  /*9750*/  STL [R1+0xa64], R17 ;  /* 0x000a641101007387 */ /* 0x000fe20000100800 */
[----:B-1----:R-:W-:-:S04]  /*9760*/  IMAD.X R12, R8, 0x1, R2, P6 ;  /* 0x00000001080c7824 */ /* 0x002fc800030e0602 */
[----:B------:R-:W-:Y:S01]  /*9770*/  @!P2 IMAD.MOV.U32 R13, RZ, RZ, R12 ;  /* 0x000000ffff0da224 */ /* 0x000fe200078e000c */
[----:B--2---:R1:W-:Y:S02]  /*9780*/  STL [R1+0xc68], R26 ;  /* 0x000c681a01007387 */ /* 0x0043e40000100800 */
[----:B-1----:R-:W-:Y:S02]  /*9790*/  IMAD.MOV.U32 R26, RZ, RZ, R19 ;  /* 0x000000ffff1a7224 */ /* 0x002fe400078e0013 */
[----:B------:R-:W2:Y:S04]  /*97a0*/  LDL.LU R19, [R1+0xcd8] ;  /* 0x000cd80001137983 */ /* 0x000ea80000300800 */
[----:B------:R1:W-:Y:S02]  /*97b0*/  STL [R1+0xa60], R12 ;  /* 0x000a600c01007387 */ /* 0x0003e40000100800 */
[----:B-1----:R-:W-:-:S02]  /*97c0*/  @!P2 IMAD.MOV.U32 R12, RZ, RZ, R17 ;  /* 0x000000ffff0ca224 */ /* 0x002fc400078e0011 */
[----:B0-----:R-:W-:Y:S01]  /*97d0*/  VIADD R10, R10, 0xffffffea ;  /* 0xffffffea0a0a7836 */ /* 0x001fe20000000000 */
[----:B------:R-:W2:Y:S04]  /*97e0*/  LDL.LU R17, [R1+0xcd4] ;  /* 0x000cd40001117983 */ /* 0x000ea80000300800 */
[----:B------:R0:W2:Y:S01]  /*97f0*/  @!P2 LDG.E.U8 R42, desc[UR20][R12.64] ;  /* 0x000000140c2aa981 */ /* 0x0000a2000c1e1100 */
[----:B------:R-:W-:Y:S02]  /*9800*/  ISETP.GE.U32.AND P4, PT, R10, 0x7fffff6b, PT ;  /* 0x7fffff6b0a00780c */ /* 0x000fe40003f86070 */
[----:B------:R-:W-:-:S05]  /*9810*/  IADD3 R10, P6, PT, R9, R3, RZ ;  /* 0x00000003090a7210 */ /* 0x000fca0007fde0ff */
[----:B0-----:R-:W-:Y:S02]  /*9820*/  IMAD.MOV.U32 R13, RZ, RZ, R10 ;  /* 0x000000ffff0d7224 */ /* 0x001fe400078e000a */
[----:B------:R-:W-:Y:S01]  /*9830*/  IMAD.X R12, R8, 0x1, R4, P6 ;  /* 0x00000001080c7824 */ /* 0x000fe200030e0604 */
[----:B------:R0:W-:Y:S04]  /*9840*/  STL [R1+0xa6c], R10 ;  /* 0x000a6c0a01007387 */ /* 0x0001e80000100800 */
[----:B------:R-:W-:Y:S02]  /*9850*/  @!P2 LOP3.LUT R13, R13, R12, RZ, 0x3c, !PT ;  /* 0x0000000c0d0da212 */ /* 0x000fe400078e3cff */
[----:B------:R-:W-:Y:S01]  /*9860*/  PRMT R41, RZ, 0x7610, R41 ;  /* 0x00007610ff297816 */ /* 0x000fe20000000029 */
[----:B------:R-:W-:Y:S01]  /*9870*/  IMAD R9, R6, 0x7c, RZ ;  /* 0x0000007c06097824 */ /* 0x000fe200078e02ff */
[----:B------:R-:W-:-:S02]  /*9880*/  PRMT R40, RZ, 0x7610, R40 ;  /* 0x00007610ff287816 */ /* 0x000fc40000000028 */
[----:B------:R-:W-:Y:S01]  /*9890*/  PRMT R39, RZ, 0x7610, R39 ;  /* 0x00007610ff277816 */ /* 0x000fe20000000027 */
[----:B0-----:R-:W0:Y:S01]  /*98a0*/  LDC R10, c[0x0][0x3a0] ;  /* 0x0000e800ff0a7b82 */ /* 0x001e220000000800 */
[----:B--2---:R-:W-:Y:S04]  /*98b0*/  STL [R1+0xc6c], R42 ;  /* 0x000c6c2a01007387 */ /* 0x004fe80000100800 */
[----:B------:R1:W-:Y:S02]  /*98c0*/  STL [R1+0xa68], R12 ;  /* 0x000a680c01007387 */ /* 0x0003e40000100800 */
[----:B-1----:R-:W-:-:S04]  /*98d0*/  @!P2 LOP3.LUT R12, R13, R12, RZ, 0x3c, !PT ;  /* 0x0000000c0d0ca212 */ /* 0x002fc800078e3cff */
[----:B------:R-:W-:-:S05]  /*98e0*/  @!P2 LOP3.LUT R13, R13, R12, RZ, 0x3c, !PT ;  /* 0x0000000c0d0da212 */ /* 0x000fca00078e3cff */
[----:B------:R1:W2:Y:S01]  /*98f0*/  @!P2 LDG.E.U8 R41, desc[UR20][R12.64] ;  /* 0x000000140c29a981 */ /* 0x0002a2000c1e1100 */
[----:B------:R-:W-:Y:S02]  /*9900*/  IMAD.MOV.U32 R42, RZ, RZ, R26 ;  /* 0x000000ffff2a7224 */ /* 0x000fe400078e001a */
[----:B------:R-:W-:Y:S02]  /*9910*/  IMAD.MOV.U32 R26, RZ, RZ, R27 ;  /* 0x000000ffff1a7224 */ /* 0x000fe400078e001b */
[----:B------:R-:W-:Y:S01]  /*9920*/  IMAD.MOV.U32 R27, RZ, RZ, R28 ;  /* 0x000000ffff1b7224 */ /* 0x000fe200078e001c */
[----:B------:R-:W-:Y:S01]  /*9930*/  SHF.R.S32.HI R8, RZ, 0x1f, R9 ;  /* 0x0000001fff087819 */ /* 0x000fe20000011409 */
[----:B------:R-:W-:Y:S01]  /*9940*/  IMAD.MOV.U32 R28, RZ, RZ, R20 ;  /* 0x000000ffff1c7224 */ /* 0x000fe200078e0014 */
[----:B------:R-:W-:-:S05]  /*9950*/  IADD3 R20, P6, PT, R9, R0, RZ ;  /* 0x0000000009147210 */ /* 0x000fca0007fde0ff */
[----:B-1----:R-:W-:Y:S02]  /*9960*/  IMAD.MOV.U32 R13, RZ, RZ, R20 ;  /* 0x000000ffff0d7224 */ /* 0x002fe400078e0014 */
[----:B------:R-:W-:Y:S01]  /*9970*/  IMAD.X R12, R8, 0x1, R2, P6 ;  /* 0x00000001080c7824 */ /* 0x000fe200030e0602 */
[----:B------:R1:W-:Y:S04]  /*9980*/  STL [R1+0xae4], R20 ;  /* 0x000ae41401007387 */ /* 0x0003e80000100800 */
[-C--:B------:R-:W-:Y:S01]  /*9990*/  @!P0 LOP3.LUT R13, R13, R12.reuse, RZ, 0x3c, !PT ;  /* 0x0000000c0d0d8212 */ /* 0x080fe200078e3cff */
[----:B-1----:R-:W3:Y:S04]  /*99a0*/  LDL.LU R20, [R1+0xcd0] ;  /* 0x000cd00001147983 */ /* 0x002ee80000300800 */
[----:B--2---:R-:W-:Y:S04]  /*99b0*/  STL [R1+0xc70], R41 ;  /* 0x000c702901007387 */ /* 0x004fe80000100800 */
[----:B------:R1:W-:Y:S02]  /*99c0*/  STL [R1+0xae0], R12 ;  /* 0x000ae00c01007387 */ /* 0x0003e40000100800 */
[----:B-1----:R-:W-:-:S04]  /*99d0*/  @!P0 LOP3.LUT R12, R13, R12, RZ, 0x3c, !PT ;  /* 0x0000000c0d0c8212 */ /* 0x002fc800078e3cff */
[----:B------:R-:W-:-:S05]  /*99e0*/  @!P0 LOP3.LUT R13, R13, R12, RZ, 0x3c, !PT ;  /* 0x0000000c0d0d8212 */ /* 0x000fca00078e3cff */
[----:B------:R1:W2:Y:S01]  /*99f0*/  @!P0 LDG.E.U8 R40, desc[UR20][R12.64] ;  /* 0x000000140c288981 */ /* 0x0002a2000c1e1100 */
[----:B------:R-:W-:Y:S01]  /*9a00*/  IMAD.MOV.U32 R41, RZ, RZ, R25 ;  /* 0x000000ffff297224 */ /* 0x000fe200078e0019 */
[----:B------:R-:W-:-:S05]  /*9a10*/  IADD3 R25, P6, PT, R9, R3, RZ ;  /* 0x0000000309197210 */ /* 0x000fca0007fde0ff */
[----:B-1----:R-:W-:Y:S02]  /*9a20*/  IMAD.MOV.U32 R13, RZ, RZ, R25 ;  /* 0x000000ffff0d7224 */ /* 0x002fe400078e0019 */
[----:B------:R-:W-:Y:S01]  /*9a30*/  IMAD.X R12, R8, 0x1, R4, P6 ;  /* 0x00000001080c7824 */ /* 0x000fe200030e0604 */
[----:B------:R-:W-:Y:S04]  /*9a40*/  STL [R1+0xaec], R25 ;  /* 0x000aec1901007387 */ /* 0x000fe80000100800 */
[----:B------:R-:W-:Y:S01]  /*9a50*/  @!P0 LOP3.LUT R13, R13, R12, RZ, 0x3c, !PT ;  /* 0x0000000c0d0d8212 */ /* 0x000fe200078e3cff */
[----:B--2---:R-:W-:Y:S04]  /*9a60*/  STL [R1+0xc74], R40 ;  /* 0x000c742801007387 */ /* 0x004fe80000100800 */
[----:B------:R1:W-:Y:S01]  /*9a70*/  STL [R1+0xae8], R12 ;  /* 0x000ae80c01007387 */ /* 0x0003e20000100800 */
[----:B------:R-:W-:Y:S01]  /*9a80*/  IMAD R9, R6, 0x5, RZ ;  /* 0x0000000506097824 */ /* 0x000fe200078e02ff */
[----:B------:R-:W-:-:S02]  /*9a90*/  PRMT R18, RZ, 0x7610, R18 ;  /* 0x00007610ff127816 */ /* 0x000fc40000000012 */
[----:B------:R-:W-:Y:S02]  /*9aa0*/  PRMT R38, RZ, 0x7610, R38 ;  /* 0x00007610ff267816 */ /* 0x000fe40000000026 */
[----:B------:R-:W-:Y:S02]  /*9ab0*/  PRMT R7, RZ, 0x7610, R7 ;  /* 0x00007610ff077816 */ /* 0x000fe40000000007 */
[----:B------:R-:W-:Y:S02]  /*9ac0*/  PRMT R15, RZ, 0x7610, R15 ;  /* 0x00007610ff0f7816 */ /* 0x000fe4000000000f */
[----:B------:R-:W-:Y:S01]  /*9ad0*/  PRMT R5, RZ, 0x7610, R5 ;  /* 0x00007610ff057816 */ /* 0x000fe20000000005 */
[----:B0-----:R-:W-:Y:S01]  /*9ae0*/  VIADD R10, R10, 0xffffffe2 ;  /* 0xffffffe20a0a7836 */ /* 0x001fe20000000000 */
[C---:B-1----:R-:W-:Y:S01]  /*9af0*/  @!P0 LOP3.LUT R12, R13.reuse, R12, RZ, 0x3c, !PT ;  /* 0x0000000c0d0c8212 */ /* 0x042fe200078e3cff */
[----:B------:R-:W0:Y:S03]  /*9b00*/  LDC R40, c[0x0][0x3a0] ;  /* 0x0000e800ff287b82 */ /* 0x000e260000000800 */
[----:B------:R-:W-:-:S05]  /*9b10*/  @!P0 LOP3.LUT R13, R13, R12, RZ, 0x3c, !PT ;  /* 0x0000000c0d0d8212 */ /* 0x000fca00078e3cff */
[----:B------:R1:W2:Y:S01]  /*9b20*/  @!P0 LDG.E.U8 R39, desc[UR20][R12.64] ;  /* 0x000000140c278981 */ /* 0x0002a2000c1e1100 */
[----:B------:R-:W-:Y:S02]  /*9b30*/  SHF.R.S32.HI R8, RZ, 0x1f, R9 ;  /* 0x0000001fff087819 */ /* 0x000fe40000011409 */
        /* <DEDUP_REMOVED lines=18> */
[----:B------:R1:W-:Y:S02]  /*9c60*/  STL [R1+0x3e8], R12 ;  /* 0x0003e80c01007387 */ /* 0x0003e40000100800 */
[----:B-1----:R-:W-:-:S04]  /*9c70*/  @!P1 LOP3.LUT R12, R13, R12, RZ, 0x3c, !PT ;  /* 0x0000000c0d0c9212 */ /* 0x002fc800078e3cff */
[----:B------:R-:W-:-:S05]  /*9c80*/  @!P1 LOP3.LUT R13, R13, R12, RZ, 0x3c, !PT ;  /* 0x0000000c0d0d9212 */ /* 0x000fca00078e3cff */
[----:B------:R1:W2:Y:S01]  /*9c90*/  @!P1 LDG.E.U8 R38, desc[UR20][R12.64] ;  /* 0x000000140c269981 */ /* 0x0002a2000c1e1100 */
[----:B------:R-:W-:-:S05]  /*9ca0*/  IMAD R9, R6, 0xd, RZ ;  /* 0x0000000d06097824 */ /* 0x000fca00078e02ff */
[----:B------:R-:W-:Y:S02]  /*9cb0*/  SHF.R.S32.HI R8, RZ, 0x1f, R9 ;  /* 0x0000001fff087819 */ /* 0x000fe40000011409 */
        /* <DEDUP_REMOVED lines=11> */
[----:B------:R-:W-:Y:S01]  /*9d70*/  IADD3 R39, P6, PT, R9, R3, RZ ;  /* 0x0000000309277210 */ /* 0x000fe20007fde0ff */
[----:B------:R-:W-:-:S04]  /*9d80*/  IMAD R9, R6, 0x15, RZ ;  /* 0x0000001506097824 */ /* 0x000fc800078e02ff */
[----:B------:R-:W-:Y:S01]  /*9d90*/  STL [R1+0x474], R39 ;  /* 0x0004742701007387 */ /* 0x000fe20000100800 */
[----:B-1----:R-:W-:Y:S02]  /*9da0*/  IMAD.X R13, R8, 0x1, R4, P6 ;  /* 0x00000001080d7824 */ /* 0x002fe400030e0604 */
[----:B------:R-:W-:Y:S01]  /*9db0*/  @!P3 IMAD.MOV.U32 R12, RZ, RZ, R39 ;  /* 0x000000ffff0cb224 */ /* 0x000fe200078e0027 */
[----:B------:R-:W-:-:S04]  /*9dc0*/  SHF.R.S32.HI R8, RZ, 0x1f, R9 ;  /* 0x0000001fff087819 */ /* 0x000fc80000011409 */
[----:B------:R1:W3:Y:S04]  /*9dd0*/  @!P3 LDG.E.U8 R15, desc[UR20][R12.64] ;  /* 0x000000140c0fb981 */ /* 0x0002e8000c1e1100 */
[----:B--2---:R2:W-:Y:S04]  /*9de0*/  STL [R1+0xc44], R7 ;  /* 0x000c440701007387 */ /* 0x0045e80000100800 */
[----:B------:R1:W-:Y:S01]  /*9df0*/  STL [R1+0x470], R13 ;  /* 0x0004700d01007387 */ /* 0x0003e20000100800 */
[----:B--2---:R-:W-:-:S05]  /*9e00*/  IADD3 R7, P6, PT, R9, R0, RZ ;  /* 0x0000000009077210 */ /* 0x004fca0007fde0ff */
[----:B-1----:R-:W-:Y:S02]  /*9e10*/  IMAD.X R13, R8, 0x1, R2, P6 ;  /* 0x00000001080d7824 */ /* 0x002fe400030e0602 */
[----:B------:R-:W-:-:S05]  /*9e20*/  @!P4 IMAD.MOV.U32 R12, RZ, RZ, R7 ;  /* 0x000000ffff0cc224 */ /* 0x000fca00078e0007 */
[----:B------:R1:W2:Y:S01]  /*9e30*/  @!P4 LDG.E.U8 R5, desc[UR20][R12.64] ;  /* 0x000000140c05c981 */ /* 0x0002a2000c1e1100 */
[----:B------:R-:W-:Y:S01]  /*9e40*/  IADD3 R39, P6, PT, R9, R3, RZ ;  /* 0x0000000309277210 */ /* 0x000fe20007fde0ff */
[----:B------:R-:W-:Y:S01]  /*9e50*/  IMAD R9, R6, 0x1d, RZ ;  /* 0x0000001d06097824 */ /* 0x000fe200078e02ff */
[----:B------:R-:W-:Y:S01]  /*9e60*/  ISETP.GE.U32.AND P2, PT, R10, 0x7fffff63, PT ;  /* 0x7fffff630a00780c */ /* 0x000fe20003f46070 */
[----:B------:R-:W-:Y:S04]  /*9e70*/  STL [R1+0x4e4], R7 ;  /* 0x0004e40701007387 */ /* 0x000fe80000100800 */
[----:B---3--:R3:W-:Y:S01]  /*9e80*/  STL [R1+0xc48], R15 ;  /* 0x000c480f01007387 */ /* 0x0087e20000100800 */
[----:B------:R-:W-:Y:S01]  /*9e90*/  PRMT R11, RZ, 0x7610, R11 ;  /* 0x00007610ff0b7816 */ /* 0x000fe2000000000b */
[----:B-1----:R-:W-:-:S02]  /*9ea0*/  @!P4 IMAD.MOV.U32 R12, RZ, RZ, R39 ;  /* 0x000000ffff0cc224 */ /* 0x002fc400078e0027 */
[----:B------:R1:W-:Y:S01]  /*9eb0*/  STL [R1+0x4e0], R13 ;  /* 0x0004e00d01007387 */ /* 0x0003e20000100800 */
[----:B---3--:R-:W-:Y:S01]  /*9ec0*/  IMAD.X R15, R8, 0x1, R4, P6 ;  /* 0x00000001080f7824 */ /* 0x008fe200030e0604 */
[----:B------:R-:W-:Y:S02]  /*9ed0*/  SHF.R.S32.HI R8, RZ, 0x1f, R9 ;  /* 0x0000001fff087819 */ /* 0x000fe40000011409 */
[----:B------:R-:W-:Y:S01]  /*9ee0*/  IADD3 R7, P6, PT, R9, R0, RZ ;  /* 0x0000000009077210 */ /* 0x000fe20007fde0ff */
[----:B-1----:R-:W-:Y:S01]  /*9ef0*/  @!P4 IMAD.MOV.U32 R13, RZ, RZ, R15 ;  /* 0x000000ffff0dc224 */ /* 0x002fe200078e000f */
[----:B------:R-:W-:Y:S01]  /*9f00*/  STL [R1+0x4ec], R39 ;  /* 0x0004ec2701007387 */ /* 0x000fe20000100800 */
[----:B------:R-:W-:-:S03]  /*9f10*/  PRMT R52, RZ, 0x7610, R52 ;  /* 0x00007610ff347816 */ /* 0x000fc60000000034 */
[----:B------:R1:W3:Y:S02]  /*9f20*/  @!P4 LDG.E.U8 R11, desc[UR20][R12.64] ;  /* 0x000000140c0bc981 */ /* 0x0002e4000c1e1100 */
[----:B-1----:R-:W-:Y:S02]  /*9f30*/  @!P2 IMAD.MOV.U32 R12, RZ, RZ, R7 ;  /* 0x000000ffff0ca224 */ /* 0x002fe400078e0007 */
[----:B--2---:R-:W-:Y:S04]  /*9f40*/  STL [R1+0xc4c], R5 ;  /* 0x000c4c0501007387 */ /* 0x004fe80000100800 */
[----:B------:R1:W-:Y:S02]  /*9f50*/  STL [R1+0x4e8], R15 ;  /* 0x0004e80f01007387 */ /* 0x0003e40000100800 */
[----:B-1----:R-:W-:-:S04]  /*9f60*/  IMAD.X R15, R8, 0x1, R2, P6 ;  /* 0x00000001080f7824 */ /* 0x002fc800030e0602 */
[----:B------:R-:W-:-:S05]  /*9f70*/  @!P2 IMAD.MOV.U32 R13, RZ, RZ, R15 ;  /* 0x000000ffff0da224 */ /* 0x000fca00078e000f */
[----:B------:R1:W2:Y:S01]  /*9f80*/  @!P2 LDG.E.U8 R52, desc[UR20][R12.64] ;  /* 0x000000140c34a981 */ /* 0x0002a2000c1e1100 */
[----:B0-----:R-:W-:Y:S01]  /*9f90*/  VIADD R10, R40, 0xffffffda ;  /* 0xffffffda280a7836 */ /* 0x001fe20000000000 */
[----:B------:R-:W-:Y:S01]  /*9fa0*/  IADD3 R5, P6, PT, R9, R3, RZ ;  /* 0x0000000309057210 */ /* 0x000fe20007fde0ff */
[----:B------:R-:W-:Y:S01]  /*9fb0*/  IMAD R9, R6, 0x25, RZ ;  /* 0x0000002506097824 */ /* 0x000fe200078e02ff */
[----:B------:R-:W-:Y:S02]  /*9fc0*/  STL [R1+0x564], R7 ;  /* 0x0005640701007387 */ /* 0x000fe40000100800 */
[----:B------:R-:W-:Y:S02]  /*9fd0*/  ISETP.GE.U32.AND P0, PT, R10, 0x7fffff5b, PT ;  /* 0x7fffff5b0a00780c */ /* 0x000fe40003f06070 */
[----:B---3--:R0:W-:Y:S04]  /*9fe0*/  STL [R1+0xc7c], R11 ;  /* 0x000c7c0b01007387 */ /* 0x0081e80000100800 */
[----:B------:R3:W-:Y:S01]  /*9ff0*/  STL [R1+0x560], R15 ;  /* 0x0005600f01007387 */ /* 0x0007e20000100800 */
[----:B------:R-:W-:Y:S01]  /*a000*/  PRMT R51, RZ, 0x7610, R51 ;  /* 0x00007610ff337816 */ /* 0x000fe20000000033 */
[----:B-1----:R-:W-:-:S02]  /*a010*/  @!P2 IMAD.MOV.U32 R12, RZ, RZ, R5 ;  /* 0x000000ffff0ca224 */ /* 0x002fc400078e0005 */
[----:B------:R-:W-:Y:S01]  /*a020*/  STL [R1+0x56c], R5 ;  /* 0x00056c0501007387 */ /* 0x000fe20000100800 */
[----:B------:R-:W-:Y:S01]  /*a030*/  PRMT R49, RZ, 0x7610, R49 ;  /* 0x00007610ff317816 */ /* 0x000fe20000000031 */
[----:B------:R-:W-:Y:S01]  /*a040*/  VIADD R10, R40, 0xffffffd2 ;  /* 0xffffffd2280a7836 */ /* 0x000fe20000000000 */
[----:B------:R-:W-:Y:S01]  /*a050*/  PRMT R48, RZ, 0x7610, R48 ;  /* 0x00007610ff307816 */ /* 0x000fe20000000030 */
[----:B0-----:R-:W0:Y:S01]  /*a060*/  LDC R11, c[0x0][0x3a0] ;  /* 0x0000e800ff0b7b82 */ /* 0x001e220000000800 */
[----:B---3--:R-:W-:Y:S01]  /*a070*/  IMAD.X R15, R8, 0x1, R4, P6 ;  /* 0x00000001080f7824 */ /* 0x008fe200030e0604 */
[----:B------:R-:W-:Y:S02]  /*a080*/  SHF.R.S32.HI R8, RZ, 0x1f, R9 ;  /* 0x0000001fff087819 */ /* 0x000fe40000011409 */
[----:B------:R-:W-:Y:S01]  /*a090*/  IADD3 R7, P6, PT, R9, R0, RZ ;  /* 0x0000000009077210 */ /* 0x000fe20007fde0ff */
[----:B------:R-:W-:-:S05]  /*a0a0*/  @!P2 IMAD.MOV.U32 R13, RZ, RZ, R15 ;  /* 0x000000ffff0da224 */ /* 0x000fca00078e000f */
[----:B------:R1:W3:Y:S02]  /*a0b0*/  @!P2 LDG.E.U8 R51, desc[UR20][R12.64] ;  /* 0x000000140c33a981 */ /* 0x0002e4000c1e1100 */
[----:B-1----:R-:W-:Y:S02]  /*a0c0*/  @!P0 IMAD.MOV.U32 R12, RZ, RZ, R7 ;  /* 0x000000ffff0c8224 */ /* 0x002fe400078e0007 */
[----:B--2---:R-:W-:Y:S04]  /*a0d0*/  STL [R1+0xc80], R52 ;  /* 0x000c803401007387 */ /* 0x004fe80000100800 */
[----:B------:R1:W-:Y:S02]  /*a0e0*/  STL [R1+0x568], R15 ;  /* 0x0005680f01007387 */ /* 0x0003e40000100800 */
[----:B-1----:R-:W-:-:S04]  /*a0f0*/  IMAD.X R15, R8, 0x1, R2, P6 ;  /* 0x00000001080f7824 */ /* 0x002fc800030e0602 */
[----:B------:R-:W-:-:S05]  /*a100*/  @!P0 IMAD.MOV.U32 R13, RZ, RZ, R15 ;  /* 0x000000ffff0d8224 */ /* 0x000fca00078e000f */
[----:B------:R1:W2:Y:S01]  /*a110*/  @!P0 LDG.E.U8 R49, desc[UR20][R12.64] ;  /* 0x000000140c318981 */ /* 0x0002a2000c1e1100 */
[----:B------:R-:W-:Y:S01]  /*a120*/  IADD3 R5, P6, PT, R9, R3, RZ ;  /* 0x0000000309057210 */ /* 0x000fe20007fde0ff */
[----:B------:R-:W-:Y:S02]  /*a130*/  IMAD R9, R6, 0x2d, RZ ;  /* 0x0000002d06097824 */ /* 0x000fe400078e02ff */
[----:B------:R-:W-:Y:S01]  /*a140*/  STL [R1+0x5e4], R7 ;  /* 0x0005e40701007387 */ /* 0x000fe20000100800 */
[----:B------:R-:W-:-:S03]  /*a150*/  ISETP.GE.U32.AND P1, PT, R10, 0x7fffff53, PT ;  /* 0x7fffff530a00780c */ /* 0x000fc60003f26070 */
[----:B---3--:R-:W-:Y:S04]  /*a160*/  STL [R1+0xc84], R51 ;  /* 0x000c843301007387 */ /* 0x008fe80000100800 */
[----:B------:R3:W-:Y:S01]  /*a170*/  STL [R1+0x5e0], R15 ;  /* 0x0005e00f01007387 */ /* 0x0007e20000100800 */
[----:B-1----:R-:W-:-:S03]  /*a180*/  @!P0 IMAD.MOV.U32 R12, RZ, RZ, R5 ;  /* 0x000000ffff0c8224 */ /* 0x002fc600078e0005 */
[----:B------:R-:W-:Y:S01]  /*a190*/  STL [R1+0x5ec], R5 ;  /* 0x0005ec0501007387 */ /* 0x000fe20000100800 */
[----:B---3--:R-:W-:Y:S01]  /*a1a0*/  IMAD.X R15, R8, 0x1, R4, P6 ;  /* 0x00000001080f7824 */ /* 0x008fe200030e0604 */
[----:B------:R-:W-:Y:S02]  /*a1b0*/  SHF.R.S32.HI R8, RZ, 0x1f, R9 ;  /* 0x0000001fff087819 */ /* 0x000fe40000011409 */
[----:B------:R-:W-:Y:S01]  /*a1c0*/  IADD3 R7, P6, PT, R9, R0, RZ ;  /* 0x0000000009077210 */ /* 0x000fe20007fde0ff */
[----:B------:R-:W-:Y:S01]  /*a1d0*/  @!P0 IMAD.MOV.U32 R13, RZ, RZ, R15 ;  /* 0x000000ffff0d8224 */ /* 0x000fe200078e000f */
[----:B------:R-:W-:-:S04]  /*a1e0*/  PRMT R47, RZ, 0x7610, R47 ;  /* 0x00007610ff2f7816 */ /* 0x000fc8000000002f */
[----:B------:R1:W3:Y:S02]  /*a1f0*/  @!P0 LDG.E.U8 R48, desc[UR20][R12.64] ;  /* 0x000000140c308981 */ /* 0x0002e4000c1e1100 */
[----:B-1----:R-:W-:Y:S02]  /*a200*/  @!P1 IMAD.MOV.U32 R12, RZ, RZ, R7 ;  /* 0x000000ffff0c9224 */ /* 0x002fe400078e0007 */
[----:B--2---:R-:W-:Y:S04]  /*a210*/  STL [R1+0xc88], R49 ;  /* 0x000c883101007387 */ /* 0x004fe80000100800 */
[----:B------:R1:W-:Y:S02]  /*a220*/  STL [R1+0x5e8], R15 ;  /* 0x0005e80f01007387 */ /* 0x0003e40000100800 */
[----:B-1----:R-:W-:-:S04]  /*a230*/  IMAD.X R15, R8, 0x1, R2, P6 ;  /* 0x00000001080f7824 */ /* 0x002fc800030e0602 */
[----:B------:R-:W-:-:S05]  /*a240*/  @!P1 IMAD.MOV.U32 R13, RZ, RZ, R15 ;  /* 0x000000ffff0d9224 */ /* 0x000fca00078e000f */
[----:B------:R1:W2:Y:S01]  /*a250*/  @!P1 LDG.E.U8 R47, desc[UR20][R12.64] ;  /* 0x000000140c2f9981 */ /* 0x0002a2000c1e1100 */
[----:B------:R-:W-:Y:S01]  /*a260*/  VIADD R10, R40, 0xffffffca ;  /* 0xffffffca280a7836 */ /* 0x000fe20000000000 */
[----:B------:R-:W-:Y:S01]  /*a270*/  IADD3 R5, P6, PT, R9, R3, RZ ;  /* 0x0000000309057210 */ /* 0x000fe20007fde0ff */
[----:B------:R-:W-:Y:S01]  /*a280*/  IMAD R9, R6, 0x35, RZ ;  /* 0x0000003506097824 */ /* 0x000fe200078e02ff */
[----:B------:R-:W-:Y:S02]  /*a290*/  STL [R1+0x660], R7 ;  /* 0x0006600701007387 */ /* 0x000fe40000100800 */
[----:B------:R-:W-:Y:S02]  /*a2a0*/  ISETP.GE.U32.AND P3, PT, R10, 0x7fffff4b, PT ;  /* 0x7fffff4b0a00780c */ /* 0x000fe40003f66070 */
[----:B---3--:R-:W-:Y:S04]  /*a2b0*/  STL [R1+0xc8c], R48 ;  /* 0x000c8c3001007387 */ /* 0x008fe80000100800 */
[----:B------:R3:W-:Y:S01]  /*a2c0*/  STL [R1+0x65c], R15 ;  /* 0x00065c0f01007387 */ /* 0x0007e20000100800 */
[----:B------:R-:W-:Y:S01]  /*a2d0*/  PRMT R46, RZ, 0x7610, R46 ;  /* 0x00007610ff2e7816 */ /* 0x000fe2000000002e */
[----:B-1----:R-:W-:-:S02]  /*a2e0*/  @!P1 IMAD.MOV.U32 R12, RZ, RZ, R5 ;  /* 0x000000ffff0c9224 */ /* 0x002fc400078e0005 */
        /* <DEDUP_REMOVED lines=14> */
[----:B------:R-:W-:Y:S02]  /*a3d0*/  VIADD R10, R40, 0xffffffc2 ;  /* 0xffffffc2280a7836 */ /* 0x000fe40000000000 */
[----:B------:R0:W-:Y:S01]  /*a3e0*/  STL [R1+0x6d0], R7 ;  /* 0x0006d00701007387 */ /* 0x0001e20000100800 */
[----:B------:R-:W-:Y:S01]  /*a3f0*/  IMAD R9, R6, 0x3d, RZ ;  /* 0x0000003d06097824 */ /* 0x000fe200078e02ff */
[----:B------:R-:W-:Y:S02]  /*a400*/  PRMT R44, RZ, 0x7610, R44 ;  /* 0x00007610ff2c7816 */ /* 0x000fe4000000002c */
[----:B------:R-:W-:Y:S01]  /*a410*/  ISETP.GE.U32.AND P4, PT, R10, 0x7fffff43, PT ;  /* 0x7fffff430a00780c */ /* 0x000fe20003f86070 */
[----:B---3--:R-:W-:Y:S01]  /*a420*/  STL [R1+0xc94], R46 ;  /* 0x000c942e01007387 */ /* 0x008fe20000100800 */
[----:B-1----:R-:W-:-:S02]  /*a430*/  @!P3 IMAD.MOV.U32 R12, RZ, RZ, R5 ;  /* 0x000000ffff0cb224 */ /* 0x002fc400078e0005 */
[----:B0-----:R-:W-:Y:S01]  /*a440*/  IMAD.X R7, R8, 0x1, R4, P6 ;  /* 0x0000000108077824 */ /* 0x001fe200030e0604 */
[----:B------:R0:W-:Y:S03]  /*a450*/  STL [R1+0x6cc], R15 ;  /* 0x0006cc0f01007387 */ /* 0x0001e60000100800 */
[----:B------:R-:W-:Y:S01]  /*a460*/  @!P3 IMAD.MOV.U32 R13, RZ, RZ, R7 ;  /* 0x000000ffff0db224 */ /* 0x000fe200078e0007 */
[----:B------:R-:W-:Y:S01]  /*a470*/  SHF.R.S32.HI R8, RZ, 0x1f, R9 ;  /* 0x0000001fff087819 */ /* 0x000fe20000011409 */
[----:B------:R1:W-:Y:S04]  /*a480*/  STL [R1+0x6d8], R5 ;  /* 0x0006d80501007387 */ /* 0x0003e80000100800 */
[----:B------:R-:W3:Y:S01]  /*a490*/  @!P3 LDG.E.U8 R44, desc[UR20][R12.64] ;  /* 0x000000140c2cb981 */ /* 0x000ee2000c1e1100 */
[----:B0-----:R-:W-:-:S02]  /*a4a0*/  IADD3 R15, P6, PT, R9, R0, RZ ;  /* 0x00000000090f7210 */ /* 0x001fc40007fde0ff */
[----:B-1----:R-:W-:-:S03]  /*a4b0*/  IADD3 R5, P3, PT, R9, R3, RZ ;  /* 0x0000000309057210 */ /* 0x002fc60007f7e0ff */
[----:B------:R-:W-:Y:S01]  /*a4c0*/  IMAD.X R39, R8, 0x1, R2, P6 ;  /* 0x0000000108277824 */ /* 0x000fe200030e0602 */
[----:B------:R-:W-:-:S03]  /*a4d0*/  PRMT R43, RZ, 0x7610, R43 ;  /* 0x00007610ff2b7816 */ /* 0x000fc6000000002b */
[----:B------:R-:W-:Y:S01]  /*a4e0*/  @!P4 IMAD.MOV.U32 R9, RZ, RZ, R39 ;  /* 0x000000ffff09c224 */ /* 0x000fe200078e0027 */
[----:B--2---:R-:W-:Y:S04]  /*a4f0*/  STL [R1+0xc98], R45 ;  /* 0x000c982d01007387 */ /* 0x004fe80000100800 */
[----:B------:R0:W-:Y:S02]  /*a500*/  STL [R1+0x6d4], R7 ;  /* 0x0006d40701007387 */ /* 0x0001e40000100800 */
[----:B0-----:R-:W-:Y:S02]  /*a510*/  IMAD.X R7, R8, 0x1, R4, P3 ;  /* 0x0000000108077824 */ /* 0x001fe400018e0604 */
[----:B------:R-:W-:-:S05]  /*a520*/  @!P4 IMAD.MOV.U32 R8, RZ, RZ, R15 ;  /* 0x000000ffff08c224 */ /* 0x000fca00078e000f */
[----:B------:R0:W2:Y:S01]  /*a530*/  @!P4 LDG.E.U8 R43, desc[UR20][R8.64] ;  /* 0x00000014082bc981 */ /* 0x0000a2000c1e1100 */
[----:B------:R-:W-:-:S05]  /*a540*/  VIADD R10, R11, 0xffffffba ;  /* 0xffffffba0b0a7836 */ /* 0x000fca0000000000 */
[----:B------:R-:W-:Y:S01]  /*a550*/  ISETP.GE.U32.AND P2, PT, R10, 0x7fffff3b, PT ;  /* 0x7fffff3b0a00780c */ /* 0x000fe20003f46070 */
[----:B------:R-:W-:-:S05]  /*a560*/  VIADD R10, R11, 0xffffffb2 ;  /* 0xffffffb20b0a7836 */ /* 0x000fca0000000000 */
[----:B------:R-:W-:Y:S01]  /*a570*/  ISETP.GE.U32.AND P0, PT, R10, 0x7fffff33, PT ;  /* 0x7fffff330a00780c */ /* 0x000fe20003f06070 */
[----:B------:R-:W-:-:S05]  /*a580*/  VIADD R10, R11, 0xffffffaa ;  /* 0xffffffaa0b0a7836 */ /* 0x000fca0000000000 */
[----:B------:R-:W-:Y:S01]  /*a590*/  ISETP.GE.U32.AND P1, PT, R10, 0x7fffff2b, PT ;  /* 0x7fffff2b0a00780c */ /* 0x000fe20003f26070 */
[----:B------:R-:W-:Y:S01]  /*a5a0*/  VIADD R10, R11, 0xffffffa2 ;  /* 0xffffffa20b0a7836 */ /* 0x000fe20000000000 */
[----:B----4-:R-:W-:Y:S01]  /*a5b0*/  PRMT R33, RZ, 0x7610, R33 ;  /* 0x00007610ff217816 */ /* 0x010fe20000000021 */
[----:B0-----:R-:W-:Y:S02]  /*a5c0*/  @!P4 IMAD.MOV.U32 R8, RZ, RZ, R5 ;  /* 0x000000ffff08c224 */ /* 0x001fe400078e0005 */
[----:B------:R-:W-:Y:S01]  /*a5d0*/  @!P4 IMAD.MOV.U32 R9, RZ, RZ, R7 ;  /* 0x000000ffff09c224 */ /* 0x000fe200078e0007 */
[----:B------:R-:W-:Y:S01]  /*a5e0*/  ISETP.GE.U32.AND P6, PT, R10, 0x7fffff23, PT ;  /* 0x7fffff230a00780c */ /* 0x000fe20003fc6070 */
[----:B------:R-:W-:Y:S01]  /*a5f0*/  IMAD R10, R6, 0x45, RZ ;  /* 0x00000045060a7824 */ /* 0x000fe200078e02ff */
[----:B---3--:R-:W-:Y:S04]  /*a600*/  STL [R1+0xc9c], R44 ;  /* 0x000c9c2c01007387 */ /* 0x008fe80000100800 */
[----:B------:R0:W-:Y:S04]  /*a610*/  STL [R1+0x740], R15 ;  /* 0x0007400f01007387 */ /* 0x0001e80000100800 */
[----:B------:R1:W3:Y:S04]  /*a620*/  @!P4 LDG.E.U8 R33, desc[UR20][R8.64] ;  /* 0x000000140821c981 */ /* 0x0002e8000c1e1100 */
[----:B------:R4:W-:Y:S01]  /*a630*/  STL [R1+0x748], R5 ;  /* 0x0007480501007387 */ /* 0x0009e20000100800 */
[----:B0-----:R-:W-:-:S02]  /*a640*/  IADD3 R15, P3, PT, R10, R0, RZ ;  /* 0x000000000a0f7210 */ /* 0x001fc40007f7e0ff */
[----:B-1----:R-:W-:Y:S01]  /*a650*/  SHF.R.S32.HI R8, RZ, 0x1f, R10 ;  /* 0x0000001fff087819 */ /* 0x002fe2000001140a */
[----:B------:R-:W-:Y:S01]  /*a660*/  VIADD R9, R11, 0xffffff9a ;  /* 0xffffff9a0b097836 */ /* 0x000fe20000000000 */
[----:B------:R-:W-:Y:S01]  /*a670*/  STL [R1+0x73c], R39 ;  /* 0x00073c2701007387 */ /* 0x000fe20000100800 */
[----:B----4-:R-:W-:Y:S02]  /*a680*/  IADD3 R5, P4, PT, R10, R3, RZ ;  /* 0x000000030a057210 */ /* 0x010fe40007f9e0ff */
[C---:B------:R-:W-:Y:S01]  /*a690*/  IMAD.X R44, R8.reuse, 0x1, R2, P3 ;  /* 0x00000001082c7824 */ /* 0x040fe200018e0602 */
[----:B------:R-:W-:Y:S01]  /*a6a0*/  STL [R1+0x744], R7 ;  /* 0x0007440701007387 */ /* 0x000fe20000100800 */
[----:B------:R-:W-:Y:S02]  /*a6b0*/  ISETP.GE.U32.AND P3, PT, R9, 0x7fffff1b, PT ;  /* 0x7fffff1b0900780c */ /* 0x000fe40003f66070 */
[----:B------:R-:W-:Y:S01]  /*a6c0*/  PRMT R21, RZ, 0x7610, R21 ;  /* 0x00007610ff157816 */ /* 0x000fe20000000015 */
[----:B------:R-:W-:Y:S01]  /*a6d0*/  @!P2 IMAD.MOV.U32 R9, RZ, RZ, R44 ;  /* 0x000000ffff09a224 */ /* 0x000fe200078e002c */
[----:B--2---:R0:W-:Y:S02]  /*a6e0*/  STL [R1+0xca0], R43 ;  /* 0x000ca02b01007387 */ /* 0x0041e40000100800 */
[----:B0-----:R-:W-:-:S02]  /*a6f0*/  IMAD.X R43, R8, 0x1, R4, P4 ;  /* 0x00000001082b7824 */ /* 0x001fc400020e0604 */
[----:B------:R-:W-:-:S05]  /*a700*/  @!P2 IMAD.MOV.U32 R8, RZ, RZ, R15 ;  /* 0x000000ffff08a224 */ /* 0x000fca00078e000f */
[----:B------:R0:W2:Y:S01]  /*a710*/  @!P2 LDG.E.U8 R21, desc[UR20][R8.64] ;  /* 0x000000140815a981 */ /* 0x0000a2000c1e1100 */
[----:B------:R-:W-:Y:S02]  /*a720*/  IMAD R12, R6, 0x4d, RZ ;  /* 0x0000004d060c7824 */ /* 0x000fe400078e02ff */
[----:B------:R-:W-:Y:S02]  /*a730*/  IMAD.MOV.U32 R40, RZ, RZ, R27 ;  /* 0x000000ffff287224 */ /* 0x000fe400078e001b */
[----:B------:R-:W-:Y:S01]  /*a740*/  IMAD.MOV.U32 R27, RZ, RZ, R30 ;  /* 0x000000ffff1b7224 */ /* 0x000fe200078e001e */
[----:B------:R-:W-:Y:S01]  /*a750*/  SHF.R.S32.HI R10, RZ, 0x1f, R12 ;  /* 0x0000001fff0a7819 */ /* 0x000fe2000001140c */
[----:B------:R-:W-:Y:S01]  /*a760*/  IMAD.MOV.U32 R30, RZ, RZ, R32 ;  /* 0x000000ffff1e7224 */ /* 0x000fe200078e0020 */
[----:B------:R-:W-:Y:S01]  /*a770*/  IADD3 R45, P4, PT, R12, R0, RZ ;  /* 0x000000000c2d7210 */ /* 0x000fe20007f9e0ff */
[----:B------:R-:W-:Y:S02]  /*a780*/  IMAD.MOV.U32 R32, RZ, RZ, R16 ;  /* 0x000000ffff207224 */ /* 0x000fe400078e0010 */
[----:B------:R-:W-:-:S02]  /*a790*/  IMAD.MOV.U32 R7, RZ, RZ, R35 ;  /* 0x000000ffff077224 */ /* 0x000fc400078e0023 */
[----:B------:R-:W-:Y:S02]  /*a7a0*/  IMAD R16, R6, 0x55, RZ ;  /* 0x0000005506107824 */ /* 0x000fe400078e02ff */
[----:B------:R-:W-:Y:S01]  /*a7b0*/  IMAD.MOV.U32 R39, RZ, RZ, R29 ;  /* 0x000000ffff277224 */ /* 0x000fe200078e001d */
[----:B---3--:R-:W-:Y:S01]  /*a7c0*/  STL [R1+0xca4], R33 ;  /* 0x000ca42101007387 */ /* 0x008fe20000100800 */
[----:B------:R-:W-:Y:S01]  /*a7d0*/  IMAD.X R46, R10, 0x1, R2, P4 ;  /* 0x000000010a2e7824 */ /* 0x000fe200020e0602 */
[----:B------:R-:W-:Y:S02]  /*a7e0*/  SHF.R.S32.HI R13, RZ, 0x1f, R16 ;  /* 0x0000001fff0d7819 */ /* 0x000fe40000011410 */
[----:B------:R1:W-:Y:S01]  /*a7f0*/  STL [R1+0x7b0], R15 ;  /* 0x0007b00f01007387 */ /* 0x0003e20000100800 */
[----:B------:R-:W-:Y:S01]  /*a800*/  IMAD.MOV.U32 R29, RZ, RZ, R36 ;  /* 0x000000ffff1d7224 */ /* 0x000fe200078e0024 */
[----:B------:R-:W-:Y:S01]  /*a810*/  IADD3 R35, P4, PT, R16, R0, RZ ;  /* 0x0000000010237210 */ /* 0x000fe20007f9e0ff */
[----:B------:R-:W-:Y:S01]  /*a820*/  IMAD R36, R6, 0x5d, RZ ;  /* 0x0000005d06247824 */ /* 0x000fe200078e02ff */
[----:B------:R-:W-:Y:S01]  /*a830*/  PRMT R19, RZ, 0x7610, R19 ;  /* 0x00007610ff137816 */ /* 0x000fe20000000013 */
[----:B------:R-:W-:Y:S01]  /*a840*/  STL [R1+0x7b8], R5 ;  /* 0x0007b80501007387 */ /* 0x000fe20000100800 */
[----:B0-----:R-:W-:-:S02]  /*a850*/  @!P0 IMAD.MOV.U32 R8, RZ, RZ, R45 ;  /* 0x000000ffff088224 */ /* 0x001fc400078e002d */
[----:B-1----:R-:W-:Y:S02]  /*a860*/  IMAD.MOV.U32 R15, RZ, RZ, R7 ;  /* 0x000000ffff0f7224 */ /* 0x002fe400078e0007 */
[----:B------:R-:W-:Y:S02]  /*a870*/  IMAD.MOV.U32 R7, RZ, RZ, R39 ;  /* 0x000000ffff077224 */ /* 0x000fe400078e0027 */
[----:B------:R-:W-:Y:S02]  /*a880*/  IMAD.MOV.U32 R39, RZ, RZ, R40 ;  /* 0x000000ffff277224 */ /* 0x000fe400078e0028 */
[----:B------:R-:W-:Y:S01]  /*a890*/  IMAD.MOV.U32 R40, RZ, RZ, R41 ;  /* 0x000000ffff287224 */ /* 0x000fe200078e0029 */
[----:B------:R0:W-:Y:S01]  /*a8a0*/  STL [R1+0x7ac], R44 ;  /* 0x0007ac2c01007387 */ /* 0x0001e20000100800 */
[----:B------:R-:W-:Y:S02]  /*a8b0*/  IMAD.MOV.U32 R41, RZ, RZ, R42 ;  /* 0x000000ffff297224 */ /* 0x000fe400078e002a */
[----:B------:R-:W-:-:S02]  /*a8c0*/  @!P0 IMAD.MOV.U32 R9, RZ, RZ, R46 ;  /* 0x000000ffff098224 */ /* 0x000fc400078e002e */
[----:B------:R-:W-:Y:S01]  /*a8d0*/  IMAD.MOV.U32 R42, RZ, RZ, R26 ;  /* 0x000000ffff2a7224 */ /* 0x000fe200078e001a */
[----:B------:R-:W-:Y:S01]  /*a8e0*/  STL [R1+0x7b4], R43 ;  /* 0x0007b42b01007387 */ /* 0x000fe20000100800 */
[----:B------:R-:W-:Y:S01]  /*a8f0*/  IMAD.MOV.U32 R26, RZ, RZ, R34 ;  /* 0x000000ffff1a7224 */ /* 0x000fe200078e0022 */
[----:B------:R-:W-:Y:S01]  /*a900*/  SHF.R.S32.HI R34, RZ, 0x1f, R36 ;  /* 0x0000001fff227819 */ /* 0x000fe20000011424 */
[----:B0-----:R-:W-:Y:S01]  /*a910*/  IMAD.X R44, R13, 0x1, R2, P4 ;  /* 0x000000010d2c7824 */ /* 0x001fe200020e0602 */
[----:B------:R-:W-:Y:S01]  /*a920*/  IADD3 R33, P4, PT, R36, R0, RZ ;  /* 0x0000000024217210 */ /* 0x000fe20007f9e0ff */
[----:B------:R-:W-:Y:S01]  /*a930*/  STL [R1+0x820], R45 ;  /* 0x0008202d01007387 */ /* 0x000fe20000100800 */
[----:B------:R-:W-:-:S03]  /*a940*/  PRMT R17, RZ, 0x7610, R17 ;  /* 0x00007610ff117816 */ /* 0x000fc60000000011 */
[----:B------:R-:W-:Y:S04]  /*a950*/  STL [R1+0x81c], R46 ;  /* 0x00081c2e01007387 */ /* 0x000fe80000100800 */
[----:B------:R0:W3:Y:S04]  /*a960*/  @!P0 LDG.E.U8 R19, desc[UR20][R8.64] ;  /* 0x0000001408138981 */ /* 0x0000e8000c1e1100 */
[----:B------:R-:W-:Y:S01]  /*a970*/  STL [R1+0x890], R35 ;  /* 0x0008902301007387 */ /* 0x000fe20000100800 */
[----:B------:R-:W-:Y:S01]  /*a980*/  PRMT R14, RZ, 0x7610, R14 ;  /* 0x00007610ff0e7816 */ /* 0x000fe2000000000e */
[----:B0-----:R-:W-:-:S02]  /*a990*/  @!P1 IMAD.MOV.U32 R8, RZ, RZ, R35 ;  /* 0x000000ffff089224 */ /* 0x001fc400078e0023 */
[----:B------:R-:W-:-:S05]  /*a9a0*/  @!P1 IMAD.MOV.U32 R9, RZ, RZ, R44 ;  /* 0x000000ffff099224 */ /* 0x000fca00078e002c */
[----:B------:R0:W4:Y:S02]  /*a9b0*/  @!P1 LDG.E.U8 R17, desc[UR20][R8.64] ;  /* 0x0000001408119981 */ /* 0x000124000c1e1100 */
[----:B0-----:R-:W-:Y:S01]  /*a9c0*/  @!P6 IMAD.MOV.U32 R8, RZ, RZ, R33 ;  /* 0x000000ffff08e224 */ /* 0x001fe200078e0021 */
[----:B------:R-:W-:Y:S01]  /*a9d0*/  PRMT R20, RZ, 0x7610, R20 ;  /* 0x00007610ff147816 */ /* 0x000fe20000000014 */
[----:B--2---:R0:W-:Y:S02]  /*a9e0*/  STL [R1+0xca8], R21 ;  /* 0x000ca81501007387 */ /* 0x0041e40000100800 */
[----:B0-----:R-:W-:-:S04]  /*a9f0*/  IMAD.X R21, R34, 0x1, R2, P4 ;  /* 0x0000000122157824 */ /* 0x001fc800020e0602 */
[----:B------:R-:W-:-:S05]  /*aa00*/  @!P6 IMAD.MOV.U32 R9, RZ, RZ, R21 ;  /* 0x000000ffff09e224 */ /* 0x000fca00078e0015 */
[----:B------:R0:W2:Y:S02]  /*aa10*/  @!P6 LDG.E.U8 R14, desc[UR20][R8.64] ;  /* 0x00000014080ee981 */ /* 0x0000a4000c1e1100 */
[----:B0-----:R-:W-:Y:S02]  /*aa20*/  @!P2 IMAD.MOV.U32 R8, RZ, RZ, R5 ;  /* 0x000000ffff08a224 */ /* 0x001fe400078e0005 */
[----:B------:R-:W-:-:S05]  /*aa30*/  @!P2 IMAD.MOV.U32 R9, RZ, RZ, R43 ;  /* 0x000000ffff09a224 */ /* 0x000fca00078e002b */
[----:B------:R0:W2:Y:S04]  /*aa40*/  @!P2 LDG.E.U8 R20, desc[UR20][R8.64] ;  /* 0x000000140814a981 */ /* 0x0000a8000c1e1100 */
[----:B------:R-:W-:Y:S04]  /*aa50*/  STL [R1+0x88c], R44 ;  /* 0x00088c2c01007387 */ /* 0x000fe80000100800 */
[----:B------:R1:W-:Y:S01]  /*aa60*/  STL [R1+0x900], R33 ;  /* 0x0009002101007387 */ /* 0x0003e20000100800 */
[----:B------:R-:W-:Y:S02]  /*aa70*/  IMAD R35, R6, 0x65, RZ ;  /* 0x0000006506237824 */ /* 0x000fe400078e02ff */
[----:B------:R-:W-:-:S02]  /*aa80*/  IMAD.MOV.U32 R51, RZ, RZ, R39 ;  /* 0x000000ffff337224 */ /* 0x000fc400078e0027 */
[----:B------:R-:W-:Y:S01]  /*aa90*/  IMAD.MOV.U32 R39, RZ, RZ, R24 ;  /* 0x000000ffff277224 */ /* 0x000fe200078e0018 */
[----:B---3--:R-:W-:Y:S04]  /*aaa0*/  STL [R1+0xcac], R19 ;  /* 0x000cac1301007387 */ /* 0x008fe80000100800 */
[----:B------:R3:W-:Y:S01]  /*aab0*/  STL [R1+0x8fc], R21 ;  /* 0x0008fc1501007387 */ /* 0x0007e20000100800 */
[----:B------:R-:W-:Y:S01]  /*aac0*/  SHF.R.S32.HI R24, RZ, 0x1f, R35 ;  /* 0x0000001fff187819 */ /* 0x000fe20000011423 */
[----:B-1----:R-:W-:Y:S02]  /*aad0*/  IMAD R33, R6, 0x6d, RZ ;  /* 0x0000006d06217824 */ /* 0x002fe400078e02ff */
[----:B----4-:R-:W-:Y:S01]  /*aae0*/  STL [R1+0xcb0], R17 ;  /* 0x000cb01101007387 */ /* 0x010fe20000100800 */
[----:B------:R-:W-:-:S02]  /*aaf0*/  IMAD.MOV.U32 R52, RZ, RZ, R40 ;  /* 0x000000ffff347224 */ /* 0x000fc400078e0028 */
[----:B------:R-:W-:Y:S02]  /*ab00*/  IMAD.MOV.U32 R48, RZ, RZ, R7 ;  /* 0x000000ffff307224 */ /* 0x000fe400078e0007 */
[----:B------:R-:W-:Y:S02]  /*ab10*/  IMAD.MOV.U32 R40, RZ, RZ, R41 ;  /* 0x000000ffff287224 */ /* 0x000fe400078e0029 */
[----:B------:R-:W-:Y:S02]  /*ab20*/  IMAD.MOV.U32 R41, RZ, RZ, R42 ;  /* 0x000000ffff297224 */ /* 0x000fe400078e002a */
[----:B------:R-:W-:Y:S01]  /*ab30*/  IMAD.MOV.U32 R7, RZ, RZ, R37 ;  /* 0x000000ffff077224 */ /* 0x000fe200078e0025 */
[----:B------:R-:W-:Y:S01]  /*ab40*/  SHF.R.S32.HI R37, RZ, 0x1f, R33 ;  /* 0x0000001fff257819 */ /* 0x000fe20000011421 */
[----:B------:R-:W-:Y:S02]  /*ab50*/  IMAD.MOV.U32 R49, RZ, RZ, R22 ;  /* 0x000000ffff317224 */ /* 0x000fe400078e0016 */
[----:B------:R-:W-:-:S02]  /*ab60*/  IMAD.MOV.U32 R42, RZ, RZ, R26 ;  /* 0x000000ffff2a7224 */ /* 0x000fc400078e001a */
[----:B------:R-:W-:Y:S02]  /*ab70*/  IMAD.MOV.U32 R26, RZ, RZ, R27 ;  /* 0x000000ffff1a7224 */ /* 0x000fe400078e001b */
[----:B0-----:R-:W-:Y:S02]  /*ab80*/  VIADD R8, R11, 0xffffff92 ;  /* 0xffffff920b087836 */ /* 0x001fe40000000000 */
[----:B---3--:R-:W-:Y:S02]  /*ab90*/  IMAD R21, R6, 0x75, RZ ;  /* 0x0000007506157824 */ /* 0x008fe400078e02ff */
[----:B------:R-:W-:Y:S02]  /*aba0*/  IMAD.MOV.U32 R27, RZ, RZ, R28 ;  /* 0x000000ffff1b7224 */ /* 0x000fe400078e001c */
[----:B------:R-:W-:Y:S02]  /*abb0*/  IMAD.MOV.U32 R28, RZ, RZ, R31 ;  /* 0x000000ffff1c7224 */ /* 0x000fe400078e001f */
[----:B------:R-:W-:-:S02]  /*abc0*/  IMAD.MOV.U32 R5, RZ, RZ, R15 ;  /* 0x000000ffff057224 */ /* 0x000fc400078e000f */
[----:B------:R-:W-:Y:S01]  /*abd0*/  IMAD.MOV.U32 R31, RZ, RZ, R23 ;  /* 0x000000ffff1f7224 */ /* 0x000fe200078e0017 */
[----:B------:R-:W-:Y:S01]  /*abe0*/  ISETP.GE.U32.AND P4, PT, R8, 0x7fffff13, PT ;  /* 0x7fffff130800780c */ /* 0x000fe20003f86070 */
[----:B------:R-:W-:Y:S01]  /*abf0*/  IMAD.MOV.U32 R15, RZ, RZ, R53 ;  /* 0x000000ffff0f7224 */ /* 0x000fe200078e0035 */
[----:B------:R-:W-:Y:S01]  /*ac00*/  SHF.R.S32.HI R53, RZ, 0x1f, R21 ;  /* 0x0000001fff357819 */ /* 0x000fe20000011415 */
[----:B------:R-:W-:Y:S01]  /*ac10*/  VIADD R8, R11, 0xffffff8a ;  /* 0xffffff8a0b087836 */ /* 0x000fe20000000000 */
[----:B------:R-:W-:Y:S02]  /*ac20*/  PRMT R25, RZ, 0x7610, R25 ;  /* 0x00007610ff197816 */ /* 0x000fe40000000019 */
[----:B------:R-:W-:Y:S01]  /*ac30*/  PRMT R18, RZ, 0x7610, R18 ;  /* 0x00007610ff127816 */ /* 0x000fe20000000012 */
[----:B------:R-:W-:Y:S02]  /*ac40*/  IMAD.MOV.U32 R46, RZ, RZ, R29 ;  /* 0x000000ffff2e7224 */ /* 0x000fe400078e001d */
[----:B------:R-:W-:-:S02]  /*ac50*/  IMAD.MOV.U32 R29, RZ, RZ, R30 ;  /* 0x000000ffff1d7224 */ /* 0x000fc400078e001e */
[----:B------:R-:W-:Y:S02]  /*ac60*/  IMAD.MOV.U32 R30, RZ, RZ, R50 ;  /* 0x000000ffff1e7224 */ /* 0x000fe400078e0032 */
[----:B------:R-:W-:Y:S01]  /*ac70*/  IMAD.MOV.U32 R47, RZ, RZ, R5 ;  /* 0x000000ffff2f7224 */ /* 0x000fe200078e0005 */
[----:B--2---:R0:W-:Y:S02]  /*ac80*/  STL [R1+0xcb4], R14 ;  /* 0x000cb40e01007387 */ /* 0x0041e40000100800 */
[----:B0-----:R-:W-:-:S05]  /*ac90*/  IADD3 R14, P2, PT, R12, R3, RZ ;  /* 0x000000030c0e7210 */ /* 0x001fca0007f5e0ff */
[----:B------:R-:W-:Y:S01]  /*aca0*/  IMAD.X R17, R10, 0x1, R4, P2 ;  /* 0x000000010a117824 */ /* 0x000fe200010e0604 */
[----:B------:R-:W-:-:S05]  /*acb0*/  IADD3 R44, P2, PT, R35, R0, RZ ;  /* 0x00000000232c7210 */ /* 0x000fca0007f5e0ff */
[----:B------:R-:W-:Y:S01]  /*acc0*/  IMAD.X R45, R24, 0x1, R2, P2 ;  /* 0x00000001182d7824 */ /* 0x000fe200010e0602 */
[----:B------:R-:W-:-:S05]  /*acd0*/  IADD3 R22, P2, PT, R33, R0, RZ ;  /* 0x0000000021167210 */ /* 0x000fca0007f5e0ff */
[----:B------:R-:W-:Y:S01]  /*ace0*/  IMAD.X R23, R37, 0x1, R2, P2 ;  /* 0x0000000125177824 */ /* 0x000fe200010e0602 */
[----:B------:R-:W-:Y:S01]  /*acf0*/  IADD3 R19, P2, PT, R21, R0, RZ ;  /* 0x0000000015137210 */ /* 0x000fe20007f5e0ff */
[----:B------:R-:W-:Y:S01]  /*ad00*/  @!P3 IMAD.MOV.U32 R9, RZ, RZ, R45 ;  /* 0x000000ffff09b224 */ /* 0x000fe200078e002d */
[----:B------:R-:W-:-:S03]  /*ad10*/  PRMT R12, RZ, 0x7610, R12 ;  /* 0x00007610ff0c7816 */ /* 0x000fc6000000000c */
[----:B------:R-:W-:Y:S01]  /*ad20*/  IMAD.X R43, R53, 0x1, R2, P2 ;  /* 0x00000001352b7824 */ /* 0x000fe200010e0602 */
[----:B------:R-:W-:Y:S01]  /*ad30*/  ISETP.GE.U32.AND P2, PT, R8, 0x7fffff0b, PT ;  /* 0x7fffff0b0800780c */ /* 0x000fe20003f46070 */
[----:B------:R-:W-:Y:S01]  /*ad40*/  @!P3 IMAD.MOV.U32 R8, RZ, RZ, R44 ;  /* 0x000000ffff08b224 */ /* 0x000fe200078e002c */
[----:B------:R-:W-:Y:S04]  /*ad50*/  STL [R1+0xcb8], R20 ;  /* 0x000cb81401007387 */ /* 0x000fe80000100800 */
[----:B------:R-:W-:Y:S04]  /*ad60*/  STL [R1+0x828], R14 ;  /* 0x0008280e01007387 */ /* 0x000fe80000100800 */
[----:B------:R0:W2:Y:S04]  /*ad70*/  @!P3 LDG.E.U8 R12, desc[UR20][R8.64] ;  /* 0x00000014080cb981 */ /* 0x0000a8000c1e1100 */
[----:B------:R-:W-:Y:S04]  /*ad80*/  STL [R1+0xcbc], R10 ;  /* 0x000cbc0a01007387 */ /* 0x000fe80000100800 */
[----:B------:R-:W-:Y:S01]  /*ad90*/  STL [R1+0x824], R17 ;  /* 0x0008241101007387 */ /* 0x000fe20000100800 */
[----:B0-----:R-:W-:-:S03]  /*ada0*/  PRMT R9, RZ, 0x7610, R9 ;  /* 0x00007610ff097816 */ /* 0x001fc60000000009 */
[----:B------:R-:W-:Y:S04]  /*adb0*/  STL [R1+0x974], R44 ;  /* 0x0009742c01007387 */ /* 0x000fe80000100800 */
[----:B------:R-:W-:Y:S04]  /*adc0*/  STL [R1+0xcc0], R33 ;  /* 0x000cc02101007387 */ /* 0x000fe80000100800 */
[----:B------:R-:W-:Y:S04]  /*add0*/  STL [R1+0x970], R45 ;  /* 0x0009702d01007387 */ /* 0x000fe80000100800 */
[----:B------:R0:W-:Y:S04]  /*ade0*/  STL [R1+0x9f4], R22 ;  /* 0x0009f41601007387 */ /* 0x0001e80000100800 */
[----:B------:R1:W-:Y:S04]  /*adf0*/  STL [R1+0x9f0], R23 ;  /* 0x0009f01701007387 */ /* 0x0003e80000100800 */
[----:B------:R0:W3:Y:S02]  /*ae00*/  @!P4 LDG.E.U8 R9, desc[UR20][R22.64] ;  /* 0x000000141609c981 */ /* 0x0000e4000c1e1100 */
[----:B0-----:R-:W-:-:S02]  /*ae10*/  @!P2 IMAD.MOV.U32 R22, RZ, RZ, R19 ;  /* 0x000000ffff16a224 */ /* 0x001fc400078e0013 */
[----:B-1----:R-:W-:-:S05]  /*ae20*/  @!P2 IMAD.MOV.U32 R23, RZ, RZ, R43 ;  /* 0x000000ffff17a224 */ /* 0x002fca00078e002b */
[----:B------:R0:W4:Y:S02]  /*ae30*/  @!P2 LDG.E.U8 R25, desc[UR20][R22.64] ;  /* 0x000000141619a981 */ /* 0x000124000c1e1100 */
[----:B0-----:R-:W-:Y:S02]  /*ae40*/  @!P0 IMAD.MOV.U32 R22, RZ, RZ, R14 ;  /* 0x000000ffff168224 */ /* 0x001fe400078e000e */
[----:B------:R-:W-:Y:S01]  /*ae50*/  @!P0 IMAD.MOV.U32 R23, RZ, RZ, R17 ;  /* 0x000000ffff178224 */ /* 0x000fe200078e0011 */
[----:B------:R-:W-:Y:S04]  /*ae60*/  STL [R1+0xa74], R19 ;  /* 0x000a741301007387 */ /* 0x000fe80000100800 */
[----:B------:R0:W2:Y:S01]  /*ae70*/  @!P0 LDG.E.U8 R18, desc[UR20][R22.64] ;  /* 0x0000001416128981 */ /* 0x0000a2000c1e1100 */
[----:B------:R-:W-:-:S03]  /*ae80*/  IADD3 R8, P0, PT, R16, R3, RZ ;  /* 0x0000000310087210 */ /* 0x000fc60007f1e0ff */
[----:B------:R-:W-:Y:S02]  /*ae90*/  STL [R1+0xa70], R43 ;  /* 0x000a702b01007387 */ /* 0x000fe40000100800 */
[----:B------:R-:W-:Y:S02]  /*aea0*/  IMAD.X R10, R13, 0x1, R4, P0 ;  /* 0x000000010d0a7824 */ /* 0x000fe400000e0604 */
[----:B------:R1:W-:Y:S01]  /*aeb0*/  STL [R1+0x898], R8 ;  /* 0x0008980801007387 */ /* 0x0003e20000100800 */
[----:B0-----:R-:W-:Y:S01]  /*aec0*/  @!P1 IMAD.MOV.U32 R22, RZ, RZ, R8 ;  /* 0x000000ffff169224 */ /* 0x001fe200078e0008 */
[----:B------:R-:W-:Y:S01]  /*aed0*/  PRMT R16, RZ, 0x7610, R16 ;  /* 0x00007610ff107816 */ /* 0x000fe20000000010 */
[----:B------:R-:W-:Y:S01]  /*aee0*/  @!P1 IMAD.MOV.U32 R23, RZ, RZ, R10 ;  /* 0x000000ffff179224 */ /* 0x000fe200078e000a */
[----:B------:R0:W-:Y:S01]  /*aef0*/  STL [R1+0x894], R10 ;  /* 0x0008940a01007387 */ /* 0x0001e20000100800 */
[----:B------:R-:W-:-:S03]  /*af00*/  PRMT R13, RZ, 0x7610, R13 ;  /* 0x00007610ff0d7816 */ /* 0x000fc6000000000d */
[----:B------:R0:W2:Y:S01]  /*af10*/  @!P1 LDG.E.U8 R16, desc[UR20][R22.64] ;  /* 0x0000001416109981 */ /* 0x0000a2000c1e1100 */
[----:B-1----:R-:W-:-:S05]  /*af20*/  IADD3 R8, P0, PT, R36, R3, RZ ;  /* 0x0000000324087210 */ /* 0x002fca0007f1e0ff */
[----:B0-----:R-:W-:Y:S02]  /*af30*/  IMAD.X R10, R34, 0x1, R4, P0 ;  /* 0x00000001220a7824 */ /* 0x001fe400000e0604 */
[----:B------:R-:W-:Y:S02]  /*af40*/  @!P6 IMAD.MOV.U32 R22, RZ, RZ, R8 ;  /* 0x000000ffff16e224 */ /* 0x000fe400078e0008 */
[----:B------:R-:W-:Y:S02]  /*af50*/  @!P6 IMAD.MOV.U32 R23, RZ, RZ, R10 ;  /* 0x000000ffff17e224 */ /* 0x000fe400078e000a */
[----:B------:R-:W-:-:S03]  /*af60*/  IMAD R19, R6, 0x7d, RZ ;  /* 0x0000007d06137824 */ /* 0x000fc600078e02ff */
[----:B------:R0:W2:Y:S01]  /*af70*/  @!P6 LDG.E.U8 R13, desc[UR20][R22.64] ;  /* 0x00000014160de981 */ /* 0x0000a2000c1e1100 */
[----:B------:R-:W-:-:S03]  /*af80*/  IADD3 R20, P6, PT, R35, R3, RZ ;  /* 0x0000000323147210 */ /* 0x000fc60007fde0ff */
[----:B------:R1:W-:Y:S02]  /*af90*/  STL [R1+0x908], R8 ;  /* 0x0009080801007387 */ /* 0x0003e40000100800 */
[----:B------:R-:W-:Y:S01]  /*afa0*/  IMAD.X R43, R24, 0x1, R4, P6 ;  /* 0x00000001182b7824 */ /* 0x000fe200030e0604 */
[-C--:B------:R-:W-:Y:S01]  /*afb0*/  IADD3 R34, P6, PT, R19, R0.reuse, RZ ;  /* 0x0000000013227210 */ /* 0x080fe20007fde0ff */
[----:B------:R-:W-:Y:S01]  /*afc0*/  IMAD R17, R6, 0x6, RZ ;  /* 0x0000000606117824 */ /* 0x000fe200078e02ff */
[----:B0-----:R-:W-:Y:S01]  /*afd0*/  SHF.R.S32.HI R22, RZ, 0x1f, R19 ;  /* 0x0000001fff167819 */ /* 0x001fe20000011413 */
[C---:B-1----:R-:W-:Y:S01]  /*afe0*/  VIADD R8, R11.reuse, 0xffffff82 ;  /* 0xffffff820b087836 */ /* 0x042fe20000000000 */
[----:B------:R0:W-:Y:S03]  /*aff0*/  STL [R1+0x904], R10 ;  /* 0x0009040a01007387 */ /* 0x0001e60000100800 */
[----:B------:R-:W-:Y:S01]  /*b000*/  IMAD.X R35, R22, 0x1, R2, P6 ;  /* 0x0000000116237824 */ /* 0x000fe200030e0602 */
[----:B------:R-:W-:Y:S01]  /*b010*/  ISETP.GE.U32.AND P1, PT, R8, 0x7fffff03, PT ;  /* 0x7fffff030800780c */ /* 0x000fe20003f26070 */
[----:B------:R-:W-:Y:S01]  /*b020*/  VIADD R8, R11, 0xfffffff9 ;  /* 0xfffffff90b087836 */ /* 0x000fe20000000000 */
[----:B------:R-:W-:Y:S01]  /*b030*/  SHF.R.S32.HI R50, RZ, 0x1f, R17 ;  /* 0x0000001fff327819 */ /* 0x000fe20000011411 */
[----:B------:R-:W-:Y:S01]  /*b040*/  IMAD R14, R6, 0xe, RZ ;  /* 0x0000000e060e7824 */ /* 0x000fe200078e02ff */
[----:B0-----:R-:W-:-:S02]  /*b050*/  IADD3 R10, P6, PT, R17, R0, RZ ;  /* 0x00000000110a7210 */ /* 0x001fc40007fde0ff */
[----:B------:R-:W-:Y:S02]  /*b060*/  ISETP.GE.U32.AND P0, PT, R8, 0x7fffff7a, PT ;  /* 0x7fffff7a0800780c */ /* 0x000fe40003f06070 */
[----:B------:R-:W-:Y:S01]  /*b070*/  SHF.R.S32.HI R5, RZ, 0x1f, R14 ;  /* 0x0000001fff057819 */ /* 0x000fe2000001140e */
[----:B------:R-:W-:Y:S01]  /*b080*/  IMAD.X R33, R50, 0x1, R2, P6 ;  /* 0x0000000132217824 */ /* 0x000fe200030e0602 */
[----:B------:R-:W-:Y:S01]  /*b090*/  IADD3 R44, P6, PT, R14, R0, RZ ;  /* 0x000000000e2c7210 */ /* 0x000fe20007fde0ff */
[----:B------:R-:W-:Y:S01]  /*b0a0*/  STL [R1+0x97c], R20 ;  /* 0x00097c1401007387 */ /* 0x000fe20000100800 */
[----:B------:R-:W-:-:S03]  /*b0b0*/  PRMT R23, RZ, 0x7610, R23 ;  /* 0x00007610ff177816 */ /* 0x000fc60000000017 */
[----:B------:R-:W-:Y:S01]  /*b0c0*/  STL [R1+0x978], R43 ;  /* 0x0009782b01007387 */ /* 0x000fe20000100800 */
[----:B------:R-:W-:-:S03]  /*b0d0*/  IMAD.X R45, R5, 0x1, R2, P6 ;  /* 0x00000001052d7824 */ /* 0x000fc600030e0602 */
[----:B------:R-:W-:Y:S04]  /*b0e0*/  STL [R1+0xaf4], R34 ;  /* 0x000af42201007387 */ /* 0x000fe80000100800 */
[----:B------:R0:W-:Y:S04]  /*b0f0*/  STL [R1+0xaf0], R35 ;  /* 0x000af02301007387 */ /* 0x0001e80000100800 */
[----:B------:R-:W-:Y:S04]  /*b100*/  STL [R1+0x3f4], R10 ;  /* 0x0003f40a01007387 */ /* 0x000fe80000100800 */
[----:B------:R1:W-:Y:S04]  /*b110*/  STL [R1+0x3f0], R33 ;  /* 0x0003f02101007387 */ /* 0x0003e80000100800 */
[----:B------:R-:W-:Y:S04]  /*b120*/  STL [R1+0x47c], R44 ;  /* 0x00047c2c01007387 */ /* 0x000fe80000100800 */
[----:B------:R0:W2:Y:S04]  /*b130*/  @!P1 LDG.E.U8 R23, desc[UR20][R34.64] ;  /* 0x0000001422179981 */ /* 0x0000a8000c1e1100 */
[----:B------:R1:W-:Y:S01]  /*b140*/  STL [R1+0x478], R45 ;  /* 0x0004782d01007387 */ /* 0x0003e20000100800 */
[----:B0-----:R-:W-:-:S02]  /*b150*/  @!P0 IMAD.MOV.U32 R35, RZ, RZ, R33 ;  /* 0x000000ffff238224 */ /* 0x001fc400078e0021 */
[----:B------:R-:W-:Y:S01]  /*b160*/  @!P0 IMAD.MOV.U32 R34, RZ, RZ, R10 ;  /* 0x000000ffff228224 */ /* 0x000fe200078e000a */
[----:B-1----:R-:W2:Y:S04]  /*b170*/  LDL.LU R33, [R1+0xcc0] ;  /* 0x000cc00001217983 */ /* 0x002ea80000300800 */
[----:B------:R-:W2:Y:S01]  /*b180*/  LDL.LU R10, [R1+0xcbc] ;  /* 0x000cbc00010a7983 */ /* 0x000ea20000300800 */
[----:B------:R-:W-:-:S05]  /*b190*/  VIADD R8, R11, 0xfffffff1 ;  /* 0xfffffff10b087836 */ /* 0x000fca0000000000 */
[----:B------:R-:W-:Y:S02]  /*b1a0*/  ISETP.GE.U32.AND P6, PT, R8, 0x7fffff72, PT ;  /* 0x7fffff720800780c */ /* 0x000fe40003fc6070 */
[----:B------:R-:W-:Y:S02]  /*b1b0*/  PRMT R38, RZ, 0x7610, R38 ;  /* 0x00007610ff267816 */ /* 0x000fe40000000026 */
[----:B------:R-:W-:-:S04]  /*b1c0*/  PRMT R36, RZ, 0x7610, R36 ;  /* 0x00007610ff247816 */ /* 0x000fc80000000024 */
[----:B------:R0:W3:Y:S05]  /*b1d0*/  @!P0 LDG.E.U8 R38, desc[UR20][R34.64] ;  /* 0x0000001422268981 */ /* 0x0000ea000c1e1100 */
[----:B0-----:R-:W-:Y:S02]  /*b1e0*/  @!P6 IMAD.MOV.U32 R34, RZ, RZ, R44 ;  /* 0x000000ffff22e224 */ /* 0x001fe400078e002c */
[----:B------:R-:W-:-:S05]  /*b1f0*/  @!P6 IMAD.MOV.U32 R35, RZ, RZ, R45 ;  /* 0x000000ffff23e224 */ /* 0x000fca00078e002d */
[----:B------:R0:W3:Y:S02]  /*b200*/  @!P6 LDG.E.U8 R36, desc[UR20][R34.64] ;  /* 0x000000142224e981 */ /* 0x0000e4000c1e1100 */
[----:B0-----:R-:W-:Y:S02]  /*b210*/  @!P3 IMAD.MOV.U32 R34, RZ, RZ, R20 ;  /* 0x000000ffff22b224 */ /* 0x001fe400078e0014 */
[----:B------:R-:W-:Y:S01]  /*b220*/  @!P3 IMAD.MOV.U32 R35, RZ, RZ, R43 ;  /* 0x000000ffff23b224 */ /* 0x000fe200078e002b */
[----:B------:R-:W-:Y:S02]  /*b230*/  PRMT R8, RZ, 0x7610, R8 ;  /* 0x00007610ff087816 */ /* 0x000fe40000000008 */
[----:B------:R-:W-:Y:S01]  /*b240*/  PRMT R24, RZ, 0x7610, R24 ;  /* 0x00007610ff187816 */ /* 0x000fe20000000018 */
[----:B------:R-:W-:Y:S02]  /*b250*/  IMAD.MOV.U32 R45, RZ, RZ, R46 ;  /* 0x000000ffff2d7224 */ /* 0x000fe400078e002e */
[----:B------:R-:W-:-:S02]  /*b260*/  IMAD.MOV.U32 R46, RZ, RZ, R47 ;  /* 0x000000ffff2e7224 */ /* 0x000fc400078e002f */
[----:B------:R-:W-:Y:S02]  /*b270*/  IMAD.MOV.U32 R47, RZ, RZ, R48 ;  /* 0x000000ffff2f7224 */ /* 0x000fe400078e0030 */
[----:B------:R-:W-:Y:S01]  /*b280*/  IMAD.MOV.U32 R48, RZ, RZ, R49 ;  /* 0x000000ffff307224 */ /* 0x000fe200078e0031 */
[----:B--2---:R-:W-:-:S06]  /*b290*/  PRMT R10, RZ, 0x7610, R10 ;  /* 0x00007610ff0a7816 */ /* 0x004fcc000000000a */
[----:B------:R0:W2:Y:S01]  /*b2a0*/  @!P3 LDG.E.U8 R10, desc[UR20][R34.64] ;  /* 0x00000014220ab981 */ /* 0x0000a2000c1e1100 */
[----:B------:R-:W-:-:S05]  /*b2b0*/  IADD3 R20, P3, PT, R33, R3, RZ ;  /* 0x0000000321147210 */ /* 0x000fca0007f7e0ff */
[----:B------:R-:W-:Y:S01]  /*b2c0*/  IMAD.X R33, R37, 0x1, R4, P3 ;  /* 0x0000000125217824 */ /* 0x000fe200018e0604 */
[----:B------:R1:W-:Y:S01]  /*b2d0*/  STL [R1+0x9fc], R20 ;  /* 0x0009fc1401007387 */ /* 0x0003e20000100800 */
[----:B0-----:R-:W-:Y:S02]  /*b2e0*/  @!P4 IMAD.MOV.U32 R34, RZ, RZ, R20 ;  /* 0x000000ffff22c224 */ /* 0x001fe400078e0014 */
[----:B------:R-:W-:Y:S01]  /*b2f0*/  @!P4 IMAD.MOV.U32 R35, RZ, RZ, R33 ;  /* 0x000000ffff23c224 */ /* 0x000fe200078e0021 */
[----:B-1----:R-:W-:-:S04]  /*b300*/  IADD3 R20, P3, PT, R21, R3, RZ ;  /* 0x0000000315147210 */ /* 0x002fc80007f7e0ff */
[----:B------:R0:W2:Y:S01]  /*b310*/  @!P4 LDG.E.U8 R8, desc[UR20][R34.64] ;  /* 0x000000142208c981 */ /* 0x0000a2000c1e1100 */
[----:B------:R-:W-:Y:S02]  /*b320*/  IMAD.X R21, R53, 0x1, R4, P3 ;  /* 0x0000000135157824 */ /* 0x000fe400018e0604 */
[----:B0-----:R-:W-:Y:S02]  /*b330*/  @!P2 IMAD.MOV.U32 R34, RZ, RZ, R20 ;  /* 0x000000ffff22a224 */ /* 0x001fe400078e0014 */
[----:B------:R-:W-:Y:S01]  /*b340*/  @!P2 IMAD.MOV.U32 R35, RZ, RZ, R21 ;  /* 0x000000ffff23a224 */ /* 0x000fe200078e0015 */
[----:B------:R-:W-:Y:S04]  /*b350*/  STL [R1+0x9f8], R33 ;  /* 0x0009f82101007387 */ /* 0x000fe80000100800 */
[----:B------:R0:W2:Y:S01]  /*b360*/  @!P2 LDG.E.U8 R24, desc[UR20][R34.64] ;  /* 0x000000142218a981 */ /* 0x0000a2000c1e1100 */
[----:B------:R-:W-:-:S03]  /*b370*/  IADD3 R19, P2, PT, R19, R3, RZ ;  /* 0x0000000313137210 */ /* 0x000fc60007f5e0ff */
[----:B------:R1:W-:Y:S02]  /*b380*/  STL [R1+0xa7c], R20 ;  /* 0x000a7c1401007387 */ /* 0x0003e40000100800 */
[----:B0-----:R-:W-:Y:S02]  /*b390*/  @!P1 IMAD.MOV.U32 R34, RZ, RZ, R19 ;  /* 0x000000ffff229224 */ /* 0x001fe400078e0013 */
[----:B-1----:R-:W-:Y:S01]  /*b3a0*/  IMAD.X R20, R22, 0x1, R4, P2 ;  /* 0x0000000116147824 */ /* 0x002fe200010e0604 */
[----:B------:R-:W-:-:S03]  /*b3b0*/  PRMT R22, RZ, 0x7610, R22 ;  /* 0x00007610ff167816 */ /* 0x000fc60000000016 */
[----:B------:R-:W-:Y:S01]  /*b3c0*/  @!P1 IMAD.MOV.U32 R35, RZ, RZ, R20 ;  /* 0x000000ffff239224 */ /* 0x000fe200078e0014 */
[----:B------:R-:W-:Y:S04]  /*b3d0*/  STL [R1+0xa78], R21 ;  /* 0x000a781501007387 */ /* 0x000fe80000100800 */
[----:B------:R0:W2:Y:S01]  /*b3e0*/  @!P1 LDG.E.U8 R22, desc[UR20][R34.64] ;  /* 0x0000001422169981 */ /* 0x0000a2000c1e1100 */
[----:B------:R-:W-:-:S03]  /*b3f0*/  IADD3 R17, P1, PT, R17, R3, RZ ;  /* 0x0000000311117210 */ /* 0x000fc60007f3e0ff */
[----:B------:R1:W-:Y:S01]  /*b400*/  STL [R1+0xafc], R19 ;  /* 0x000afc1301007387 */ /* 0x0003e20000100800 */
[----:B------:R-:W-:Y:S01]  /*b410*/  PRMT R37, RZ, 0x7610, R37 ;  /* 0x00007610ff257816 */ /* 0x000fe20000000025 */
[----:B0-----:R-:W-:Y:S02]  /*b420*/  @!P0 IMAD.MOV.U32 R34, RZ, RZ, R17 ;  /* 0x000000ffff228224 */ /* 0x001fe400078e0011 */
[----:B-1----:R-:W-:-:S04]  /*b430*/  IMAD.X R19, R50, 0x1, R4, P1 ;  /* 0x0000000132137824 */ /* 0x002fc800008e0604 */
[----:B------:R-:W-:Y:S01]  /*b440*/  @!P0 IMAD.MOV.U32 R35, RZ, RZ, R19 ;  /* 0x000000ffff238224 */ /* 0x000fe200078e0013 */
[----:B------:R-:W-:Y:S04]  /*b450*/  STL [R1+0xaf8], R20 ;  /* 0x000af81401007387 */ /* 0x000fe80000100800 */
[----:B------:R0:W2:Y:S01]  /*b460*/  @!P0 LDG.E.U8 R37, desc[UR20][R34.64] ;  /* 0x0000001422258981 */ /* 0x0000a2000c1e1100 */
[----:B------:R-:W-:-:S03]  /*b470*/  IADD3 R14, P0, PT, R14, R3, RZ ;  /* 0x000000030e0e7210 */ /* 0x000fc60007f1e0ff */
[----:B------:R1:W-:Y:S04]  /*b480*/  STL [R1+0x3fc], R17 ;  /* 0x0003fc1101007387 */ /* 0x0003e80000100800 */
[----:B------:R-:W-:Y:S01]  /*b490*/  STL [R1+0x3f8], R19 ;  /* 0x0003f81301007387 */ /* 0x000fe20000100800 */
[----:B-1----:R-:W-:-:S03]  /*b4a0*/  IMAD.X R17, R5, 0x1, R4, P0 ;  /* 0x0000000105117824 */ /* 0x002fc600000e0604 */
[----:B------:R1:W-:Y:S04]  /*b4b0*/  STL [R1+0x484], R14 ;  /* 0x0004840e01007387 */ /* 0x0003e80000100800 */
[----:B------:R1:W-:Y:S04]  /*b4c0*/  STL [R1+0x480], R17 ;  /* 0x0004801101007387 */ /* 0x0003e80000100800 */
[----:B------:R-:W2:Y:S01]  /*b4d0*/  LDL.LU R49, [R1+0x260] ;  /* 0x0002600001317983 */ /* 0x000ea20000300800 */
[----:B------:R-:W3:Y:S01]  /*b4e0*/  S2R R5, SR_TID.X ;  /* 0x0000000000057919 */ /* 0x000ee20000002100 */
[----:B0-----:R-:W-:Y:S01]  /*b4f0*/  VIADD R34, R11, 0xffffffe9 ;  /* 0xffffffe90b227836 */ /* 0x001fe20000000000 */
[----:B------:R-:W-:-:S04]  /*b500*/  @!UP1 UIADD3 UR4, UPT, UPT, -UR6, 0x100000, URZ ;  /* 0x0010000006049890 */ /* 0x000fc8000fffe1ff */
[----:B------:R-:W-:Y:S02]  /*b510*/  @!UP1 USHF.L.U32 UR5, UR4, 0xb, URZ ;  /* 0x0000000b04059899 */ /* 0x000fe400080006ff */
[----:B------:R-:W-:Y:S01]  /*b520*/  @!UP1 USHF.L.U32 UR4, UR4, 0x1, URZ ;  /* 0x0000000104049899 */ /* 0x000fe200080006ff */
[----:B------:R-:W-:Y:S01]  /*b530*/  IMAD R53, R6, 0x16, RZ ;  /* 0x0000001606357824 */ /* 0x000fe200078e02ff */
[----:B------:R-:W-:Y:S01]  /*b540*/  ISETP.GE.U32.AND P0, PT, R34, 0x7fffff6a, PT ;  /* 0x7fffff6a2200780c */ /* 0x000fe20003f06070 */
[----:B------:R-:W-:Y:S01]  /*b550*/  @!P6 IMAD.MOV.U32 R20, RZ, RZ, R14 ;  /* 0x000000ffff14e224 */ /* 0x000fe200078e000e */
[----:B------:R-:W-:Y:S01]  /*b560*/  PRMT R35, RZ, 0x7610, R35 ;  /* 0x00007610ff237816 */ /* 0x000fe20000000023 */
[----:B------:R-:W-:Y:S01]  /*b570*/  @!P6 IMAD.MOV.U32 R21, RZ, RZ, R17 ;  /* 0x000000ffff15e224 */ /* 0x000fe200078e0011 */
[----:B------:R-:W-:Y:S01]  /*b580*/  SHF.R.S32.HI R50, RZ, 0x1f, R53 ;  /* 0x0000001fff327819 */ /* 0x000fe20000011435 */
[----:B------:R-:W-:Y:S01]  /*b590*/  VOTEU.ALL UP1, P5 ;  /* 0x0000000000ff7886 */ /* 0x000fe20002820000 */
[----:B-1----:R-:W-:Y:S01]  /*b5a0*/  IADD3 R14, P1, PT, R53, R0, RZ ;  /* 0x00000000350e7210 */ /* 0x002fe20007f3e0ff */
[----:B------:R-:W-:Y:S01]  /*b5b0*/  VIADD R19, R11, 0xffffff81 ;  /* 0xffffff810b137836 */ /* 0x000fe20000000000 */
[----:B------:R0:W4:Y:S01]  /*b5c0*/  @!P6 LDG.E.U8 R35, desc[UR20][R20.64] ;  /* 0x000000141423e981 */ /* 0x000122000c1e1100 */
[----:B------:R-:W1:Y:S01]  /*b5d0*/  LDCU UR6, c[0x0][0x3b0] ;  /* 0x00007600ff0677ac */ /* 0x000e620008000800 */
[----:B------:R0:W1:Y:S01]  /*b5e0*/  @!UP1 SYNCS.EXCH.64 URZ, [UR9+0x11008], UR4 ;  /* 0x0110080409ff95b2 */ /* 0x0000620008000100 */
[----:B------:R-:W-:Y:S01]  /*b5f0*/  IMAD.X R17, R50, 0x1, R2, P1 ;  /* 0x0000000132117824 */ /* 0x000fe200008e0602 */
[----:B------:R3:W-:Y:S01]  /*b600*/  STL [R1+0x4f4], R14 ;  /* 0x0004f40e01007387 */ /* 0x0007e20000100800 */
[----:B------:R-:W-:Y:S01]  /*b610*/  PRMT R34, RZ, 0x7610, R34 ;  /* 0x00007610ff227816 */ /* 0x000fe20000000022 */
[----:B0-----:R-:W-:Y:S01]  /*b620*/  @!P0 IMAD.MOV.U32 R20, RZ, RZ, R14 ;  /* 0x000000ffff148224 */ /* 0x001fe200078e000e */
[----:B---3--:R-:W-:-:S02]  /*b630*/  IADD3 R14, P1, PT, R53, R3, RZ ;  /* 0x00000003350e7210 */ /* 0x008fc40007f3e0ff */
[----:B------:R-:W-:Y:S01]  /*b640*/  LOP3.LUT R5, R5, 0x7f, RZ, 0xc0, !PT ;  /* 0x0000007f05057812 */ /* 0x000fe200078ec0ff */
[----:B------:R-:W-:Y:S01]  /*b650*/  @!P0 IMAD.MOV.U32 R21, RZ, RZ, R17 ;  /* 0x000000ffff158224 */ /* 0x000fe200078e0011 */
[----:B------:R0:W-:Y:S01]  /*b660*/  STL [R1+0x4f0], R17 ;  /* 0x0004f01101007387 */ /* 0x0001e20000100800 */
[----:B------:R-:W-:Y:S01]  /*b670*/  ISETP.GE.U32.AND P4, PT, R19, 0x7fffff02, PT ;  /* 0x7fffff021300780c */ /* 0x000fe20003f86070 */
[----:B------:R-:W3:Y:S02]  /*b680*/  LDCU UR4, c[0x0][0x3b0] ;  /* 0x00007600ff0477ac */ /* 0x000ee40008000800 */
[----:B------:R-:W-:Y:S01]  /*b690*/  STS.U8 [R5+UR9], R45 ;  /* 0x0000002d05007988 */ /* 0x000fe20008000009 */
[----:B------:R-:W1:Y:S03]  /*b6a0*/  LDCU UR5, c[0x0][0x3b0] ;  /* 0x00007600ff0577ac */ /* 0x000e660008000800 */
[----:B------:R-:W-:Y:S01]  /*b6b0*/  STS.U8 [R5+UR9+0x4000], R46 ;  /* 0x0040002e05007988 */ /* 0x000fe20008000009 */
[----:B0-----:R-:W-:-:S03]  /*b6c0*/  IMAD.X R17, R50, 0x1, R4, P1 ;  /* 0x0000000132117824 */ /* 0x001fc600008e0604 */
[----:B------:R0:W-:Y:S04]  /*b6d0*/  STS.U8 [R5+UR9+0x400], R47 ;  /* 0x0004002f05007988 */ /* 0x0001e80008000009 */
[----:B------:R-:W-:Y:S01]  /*b6e0*/  STS.U8 [R5+UR9+0x4400], R48 ;  /* 0x0044003005007988 */ /* 0x000fe20008000009 */
[----:B------:R-:W-:-:S03]  /*b6f0*/  PRMT R53, RZ, 0x7610, R53 ;  /* 0x00007610ff357816 */ /* 0x000fc60000000035 */
[----:B------:R0:W3:Y:S04]  /*b700*/  @!P0 LDG.E.U8 R34, desc[UR20][R20.64] ;  /* 0x0000001414228981 */ /* 0x0000e8000c1e1100 */
[----:B------:R-:W-:Y:S01]  /*b710*/  STL [R1+0x4fc], R14 ;  /* 0x0004fc0e01007387 */ /* 0x000fe20000100800 */
[----:B0-----:R-:W-:Y:S02]  /*b720*/  @!P0 IMAD.MOV.U32 R20, RZ, RZ, R14 ;  /* 0x000000ffff148224 */ /* 0x001fe400078e000e */
[----:B------:R-:W-:-:S05]  /*b730*/  @!P0 IMAD.MOV.U32 R21, RZ, RZ, R17 ;  /* 0x000000ffff158224 */ /* 0x000fca00078e0011 */
[----:B------:R0:W3:Y:S04]  /*b740*/  @!P0 LDG.E.U8 R53, desc[UR20][R20.64] ;  /* 0x0000001414358981 */ /* 0x0000e8000c1e1100 */
[----:B------:R-:W-:Y:S01]  /*b750*/  STL [R1+0x4f8], R17 ;  /* 0x0004f81101007387 */ /* 0x000fe20000100800 */
[----:B------:R-:W-:-:S03]  /*b760*/  IMAD.MOV.U32 R47, RZ, RZ, R32 ;  /* 0x000000ffff2f7224 */ /* 0x000fc600078e0020 */
[----:B--2---:R-:W-:Y:S04]  /*b770*/  STS.U8 [R5+UR9+0x800], R49 ;  /* 0x0008003105007988 */ /* 0x004fe80008000009 */
[----:B------:R-:W-:Y:S04]  /*b780*/  STS.U8 [R5+UR9+0x4800], R51 ;  /* 0x0048003305007988 */ /* 0x000fe80008000009 */
[----:B------:R-:W-:Y:S04]  /*b790*/  STS.U8 [R5+UR9+0xc00], R52 ;  /* 0x000c003405007988 */ /* 0x000fe80008000009 */
[----:B------:R-:W-:Y:S04]  /*b7a0*/  STS.U8 [R5+UR9+0x4c00], R15 ;  /* 0x004c000f05007988 */ /* 0x000fe80008000009 */
[----:B------:R2:W-:Y:S02]  /*b7b0*/  STS.U8 [R5+UR9+0x1000], R7 ;  /* 0x0010000705007988 */ /* 0x0005e40008000009 */
[----:B--2---:R-:W-:-:S05]  /*b7c0*/  IMAD R7, R6, 0x1e, RZ ;  /* 0x0000001e06077824 */ /* 0x004fca00078e02ff */
[----:B------:R-:W-:-:S05]  /*b7d0*/  IADD3 R14, P0, PT, R7, R0, RZ ;  /* 0x00000000070e7210 */ /* 0x000fca0007f1e0ff */
[----:B------:R-:W-:Y:S04]  /*b7e0*/  STL [R1+0x574], R14 ;  /* 0x0005740e01007387 */ /* 0x000fe80000100800 */
[----:B------:R-:W2:Y:S01]  /*b7f0*/  LDL.LU R48, [R1+0x21c] ;  /* 0x00021c0001307983 */ /* 0x000ea20000300800 */
[----:B------:R-:W-:-:S03]  /*b800*/  SHF.R.S32.HI R17, RZ, 0x1f, R7 ;  /* 0x0000001fff117819 */ /* 0x000fc60000011407 */
[----:B------:R-:W3:Y:S04]  /*b810*/  LDL.LU R49, [R1+0x218] ;  /* 0x0002180001317983 */ /* 0x000ee80000300800 */
[----:B------:R-:W4:Y:S04]  /*b820*/  LDL.LU R51, [R1+0x214] ;  /* 0x0002140001337983 */ /* 0x000f280000300800 */
[----:B------:R-:W4:Y:S04]  /*b830*/  LDL.LU R52, [R1+0x210] ;  /* 0x0002100001347983 */ /* 0x000f280000300800 */
[----:B------:R-:W4:Y:S04]  /*b840*/  LDL.LU R15, [R1+0x20c] ;  /* 0x00020c00010f7983 */ /* 0x000f280000300800 */
[----:B------:R-:W4:Y:S04]  /*b850*/  LDL.LU R7, [R1+0x208] ;  /* 0x0002080001077983 */ /* 0x000f280000300800 */
[----:B------:R-:W4:Y:S01]  /*b860*/  LDL.LU R32, [R1+0x204] ;  /* 0x0002040001207983 */ /* 0x000f220000300800 */
[----:B------:R-:W-:-:S03]  /*b870*/  IMAD.MOV.U32 R45, RZ, RZ, R29 ;  /* 0x000000ffff2d7224 */ /* 0x000fc600078e001d */
[----:B------:R-:W4:Y:S04]  /*b880*/  LDL.LU R29, [R1+0x200] ;  /* 0x00020000011d7983 */ /* 0x000f280000300800 */
[----:B------:R0:W-:Y:S01]  /*b890*/  STS.U8 [R5+UR9+0x5000], R39 ;  /* 0x0050002705007988 */ /* 0x0001e20008000009 */
[----:B------:R-:W-:-:S03]  /*b8a0*/  IMAD.MOV.U32 R46, RZ, RZ, R30 ;  /* 0x000000ffff2e7224 */ /* 0x000fc600078e001e */
[----:B------:R0:W-:Y:S01]  /*b8b0*/  STS.U8 [R5+UR9+0x1400], R40 ;  /* 0x0014002805007988 */ /* 0x0001e20008000009 */
[----:B------:R-:W-:-:S03]  /*b8c0*/  IMAD.X R17, R17, 0x1, R2, P0 ;  /* 0x0000000111117824 */ /* 0x000fc600000e0602 */
[----:B------:R0:W-:Y:S04]  /*b8d0*/  STS.U8 [R5+UR9+0x5400], R41 ;  /* 0x0054002905007988 */ /* 0x0001e80008000009 */
[----:B------:R0:W-:Y:S04]  /*b8e0*/  STS.U8 [R5+UR9+0x1800], R42 ;  /* 0x0018002a05007988 */ /* 0x0001e80008000009 */
[----:B------:R0:W-:Y:S04]  /*b8f0*/  STS.U8 [R5+UR9+0x5800], R26 ;  /* 0x0058001a05007988 */ /* 0x0001e80008000009 */
[----:B------:R0:W-:Y:S04]  /*b900*/  STS.U8 [R5+UR9+0x1c00], R27 ;  /* 0x001c001b05007988 */ /* 0x0001e80008000009 */
[----:B------:R0:W-:Y:S04]  /*b910*/  STS.U8 [R5+UR9+0x5c00], R28 ;  /* 0x005c001c05007988 */ /* 0x0001e80008000009 */
[----:B------:R-:W4:Y:S04]  /*b920*/  LDL.LU R30, [R1+0x1fc] ;  /* 0x0001fc00011e7983 */ /* 0x000f280000300800 */
[----:B------:R0:W-:Y:S04]  /*b930*/  STS.U8 [R5+UR9+0x2000], R31 ;  /* 0x0020001f05007988 */ /* 0x0001e80008000009 */
[----:B------:R-:W-:Y:S04]  /*b940*/  STS.U8 [R5+UR9+0x6000], R45 ;  /* 0x0060002d05007988 */ /* 0x000fe80008000009 */
[----:B------:R-:W-:Y:S04]  /*b950*/  STL [R1+0x570], R17 ;  /* 0x0005701101007387 */ /* 0x000fe80000100800 */
[----:B------:R-:W-:Y:S04]  /*b960*/  STS.U8 [R5+UR9+0x2400], R46 ;  /* 0x0024002e05007988 */ /* 0x000fe80008000009 */
[----:B0-----:R-:W4:Y:S04]  /*b970*/  LDL.LU R39, [R1+0x1f8] ;  /* 0x0001f80001277983 */ /* 0x001f280000300800 */
[----:B------:R-:W-:Y:S04]  /*b980*/  STS.U8 [R5+UR9+0x6400], R47 ;  /* 0x0064002f05007988 */ /* 0x000fe80008000009 */
[----:B------:R-:W4:Y:S04]  /*b990*/  LDL.LU R40, [R1+0x1f4] ;  /* 0x0001f40001287983 */ /* 0x000f280000300800 */
[----:B------:R-:W4:Y:S04]  /*b9a0*/  LDL.LU R41, [R1+0x1f0] ;  /* 0x0001f00001297983 */ /* 0x000f280000300800 */
[----:B------:R-:W4:Y:S04]  /*b9b0*/  LDL.LU R42, [R1+0x1ec] ;  /* 0x0001ec00012a7983 */ /* 0x000f280000300800 */
[----:B------:R-:W4:Y:S04]  /*b9c0*/  LDL.LU R26, [R1+0x1e8] ;  /* 0x0001e800011a7983 */ /* 0x000f280000300800 */
[----:B------:R-:W4:Y:S04]  /*b9d0*/  LDL.LU R27, [R1+0x1e4] ;  /* 0x0001e400011b7983 */ /* 0x000f280000300800 */
[----:B------:R-:W4:Y:S04]  /*b9e0*/  LDL.LU R28, [R1+0x1e0] ;  /* 0x0001e000011c7983 */ /* 0x000f280000300800 */
[----:B------:R-:W4:Y:S04]  /*b9f0*/  LDL.LU R31, [R1+0x1dc] ;  /* 0x0001dc00011f7983 */ /* 0x000f280000300800 */
[----:B--2---:R-:W-:Y:S04]  /*ba00*/  STS.U8 [R5+UR9+0x2800], R48 ;  /* 0x0028003005007988 */ /* 0x004fe80008000009 */
[----:B---3--:R-:W-:Y:S04]  /*ba10*/  STS.U8 [R5+UR9+0x6800], R49 ;  /* 0x0068003105007988 */ /* 0x008fe80008000009 */
[----:B----4-:R-:W-:Y:S04]  /*ba20*/  STS.U8 [R5+UR9+0x2c00], R51 ;  /* 0x002c003305007988 */ /* 0x010fe80008000009 */
[----:B------:R-:W-:Y:S04]  /*ba30*/  STS.U8 [R5+UR9+0x6c00], R52 ;  /* 0x006c003405007988 */ /* 0x000fe80008000009 */
[----:B------:R-:W-:Y:S04]  /*ba40*/  STS.U8 [R5+UR9+0x3000], R15 ;  /* 0x0030000f05007988 */ /* 0x000fe80008000009 */
[----:B------:R-:W-:Y:S04]  /*ba50*/  STS.U8 [R5+UR9+0x7000], R7 ;  /* 0x0070000705007988 */ /* 0x000fe80008000009 */
[----:B------:R0:W-:Y:S04]  /*ba60*/  STS.U8 [R5+UR9+0x3400], R32 ;  /* 0x0034002005007988 */ /* 0x0001e80008000009 */
[----:B0-----:R-:W2:Y:S01]  /*ba70*/  LDL.LU R32, [R1+0x1d8] ;  /* 0x0001d80001207983 */ /* 0x001ea20000300800 */
[----:B------:R-:W-:-:S03]  /*ba80*/  VIADD R50, R11, 0xffffffe1 ;  /* 0xffffffe10b327836 */ /* 0x000fc60000000000 */
[----:B------:R0:W-:Y:S02]  /*ba90*/  STS.U8 [R5+UR9+0x7400], R29 ;  /* 0x0074001d05007988 */ /* 0x0001e40008000009 */
[----:B------:R-:W-:Y:S02]  /*baa0*/  ISETP.GE.U32.AND P3, PT, R50, 0x7fffff62, PT ;  /* 0x7fffff623200780c */ /* 0x000fe40003f66070 */
[----:B0-----:R-:W3:Y:S04]  /*bab0*/  LDL.LU R29, [R1+0x1d4] ;  /* 0x0001d400011d7983 */ /* 0x001ee80000300800 */
[----:B------:R-:W4:Y:S04]  /*bac0*/  LDL.LU R45, [R1+0x1d0] ;  /* 0x0001d000012d7983 */ /* 0x000f280000300800 */
[----:B------:R-:W4:Y:S04]  /*bad0*/  LDL.LU R46, [R1+0x1cc] ;  /* 0x0001cc00012e7983 */ /* 0x000f280000300800 */
[----:B------:R-:W4:Y:S01]  /*bae0*/  LDL.LU R47, [R1+0x1c8] ;  /* 0x0001c800012f7983 */ /* 0x000f220000300800 */
[----:B------:R-:W-:-:S03]  /*baf0*/  @!P3 IMAD.MOV.U32 R21, RZ, RZ, R17 ;  /* 0x000000ffff15b224 */ /* 0x000fc600078e0011 */
[----:B------:R-:W4:Y:S01]  /*bb00*/  LDL.LU R48, [R1+0x1c4] ;  /* 0x0001c40001307983 */ /* 0x000f220000300800 */
[----:B------:R-:W-:-:S03]  /*bb10*/  LOP3.LUT R17, R5, 0x10, RZ, 0x3c, !PT ;  /* 0x0000001005117812 */ /* 0x000fc600078e3cff */
[----:B------:R-:W4:Y:S04]  /*bb20*/  LDL.LU R49, [R1+0x1c0] ;  /* 0x0001c00001317983 */ /* 0x000f280000300800 */
[----:B------:R-:W4:Y:S04]  /*bb30*/  LDL.LU R51, [R1+0x1bc] ;  /* 0x0001bc0001337983 */ /* 0x000f280000300800 */
[----:B------:R0:W-:Y:S04]  /*bb40*/  STS.U8 [R5+UR9+0x3800], R30 ;  /* 0x0038001e05007988 */ /* 0x0001e80008000009 */
[----:B------:R-:W4:Y:S04]  /*bb50*/  LDL.LU R52, [R1+0x1b8] ;  /* 0x0001b80001347983 */ /* 0x000f280000300800 */
[----:B------:R1:W-:Y:S04]  /*bb60*/  STS.U8 [R5+UR9+0x7800], R39 ;  /* 0x0078002705007988 */ /* 0x0003e80008000009 */
[----:B0-----:R-:W4:Y:S04]  /*bb70*/  LDL.LU R30, [R1+0x1b4] ;  /* 0x0001b400011e7983 */ /* 0x001f280000300800 */
[----:B------:R-:W4:Y:S04]  /*bb80*/  LDL.LU R15, [R1+0x1b0] ;  /* 0x0001b000010f7983 */ /* 0x000f280000300800 */
[----:B------:R-:W4:Y:S04]  /*bb90*/  LDL.LU R7, [R1+0x1ac] ;  /* 0x0001ac0001077983 */ /* 0x000f280000300800 */
[----:B------:R0:W-:Y:S04]  /*bba0*/  STS.U8 [R5+UR9+0x3c00], R40 ;  /* 0x003c002805007988 */ /* 0x0001e80008000009 */
[----:B-1----:R-:W4:Y:S04]  /*bbb0*/  LDL.LU R39, [R1+0x1a8] ;  /* 0x0001a80001277983 */ /* 0x002f280000300800 */
[----:B------:R1:W-:Y:S04]  /*bbc0*/  STS.U8 [R5+UR9+0x7c00], R41 ;  /* 0x007c002905007988 */ /* 0x0003e80008000009 */
[----:B0-----:R-:W4:Y:S04]  /*bbd0*/  LDL.LU R40, [R1+0x1a4] ;  /* 0x0001a40001287983 */ /* 0x001f280000300800 */
        /* <DEDUP_REMOVED lines=10> */
[----:B0-----:R-:W4:Y:S04]  /*bc80*/  LDL.LU R31, [R1+0x18c] ;  /* 0x00018c00011f7983 */ /* 0x001f280000300800 */
[----:B--2---:R0:W-:Y:S04]  /*bc90*/  STS.U8 [R17+UR9+0x4880], R32 ;  /* 0x0048802011007988 */ /* 0x0041e80008000009 */
[----:B0-----:R-:W2:Y:S04]  /*bca0*/  LDL.LU R32, [R1+0x188] ;  /* 0x0001880001207983 */ /* 0x001ea80000300800 */
[----:B---3--:R0:W-:Y:S04]  /*bcb0*/  STS.U8 [R17+UR9+0xc80], R29 ;  /* 0x000c801d11007988 */ /* 0x0081e80008000009 */
[----:B----4-:R-:W-:Y:S04]  /*bcc0*/  STS.U8 [R17+UR9+0x4c80], R45 ;  /* 0x004c802d11007988 */ /* 0x010fe80008000009 */
[----:B0-----:R-:W3:Y:S04]  /*bcd0*/  LDL.LU R29, [R1+0x184] ;  /* 0x00018400011d7983 */ /* 0x001ee80000300800 */
[----:B------:R-:W-:Y:S04]  /*bce0*/  STS.U8 [R17+UR9+0x1080], R46 ;  /* 0x0010802e11007988 */ /* 0x000fe80008000009 */
[----:B------:R-:W-:Y:S04]  /*bcf0*/  STS.U8 [R17+UR9+0x5080], R47 ;  /* 0x0050802f11007988 */ /* 0x000fe80008000009 */
[----:B------:R-:W-:Y:S04]  /*bd00*/  STS.U8 [R17+UR9+0x1480], R48 ;  /* 0x0014803011007988 */ /* 0x000fe80008000009 */
[----:B------:R-:W-:Y:S04]  /*bd10*/  STS.U8 [R17+UR9+0x5480], R49 ;  /* 0x0054803111007988 */ /* 0x000fe80008000009 */
[----:B------:R-:W-:Y:S04]  /*bd20*/  STS.U8 [R17+UR9+0x1880], R51 ;  /* 0x0018803311007988 */ /* 0x000fe80008000009 */
[----:B------:R-:W-:Y:S04]  /*bd30*/  STS.U8 [R17+UR9+0x5880], R52 ;  /* 0x0058803411007988 */ /* 0x000fe80008000009 */
[----:B------:R0:W-:Y:S04]  /*bd40*/  STS.U8 [R17+UR9+0x1c80], R30 ;  /* 0x001c801e11007988 */ /* 0x0001e80008000009 */
[----:B------:R-:W-:Y:S04]  /*bd50*/  STS.U8 [R17+UR9+0x5c80], R15 ;  /* 0x005c800f11007988 */ /* 0x000fe80008000009 */
[----:B------:R-:W-:Y:S04]  /*bd60*/  STS.U8 [R17+UR9+0x2080], R7 ;  /* 0x0020800711007988 */ /* 0x000fe80008000009 */
[----:B0-----:R-:W4:Y:S04]  /*bd70*/  LDL.LU R30, [R1+0x180] ;  /* 0x00018000011e7983 */ /* 0x001f280000300800 */
[----:B------:R-:W-:Y:S04]  /*bd80*/  STS.U8 [R17+UR9+0x6080], R39 ;  /* 0x0060802711007988 */ /* 0x000fe80008000009 */
[----:B------:R-:W-:Y:S04]  /*bd90*/  STS.U8 [R17+UR9+0x2480], R40 ;  /* 0x0024802811007988 */ /* 0x000fe80008000009 */
[----:B------:R-:W-:Y:S04]  /*bda0*/  STS.U8 [R17+UR9+0x6480], R41 ;  /* 0x0064802911007988 */ /* 0x000fe80008000009 */
[----:B------:R-:W-:Y:S04]  /*bdb0*/  STS.U8 [R17+UR9+0x2880], R42 ;  /* 0x0028802a11007988 */ /* 0x000fe80008000009 */
[----:B------:R-:W-:Y:S04]  /*bdc0*/  STS.U8 [R17+UR9+0x6880], R26 ;  /* 0x0068801a11007988 */ /* 0x000fe80008000009 */
[----:B------:R-:W-:Y:S04]  /*bdd0*/  STS.U8 [R17+UR9+0x2c80], R27 ;  /* 0x002c801b11007988 */ /* 0x000fe80008000009 */
[----:B------:R-:W-:Y:S04]  /*bde0*/  STS.U8 [R17+UR9+0x6c80], R28 ;  /* 0x006c801c11007988 */ /* 0x000fe80008000009 */
[----:B------:R0:W-:Y:S04]  /*bdf0*/  STS.U8 [R17+UR9+0x3080], R31 ;  /* 0x0030801f11007988 */ /* 0x0001e80008000009 */
[----:B0-----:R-:W4:Y:S04]  /*be00*/  LDL.LU R31, [R1+0x17c] ;  /* 0x00017c00011f7983 */ /* 0x001f280000300800 */
[----:B--2---:R0:W-:Y:S04]  /*be10*/  STS.U8 [R17+UR9+0x7080], R32 ;  /* 0x0070802011007988 */ /* 0x0041e80008000009 */
[----:B0-----:R-:W2:Y:S01]  /*be20*/  LDL.LU R32, [R1+0x178] ;  /* 0x0001780001207983 */ /* 0x001ea20000300800 */
[----:B------:R-:W-:Y:S01]  /*be30*/  PRMT R50, RZ, 0x7610, R50 ;  /* 0x00007610ff327816 */ /* 0x000fe20000000032 */
[----:B------:R-:W-:-:S02]  /*be40*/  @!P3 IMAD.MOV.U32 R20, RZ, RZ, R14 ;  /* 0x000000ffff14b224 */ /* 0x000fc400078e000e */
[----:B------:R-:W-:-:S03]  /*be50*/  VIADD R14, R11, 0xffffff88 ;  /* 0xffffff880b0e7836 */ /* 0x000fc60000000000 */
[----:B------:R-:W2:Y:S02]  /*be60*/  @!P3 LDG.E.U8 R50, desc[UR20][R20.64] ;  /* 0x000000141432b981 */ /* 0x000ea4000c1e1100 */
[----:B------:R-:W-:Y:S02]  /*be70*/  ISETP.GE.U32.AND P0, PT, R14, 0x7fffff09, PT ;  /* 0x7fffff090e00780c */ /* 0x000fe40003f06070 */
[----:B---3--:R0:W-:Y:S04]  /*be80*/  STS.U8 [R17+UR9+0x3480], R29 ;  /* 0x0034801d11007988 */ /* 0x0081e80008000009 */
[----:B------:R-:W3:Y:S04]  /*be90*/  LDL.LU R20, [R1+0x174] ;  /* 0x0001740001147983 */ /* 0x000ee80000300800 */
[----:B------:R-:W3:Y:S04]  /*bea0*/  LDL.LU R19, [R1+0x170] ;  /* 0x0001700001137983 */ /* 0x000ee80000300800 */
[----:B------:R-:W3:Y:S04]  /*beb0*/  LDL.LU R21, [R1+0x16c] ;  /* 0x00016c0001157983 */ /* 0x000ee80000300800 */
[----:B------:R-:W3:Y:S04]  /*bec0*/  LDL.LU R33, [R1+0x168] ;  /* 0x0001680001217983 */ /* 0x000ee80000300800 */
[----:B------:R-:W3:Y:S01]  /*bed0*/  LDL.LU R43, [R1+0x164] ;  /* 0x00016400012b7983 */ /* 0x000ee20000300800 */
[----:B------:R-:W-:-:S03]  /*bee0*/  VIADD R14, R11, 0xffffff89 ;  /* 0xffffff890b0e7836 */ /* 0x000fc60000000000 */
[----:B------:R-:W3:Y:S01]  /*bef0*/  LDL.LU R44, [R1+0x160] ;  /* 0x00016000012c7983 */ /* 0x000ee20000300800 */
[----:B------:R-:W-:-:S03]  /*bf00*/  VIADD R11, R11, 0xffffff90 ;  /* 0xffffff900b0b7836 */ /* 0x000fc60000000000 */
[----:B------:R-:W3:Y:S04]  /*bf10*/  LDL.LU R28, [R1+0x15c] ;  /* 0x00015c00011c7983 */ /* 0x000ee80000300800 */
[----:B0-----:R-:W3:Y:S04]  /*bf20*/  LDL.LU R29, [R1+0x158] ;  /* 0x00015800011d7983 */ /* 0x001ee80000300800 */
[----:B------:R-:W3:Y:S04]  /*bf30*/  LDL.LU R45, [R1+0x154] ;  /* 0x00015400012d7983 */ /* 0x000ee80000300800 */
[----:B------:R-:W3:Y:S04]  /*bf40*/  LDL.LU R46, [R1+0x150] ;  /* 0x00015000012e7983 */ /* 0x000ee80000300800 */
[----:B------:R-:W3:Y:S01]  /*bf50*/  LDL.LU R47, [R1+0x14c] ;  /* 0x00014c00012f7983 */ /* 0x000ee20000300800 */
[----:B------:R-:W-:-:S03]  /*bf60*/  ISETP.GE.U32.AND P2, PT, R11, 0x7fffff11, PT ;  /* 0x7fffff110b00780c */ /* 0x000fc60003f46070 */
[----:B------:R-:W3:Y:S04]  /*bf70*/  LDL.LU R48, [R1+0x148] ;  /* 0x0001480001307983 */ /* 0x000ee80000300800 */
        /* <DEDUP_REMOVED lines=11> */
[----:B----4-:R0:W-:Y:S04]  /*c030*/  STS.U8 [R17+UR9+0x7480], R30 ;  /* 0x0074801e11007988 */ /* 0x0101e80008000009 */
[----:B------:R-:W4:Y:S04]  /*c040*/  LDL.LU R27, [R1+0x118] ;  /* 0x00011800011b7983 */ /* 0x000f280000300800 */
[----:B0-----:R-:W4:Y:S04]  /*c050*/  LDL.LU R30, [R1+0x114] ;  /* 0x00011400011e7983 */ /* 0x001f280000300800 */
[----:B------:R0:W-:Y:S04]  /*c060*/  STS.U8 [R17+UR9+0x3880], R31 ;  /* 0x0038801f11007988 */ /* 0x0001e80008000009 */
[----:B0-----:R-:W4:Y:S04]  /*c070*/  LDL.LU R31, [R1+0x110] ;  /* 0x00011000011f7983 */ /* 0x001f280000300800 */
[----:B--2---:R0:W-:Y:S04]  /*c080*/  STS.U8 [R17+UR9+0x7880], R32 ;  /* 0x0078802011007988 */ /* 0x0041e80008000009 */
[----:B0-----:R-:W2:Y:S01]  /*c090*/  LDL.LU R32, [R1+0x10c] ;  /* 0x00010c0001207983 */ /* 0x001ea20000300800 */
[----:B------:R-:W-:-:S02]  /*c0a0*/  ISETP.GE.U32.AND P1, PT, R14, 0x7fffff0a, PT ;  /* 0x7fffff0a0e00780c */ /* 0x000fc40003f26070 */
[C---:B------:R-:W-:Y:S01]  /*c0b0*/  LOP3.LUT R14, R5.reuse, 0x20, RZ, 0x3c, !PT ;  /* 0x00000020050e7812 */ /* 0x040fe200078e3cff */
[----:B---3--:R-:W-:Y:S04]  /*c0c0*/  STS.U8 [R17+UR9+0x3c80], R20 ;  /* 0x003c801411007988 */ /* 0x008fe80008000009 */
[----:B------:R-:W-:Y:S04]  /*c0d0*/  STS.U8 [R17+UR9+0x7c80], R19 ;  /* 0x007c801311007988 */ /* 0x000fe80008000009 */
[----:B------:R-:W-:Y:S04]  /*c0e0*/  STS.U8 [R14+UR9+0x100], R21 ;  /* 0x000100150e007988 */ /* 0x000fe80008000009 */
[----:B------:R-:W-:Y:S04]  /*c0f0*/  STS.U8 [R14+UR9+0x4100], R33 ;  /* 0x004100210e007988 */ /* 0x000fe80008000009 */
[----:B------:R-:W-:Y:S04]  /*c100*/  STS.U8 [R14+UR9+0x500], R43 ;  /* 0x0005002b0e007988 */ /* 0x000fe80008000009 */
[----:B------:R-:W-:Y:S04]  /*c110*/  STS.U8 [R14+UR9+0x4500], R44 ;  /* 0x0045002c0e007988 */ /* 0x000fe80008000009 */
[----:B------:R0:W-:Y:S04]  /*c120*/  STS.U8 [R14+UR9+0x900], R28 ;  /* 0x0009001c0e007988 */ /* 0x0001e80008000009 */
[----:B------:R1:W-:Y:S04]  /*c130*/  STS.U8 [R14+UR9+0x4900], R29 ;  /* 0x0049001d0e007988 */ /* 0x0003e80008000009 */
[----:B------:R-:W-:Y:S04]  /*c140*/  STS.U8 [R14+UR9+0xd00], R45 ;  /* 0x000d002d0e007988 */ /* 0x000fe80008000009 */
        /* <DEDUP_REMOVED lines=12> */
[----:B0-----:R-:W3:Y:S04]  /*c210*/  LDL.LU R28, [R1+0x108] ;  /* 0x00010800011c7983 */ /* 0x001ee80000300800 */
[----:B------:R-:W-:Y:S04]  /*c220*/  STS.U8 [R14+UR9+0x6500], R42 ;  /* 0x0065002a0e007988 */ /* 0x000fe80008000009 */
[----:B-1----:R-:W3:Y:S04]  /*c230*/  LDL.LU R29, [R1+0x104] ;  /* 0x00010400011d7983 */ /* 0x002ee80000300800 */
[----:B------:R-:W-:Y:S04]  /*c240*/  STS.U8 [R14+UR9+0x2900], R26 ;  /* 0x0029001a0e007988 */ /* 0x000fe80008000009 */
[----:B----4-:R-:W-:Y:S04]  /*c250*/  STS.U8 [R14+UR9+0x6900], R27 ;  /* 0x0069001b0e007988 */ /* 0x010fe80008000009 */
[----:B------:R-:W4:Y:S04]  /*c260*/  LDL.LU R43, [R1+0x100] ;  /* 0x00010000012b7983 */ /* 0x000f280000300800 */
[----:B------:R0:W-:Y:S04]  /*c270*/  STS.U8 [R14+UR9+0x2d00], R30 ;  /* 0x002d001e0e007988 */ /* 0x0001e80008000009 */
[----:B0-----:R-:W4:Y:S04]  /*c280*/  LDL.LU R30, [R1+0xfc] ;  /* 0x0000fc00011e7983 */ /* 0x001f280000300800 */
[----:B------:R-:W4:Y:S04]  /*c290*/  LDL.LU R17, [R1+0xf8] ;  /* 0x0000f80001117983 */ /* 0x000f280000300800 */
[----:B------:R-:W4:Y:S04]  /*c2a0*/  LDL.LU R19, [R1+0xf4] ;  /* 0x0000f40001137983 */ /* 0x000f280000300800 */
[----:B------:R-:W4:Y:S04]  /*c2b0*/  LDL.LU R21, [R1+0xf0] ;  /* 0x0000f00001157983 */ /* 0x000f280000300800 */
[----:B------:R-:W4:Y:S04]  /*c2c0*/  LDL.LU R33, [R1+0xec] ;  /* 0x0000ec0001217983 */ /* 0x000f280000300800 */
[----:B------:R-:W4:Y:S04]  /*c2d0*/  LDL.LU R44, [R1+0xe8] ;  /* 0x0000e800012c7983 */ /* 0x000f280000300800 */
[----:B------:R0:W-:Y:S04]  /*c2e0*/  STS.U8 [R14+UR9+0x6d00], R31 ;  /* 0x006d001f0e007988 */ /* 0x0001e80008000009 */
[----:B------:R-:W4:Y:S04]  /*c2f0*/  LDL.LU R45, [R1+0xe4] ;  /* 0x0000e400012d7983 */ /* 0x000f280000300800 */
[----:B0-----:R-:W4:Y:S04]  /*c300*/  LDL.LU R31, [R1+0xe0] ;  /* 0x0000e000011f7983 */ /* 0x001f280000300800 */
[----:B--2---:R0:W-:Y:S04]  /*c310*/  STS.U8 [R14+UR9+0x3100], R32 ;  /* 0x003100200e007988 */ /* 0x0041e80008000009 */
[----:B0-----:R-:W2:Y:S04]  /*c320*/  LDL.LU R32, [R1+0xdc] ;  /* 0x0000dc0001207983 */ /* 0x001ea80000300800 */
[----:B------:R-:W2:Y:S04]  /*c330*/  LDL.LU R46, [R1+0xd8] ;  /* 0x0000d800012e7983 */ /* 0x000ea80000300800 */
        /* <DEDUP_REMOVED lines=14> */
[----:B---3--:R0:W-:Y:S04]  /*c420*/  STS.U8 [R14+UR9+0x7100], R28 ;  /* 0x0071001c0e007988 */ /* 0x0081e80008000009 */
[----:B------:R1:W-:Y:S04]  /*c430*/  STS.U8 [R14+UR9+0x3500], R29 ;  /* 0x0035001d0e007988 */ /* 0x0003e80008000009 */
[----:B0-----:R-:W3:Y:S04]  /*c440*/  LDL.LU R28, [R1+0x9c] ;  /* 0x00009c00011c7983 */ /* 0x001ee80000300800 */
[----:B-1----:R-:W3:Y:S04]  /*c450*/  LDL.LU R29, [R1+0x98] ;  /* 0x00009800011d7983 */ /* 0x002ee80000300800 */
[----:B----4-:R0:W-:Y:S02]  /*c460*/  STS.U8 [R14+UR9+0x7500], R43 ;  /* 0x0075002b0e007988 */ /* 0x0101e40008000009 */
[----:B0-----:R-:W-:-:S02]  /*c470*/  LOP3.LUT R43, R5, 0x30, RZ, 0x3c, !PT ;  /* 0x00000030052b7812 */ /* 0x001fc400078e3cff */
[----:B------:R0:W-:Y:S04]  /*c480*/  STS.U8 [R14+UR9+0x3900], R30 ;  /* 0x0039001e0e007988 */ /* 0x0001e80008000009 */
[----:B------:R-:W-:Y:S04]  /*c490*/  STS.U8 [R14+UR9+0x7900], R17 ;  /* 0x007900110e007988 */ /* 0x000fe80008000009 */
[----:B------:R-:W-:Y:S04]  /*c4a0*/  STS.U8 [R14+UR9+0x3d00], R19 ;  /* 0x003d00130e007988 */ /* 0x000fe80008000009 */
[----:B------:R-:W-:Y:S04]  /*c4b0*/  STS.U8 [R14+UR9+0x7d00], R21 ;  /* 0x007d00150e007988 */ /* 0x000fe80008000009 */
[----:B------:R-:W-:Y:S04]  /*c4c0*/  STS.U8 [R43+UR9+0x180], R33 ;  /* 0x000180212b007988 */ /* 0x000fe80008000009 */
[----:B------:R-:W-:Y:S04]  /*c4d0*/  STS.U8 [R43+UR9+0x4180], R44 ;  /* 0x0041802c2b007988 */ /* 0x000fe80008000009 */
[----:B0-----:R-:W4:Y:S04]  /*c4e0*/  LDL.LU R30, [R1+0x94] ;  /* 0x00009400011e7983 */ /* 0x001f280000300800 */
[----:B------:R-:W-:Y:S04]  /*c4f0*/  STS.U8 [R43+UR9+0x580], R45 ;  /* 0x0005802d2b007988 */ /* 0x000fe80008000009 */
[----:B------:R0:W-:Y:S04]  /*c500*/  STS.U8 [R43+UR9+0x4580], R31 ;  /* 0x0045801f2b007988 */ /* 0x0001e80008000009 */
[----:B0-----:R-:W3:Y:S04]  /*c510*/  LDL.LU R31, [R1+0x90] ;  /* 0x00009000011f7983 */ /* 0x001ee80000300800 */
[----:B--2---:R0:W-:Y:S04]  /*c520*/  STS.U8 [R43+UR9+0x980], R32 ;  /* 0x000980202b007988 */ /* 0x0041e80008000009 */
[----:B0-----:R-:W2:Y:S04]  /*c530*/  LDL.LU R32, [R1+0x8c] ;  /* 0x00008c0001207983 */ /* 0x001ea80000300800 */
[----:B------:R-:W2:Y:S04]  /*c540*/  LDL.LU R20, [R1+0x88] ;  /* 0x0000880001147983 */ /* 0x000ea80000300800 */
[----:B------:R-:W2:Y:S04]  /*c550*/  LDL.LU R14, [R1+0x84] ;  /* 0x00008400010e7983 */ /* 0x000ea80000300800 */
[----:B------:R0:W-:Y:S04]  /*c560*/  STS.U8 [R43+UR9+0x4980], R46 ;  /* 0x0049802e2b007988 */ /* 0x0001e80008000009 */
[----:B------:R-:W2:Y:S04]  /*c570*/  LDL.LU R17, [R1+0x64] ;  /* 0x0000640001117983 */ /* 0x000ea80000300800 */
[----:B------:R-:W-:Y:S04]  /*c580*/  STS.U8 [R43+UR9+0xd80], R47 ;  /* 0x000d802f2b007988 */ /* 0x000fe80008000009 */
        /* <DEDUP_REMOVED lines=8> */
[----:B------:R-:W-:Y:S04]  /*c610*/  STS.U8 [R43+UR9+0x5580], R11 ;  /* 0x0055800b2b007988 */ /* 0x000fe80008000009 */
[----:B------:R-:W2:Y:S04]  /*c620*/  LDL.LU R45, [R1+0x70] ;  /* 0x00007000012d7983 */ /* 0x000ea80000300800 */
[----:B------:R1:W-:Y:S04]  /*c630*/  STS.U8 [R43+UR9+0x1980], R15 ;  /* 0x0019800f2b007988 */ /* 0x0003e80008000009 */
[----:B0-----:R-:W2:Y:S04]  /*c640*/  LDL.LU R46, [R1+0x6c] ;  /* 0x00006c00012e7983 */ /* 0x001ea80000300800 */
[----:B------:R0:W-:Y:S04]  /*c650*/  STS.U8 [R43+UR9+0x5980], R7 ;  /* 0x005980072b007988 */ /* 0x0001e80008000009 */
[----:B-1----:R-:W2:Y:S04]  /*c660*/  LDL.LU R15, [R1+0x68] ;  /* 0x00006800010f7983 */ /* 0x002ea80000300800 */
[----:B0-----:R-:W2:Y:S04]  /*c670*/  LDL.LU R7, [R1+0x60] ;  /* 0x0000600001077983 */ /* 0x001ea80000300800 */
[----:B------:R-:W2:Y:S04]  /*c680*/  LDL.LU R47, [R1+0x5c] ;  /* 0x00005c00012f7983 */ /* 0x000ea80000300800 */
[----:B------:R-:W2:Y:S04]  /*c690*/  LDL.LU R48, [R1+0x58] ;  /* 0x0000580001307983 */ /* 0x000ea80000300800 */
[----:B------:R-:W2:Y:S04]  /*c6a0*/  LDL.LU R49, [R1+0x54] ;  /* 0x0000540001317983 */ /* 0x000ea80000300800 */
[----:B------:R-:W2:Y:S04]  /*c6b0*/  LDL.LU R51, [R1+0x50] ;  /* 0x0000500001337983 */ /* 0x000ea80000300800 */
[----:B------:R-:W2:Y:S04]  /*c6c0*/  LDL.LU R52, [R1+0x4c] ;  /* 0x00004c0001347983 */ /* 0x000ea80000300800 */
[----:B------:R0:W-:Y:S04]  /*c6d0*/  STS.U8 [R43+UR9+0x1d80], R39 ;  /* 0x001d80272b007988 */ /* 0x0001e80008000009 */
[----:B------:R-:W2:Y:S04]  /*c6e0*/  LDL.LU R11, [R1+0x48] ;  /* 0x00004800010b7983 */ /* 0x000ea80000300800 */
[----:B------:R1:W-:Y:S04]  /*c6f0*/  STS.U8 [R43+UR9+0x5d80], R40 ;  /* 0x005d80282b007988 */ /* 0x0003e80008000009 */
[----:B0-----:R-:W2:Y:S04]  /*c700*/  LDL.LU R39, [R1+0x44] ;  /* 0x0000440001277983 */ /* 0x001ea80000300800 */
[----:B------:R0:W-:Y:S04]  /*c710*/  STS.U8 [R43+UR9+0x2180], R41 ;  /* 0x002180292b007988 */ /* 0x0001e80008000009 */
[----:B-1----:R-:W2:Y:S04]  /*c720*/  LDL.LU R40, [R1+0x40] ;  /* 0x0000400001287983 */ /* 0x002ea80000300800 */
[----:B------:R1:W-:Y:S04]  /*c730*/  STS.U8 [R43+UR9+0x6180], R42 ;  /* 0x0061802a2b007988 */ /* 0x0003e80008000009 */
[----:B0-----:R-:W2:Y:S04]  /*c740*/  LDL.LU R41, [R1+0x3c] ;  /* 0x00003c0001297983 */ /* 0x001ea80000300800 */
[----:B------:R0:W-:Y:S04]  /*c750*/  STS.U8 [R43+UR9+0x2580], R26 ;  /* 0x0025801a2b007988 */ /* 0x0001e80008000009 */
[----:B-1----:R-:W2:Y:S04]  /*c760*/  LDL.LU R42, [R1+0x38] ;  /* 0x00003800012a7983 */ /* 0x002ea80000300800 */
[----:B------:R1:W-:Y:S04]  /*c770*/  STS.U8 [R43+UR9+0x6580], R27 ;  /* 0x0065801b2b007988 */ /* 0x0003e80008000009 */
[----:B0-----:R-:W2:Y:S04]  /*c780*/  LDL.LU R26, [R1+0x34] ;  /* 0x00003400011a7983 */ /* 0x001ea80000300800 */
[----:B---3--:R0:W-:Y:S04]  /*c790*/  STS.U8 [R43+UR9+0x2980], R28 ;  /* 0x0029801c2b007988 */ /* 0x0081e80008000009 */
[----:B-1----:R-:W3:Y:S04]  /*c7a0*/  LDL.LU R27, [R1+0x30] ;  /* 0x00003000011b7983 */ /* 0x002ee80000300800 */
[----:B------:R1:W-:Y:S04]  /*c7b0*/  STS.U8 [R43+UR9+0x6980], R29 ;  /* 0x0069801d2b007988 */ /* 0x0003e80008000009 */
[----:B0-----:R-:W3:Y:S04]  /*c7c0*/  LDL.LU R28, [R1+0x2c] ;  /* 0x00002c00011c7983 */ /* 0x001ee80000300800 */
[----:B----4-:R0:W-:Y:S04]  /*c7d0*/  STS.U8 [R43+UR9+0x2d80], R30 ;  /* 0x002d801e2b007988 */ /* 0x0101e80008000009 */
[----:B-1----:R-:W4:Y:S04]  /*c7e0*/  LDL.LU R29, [R1+0x28] ;  /* 0x00002800011d7983 */ /* 0x002f280000300800 */
[----:B------:R1:W-:Y:S04]  /*c7f0*/  STS.U8 [R43+UR9+0x6d80], R31 ;  /* 0x006d801f2b007988 */ /* 0x0003e80008000009 */
[----:B0-----:R-:W3:Y:S04]  /*c800*/  LDL.LU R30, [R1+0x24] ;  /* 0x00002400011e7983 */ /* 0x001ee80000300800 */
[----:B-1----:R-:W3:Y:S04]  /*c810*/  LDL.LU R31, [R1+0x20] ;  /* 0x00002000011f7983 */ /* 0x002ee80000300800 */
[----:B--2---:R0:W-:Y:S04]  /*c820*/  STS.U8 [R43+UR9+0x3180], R32 ;  /* 0x003180202b007988 */ /* 0x0041e80008000009 */
[----:B0-----:R-:W2:Y:S01]  /*c830*/  LDL.LU R32, [R1+0x18] ;  /* 0x0000180001207983 */ /* 0x001ea20000300800 */
[----:B------:R-:W-:-:S03]  /*c840*/  LOP3.LUT R5, R5, 0x40, RZ, 0x3c, !PT ;  /* 0x0000004005057812 */ /* 0x000fc600078e3cff */
[----:B------:R0:W-:Y:S04]  /*c850*/  STS.U8 [R43+UR9+0x7180], R20 ;  /* 0x007180142b007988 */ /* 0x0001e80008000009 */
[----:B------:R1:W-:Y:S04]  /*c860*/  STS.U8 [R43+UR9+0x3580], R14 ;  /* 0x0035800e2b007988 */ /* 0x0003e80008000009 */
[----:B------:R1:W-:Y:S04]  /*c870*/  STS.U8 [R43+UR9+0x7580], R17 ;  /* 0x007580112b007988 */ /* 0x0003e80008000009 */
[----:B0-----:R-:W2:Y:S04]  /*c880*/  LDL.LU R20, [R1+0xcb8] ;  /* 0x000cb80001147983 */ /* 0x001ea80000300800 */
[----:B-1----:R-:W2:Y:S04]  /*c890*/  LDL.LU R14, [R1+0xcb4] ;  /* 0x000cb400010e7983 */ /* 0x002ea80000300800 */
[----:B------:R-:W2:Y:S04]  /*c8a0*/  LDL.LU R17, [R1+0xcb0] ;  /* 0x000cb00001117983 */ /* 0x000ea80000300800 */
        /* <DEDUP_REMOVED lines=10> */
[----:B------:R-:W2:Y:S04]  /*c950*/  LDL.LU R44, [R1+0xc9c] ;  /* 0x000c9c00012c7983 */ /* 0x000ea80000300800 */
        /* <DEDUP_REMOVED lines=25> */
[----:B----4-:R-:W4:Y:S04]  /*caf0*/  LDL.LU R42, [R1+0xc6c] ;  /* 0x000c6c00012a7983 */ /* 0x010f280000300800 */
[----:B------:R0:W-:Y:S04]  /*cb00*/  STS.U8 [R5+UR9+0x1e00], R26 ;  /* 0x001e001a05007988 */ /* 0x0001e80008000009 */
[----:B---3--:R1:W-:Y:S04]  /*cb10*/  STS.U8 [R5+UR9+0x5e00], R27 ;  /* 0x005e001b05007988 */ /* 0x0083e80008000009 */
[----:B------:R3:W-:Y:S04]  /*cb20*/  STS.U8 [R5+UR9+0x2200], R28 ;  /* 0x0022001c05007988 */ /* 0x0007e80008000009 */
[----:B0-----:R-:W4:Y:S04]  /*cb30*/  LDL.LU R26, [R1+0xc68] ;  /* 0x000c6800011a7983 */ /* 0x001f280000300800 */
[----:B-1----:R-:W4:Y:S04]  /*cb40*/  LDL.LU R27, [R1+0xc64] ;  /* 0x000c6400011b7983 */ /* 0x002f280000300800 */
[----:B---3--:R-:W3:Y:S04]  /*cb50*/  LDL.LU R28, [R1+0xc60] ;  /* 0x000c6000011c7983 */ /* 0x008ee80000300800 */
[----:B------:R0:W-:Y:S04]  /*cb60*/  STS.U8 [R5+UR9+0x6200], R29 ;  /* 0x0062001d05007988 */ /* 0x0001e80008000009 */
[----:B------:R1:W-:Y:S04]  /*cb70*/  STS.U8 [R5+UR9+0x2600], R30 ;  /* 0x0026001e05007988 */ /* 0x0003e80008000009 */
[----:B------:R1:W-:Y:S04]  /*cb80*/  STS.U8 [R5+UR9+0x6600], R31 ;  /* 0x0066001f05007988 */ /* 0x0003e80008000009 */
[----:B0-----:R-:W3:Y:S04]  /*cb90*/  LDL.LU R29, [R1+0xc5c] ;  /* 0x000c5c00011d7983 */ /* 0x001ee80000300800 */
[----:B-1----:R-:W3:Y:S04]  /*cba0*/  LDL.LU R30, [R1+0xc58] ;  /* 0x000c5800011e7983 */ /* 0x002ee80000300800 */
[----:B------:R-:W3:Y:S04]  /*cbb0*/  LDL.LU R31, [R1+0xc54] ;  /* 0x000c5400011f7983 */ /* 0x000ee80000300800 */
[----:B--2---:R0:W-:Y:S04]  /*cbc0*/  STS.U8 [R5+UR9+0x2a00], R32 ;  /* 0x002a002005007988 */ /* 0x0041e80008000009 */
[----:B0-----:R-:W2:Y:S04]  /*cbd0*/  LDL.LU R32, [R1+0xc50] ;  /* 0x000c500001207983 */ /* 0x001ea80000300800 */
[----:B--2---:R0:W-:Y:S02]  /*cbe0*/  STS.U8 [R5+UR9+0x6a00], R32 ;  /* 0x006a002005007988 */ /* 0x0041e40008000009 */
[----:B0-----:R-:W0:Y:S02]  /*cbf0*/  S2R R32, SR_TID.X ;  /* 0x0000000000207919 */ /* 0x001e240000002100 */
[----:B---3--:R-:W-:Y:S04]  /*cc00*/  STS.U8 [R5+UR9+0x2e00], R31 ;  /* 0x002e001f05007988 */ /* 0x008fe80008000009 */
[----:B------:R-:W-:Y:S04]  /*cc10*/  STS.U8 [R5+UR9+0x6e00], R30 ;  /* 0x006e001e05007988 */ /* 0x000fe80008000009 */
[----:B------:R-:W-:Y:S04]  /*cc20*/  STS.U8 [R5+UR9+0x3200], R29 ;  /* 0x0032001d05007988 */ /* 0x000fe80008000009 */
[----:B------:R-:W-:Y:S04]  /*cc30*/  STS.U8 [R5+UR9+0x7200], R28 ;  /* 0x0072001c05007988 */ /* 0x000fe80008000009 */
[----:B----4-:R-:W-:Y:S04]  /*cc40*/  STS.U8 [R5+UR9+0x3600], R27 ;  /* 0x0036001b05007988 */ /* 0x010fe80008000009 */
[----:B------:R-:W-:Y:S01]  /*cc50*/  STS.U8 [R5+UR9+0x7600], R26 ;  /* 0x0076001a05007988 */ /* 0x000fe20008000009 */
[----:B0-----:R-:W-:-:S03]  /*cc60*/  LOP3.LUT R32, R32, 0x7f, RZ, 0xc0, !PT ;  /* 0x0000007f20207812 */ /* 0x001fc600078ec0ff */
[----:B------:R-:W-:Y:S01]  /*cc70*/  STS.U8 [R5+UR9+0x3a00], R42 ;  /* 0x003a002a05007988 */ /* 0x000fe20008000009 */
[----:B------:R-:W-:-:S03]  /*cc80*/  LOP3.LUT R32, R32, 0x50, RZ, 0x3c, !PT ;  /* 0x0000005020207812 */ /* 0x000fc600078e3cff */
[----:B------:R-:W-:Y:S04]  /*cc90*/  STS.U8 [R5+UR9+0x7a00], R41 ;  /* 0x007a002905007988 */ /* 0x000fe80008000009 */
[----:B------:R-:W-:Y:S04]  /*cca0*/  STS.U8 [R5+UR9+0x3e00], R40 ;  /* 0x003e002805007988 */ /* 0x000fe80008000009 */
[----:B------:R0:W-:Y:S04]  /*ccb0*/  STS.U8 [R5+UR9+0x7e00], R39 ;  /* 0x007e002705007988 */ /* 0x0001e80008000009 */
[----:B------:R1:W-:Y:S04]  /*ccc0*/  STS.U8 [R32+UR9+0x280], R15 ;  /* 0x0002800f20007988 */ /* 0x0003e80008000009 */
[----:B------:R2:W-:Y:S04]  /*ccd0*/  STS.U8 [R32+UR9+0x4280], R7 ;  /* 0x0042800720007988 */ /* 0x0005e80008000009 */
[----:B0-----:R-:W3:Y:S04]  /*cce0*/  LDL.LU R5, [R1+0xc4c] ;  /* 0x000c4c0001057983 */ /* 0x001ee80000300800 */
[----:B-1----:R-:W4:Y:S04]  /*ccf0*/  LDL.LU R15, [R1+0xc48] ;  /* 0x000c4800010f7983 */ /* 0x002f280000300800 */
[----:B--2---:R-:W2:Y:S04]  /*cd00*/  LDL.LU R7, [R1+0xc44] ;  /* 0x000c440001077983 */ /* 0x004ea80000300800 */
[----:B--2---:R0:W-:Y:S04]  /*cd10*/  STS.U8 [R32+UR9+0x680], R7 ;  /* 0x0006800720007988 */ /* 0x0041e80008000009 */
[----:B----4-:R1:W-:Y:S04]  /*cd20*/  STS.U8 [R32+UR9+0x4680], R15 ;  /* 0x0046800f20007988 */ /* 0x0103e80008000009 */
[----:B---3--:R2:W-:Y:S04]  /*cd30*/  STS.U8 [R32+UR9+0xa80], R5 ;  /* 0x000a800520007988 */ /* 0x0085e80008000009 */
[----:B0-----:R-:W3:Y:S04]  /*cd40*/  LDL.LU R7, [R1+0xc40] ;  /* 0x000c400001077983 */ /* 0x001ee80000300800 */
[----:B-1----:R-:W4:Y:S04]  /*cd50*/  LDL.LU R15, [R1+0xc3c] ;  /* 0x000c3c00010f7983 */ /* 0x002f280000300800 */
[----:B--2---:R-:W2:Y:S04]  /*cd60*/  LDL.LU R5, [R1+0xc38] ;  /* 0x000c380001057983 */ /* 0x004ea80000300800 */
        /* <DEDUP_REMOVED lines=19> */
[----:B0-----:R-:W3:Y:S01]  /*cea0*/  LDL.LU R11, [R1+0xc34] ;  /* 0x000c3400010b7983 */ /* 0x001ee20000300800 */
[----:B-1----:R-:W0:Y:S03]  /*ceb0*/  S2R R13, SR_TID.X ;  /* 0x00000000000d7919 */ /* 0x002e260000002100 */
[----:B------:R-:W-:Y:S04]  /*cec0*/  STS.U8 [R32+UR9+0x3280], R12 ;  /* 0x0032800c20007988 */ /* 0x000fe80008000009 */
[----:B------:R-:W-:Y:S04]  /*ced0*/  STS.U8 [R32+UR9+0x7280], R10 ;  /* 0x0072800a20007988 */ /* 0x000fe80008000009 */
[----:B------:R-:W-:Y:S04]  /*cee0*/  STS.U8 [R32+UR9+0x3680], R9 ;  /* 0x0036800920007988 */ /* 0x000fe80008000009 */
[----:B------:R-:W-:Y:S04]  /*cef0*/  STS.U8 [R32+UR9+0x7680], R8 ;  /* 0x0076800820007988 */ /* 0x000fe80008000009 */
[----:B------:R-:W-:Y:S04]  /*cf00*/  STS.U8 [R32+UR9+0x3a80], R25 ;  /* 0x003a801920007988 */ /* 0x000fe80008000009 */
[----:B------:R-:W-:Y:S04]  /*cf10*/  STS.U8 [R32+UR9+0x7a80], R24 ;  /* 0x007a801820007988 */ /* 0x000fe80008000009 */
[----:B------:R-:W-:Y:S01]  /*cf20*/  STS.U8 [R32+UR9+0x3e80], R23 ;  /* 0x003e801720007988 */ /* 0x000fe20008000009 */
[----:B0-----:R-:W-:-:S03]  /*cf30*/  LOP3.LUT R13, R13, 0x7f, RZ, 0xc0, !PT ;  /* 0x0000007f0d0d7812 */ /* 0x001fc600078ec0ff */
[----:B------:R0:W-:Y:S01]  /*cf40*/  STS.U8 [R32+UR9+0x7e80], R22 ;  /* 0x007e801620007988 */ /* 0x0001e20008000009 */
[----:B------:R-:W-:Y:S01]  /*cf50*/  LOP3.LUT R13, R13, 0x60, RZ, 0x3c, !PT ;  /* 0x000000600d0d7812 */ /* 0x000fe200078e3cff */
[----:B0-----:R-:W-:-:S04]  /*cf60*/  IMAD R32, R6, 0x1e, RZ ;  /* 0x0000001e06207824 */ /* 0x001fc800078e02ff */
[----:B------:R-:W-:Y:S01]  /*cf70*/  STS.U8 [R13+UR9+0x300], R38 ;  /* 0x000300260d007988 */ /* 0x000fe20008000009 */
[----:B------:R-:W-:-:S03]  /*cf80*/  IMAD R9, R6, 0x7e, RZ ;  /* 0x0000007e06097824 */ /* 0x000fc600078e02ff */
[----:B------:R-:W-:Y:S01]  /*cf90*/  STS.U8 [R13+UR9+0x4300], R37 ;  /* 0x004300250d007988 */ /* 0x000fe20008000009 */
[----:B------:R-:W-:Y:S02]  /*cfa0*/  IADD3 R12, P6, PT, R32, R3, RZ ;  /* 0x00000003200c7210 */ /* 0x000fe40007fde0ff */
[----:B------:R-:W-:Y:S01]  /*cfb0*/  SHF.R.S32.HI R32, RZ, 0x1f, R32 ;  /* 0x0000001fff207819 */ /* 0x000fe20000011420 */
[----:B------:R-:W-:Y:S01]  /*cfc0*/  STS.U8 [R13+UR9+0x700], R36 ;  /* 0x000700240d007988 */ /* 0x000fe20008000009 */
[----:B------:R-:W-:-:S03]  /*cfd0*/  PRMT R52, RZ, 0x7610, R52 ;  /* 0x00007610ff347816 */ /* 0x000fc60000000034 */
[----:B------:R-:W-:Y:S04]  /*cfe0*/  STS.U8 [R13+UR9+0x4700], R35 ;  /* 0x004700230d007988 */ /* 0x000fe80008000009 */
[----:B------:R-:W-:Y:S01]  /*cff0*/  STS.U8 [R13+UR9+0xb00], R34 ;  /* 0x000b00220d007988 */ /* 0x000fe20008000009 */
[----:B------:R-:W-:-:S03]  /*d000*/  SHF.R.S32.HI R8, RZ, 0x1f, R9 ;  /* 0x0000001fff087819 */ /* 0x000fc60000011409 */
[----:B------:R-:W-:Y:S04]  /*d010*/  STS.U8 [R13+UR9+0x4b00], R53 ;  /* 0x004b00350d007988 */ /* 0x000fe80008000009 */
[----:B------:R0:W-:Y:S04]  /*d020*/  STS.U8 [R13+UR9+0xf00], R50 ;  /* 0x000f00320d007988 */ /* 0x0001e80008000009 */
[----:B------:R-:W-:Y:S01]  /*d030*/  STL [R1+0x57c], R12 ;  /* 0x00057c0c01007387 */ /* 0x000fe20000100800 */
[----:B0-----:R-:W-:Y:S01]  /*d040*/  IMAD.X R13, R32, 0x1, R4, P6 ;  /* 0x00000001200d7824 */ /* 0x001fe200030e0604 */
[----:B------:R-:W-:Y:S01]  /*d050*/  IADD3 R53, P6, PT, R9, R0, RZ ;  /* 0x0000000009357210 */ /* 0x000fe20007fde0ff */
[----:B------:R-:W0:Y:S03]  /*d060*/  LDC R32, c[0x0][0x3a0] ;  /* 0x0000e800ff207b82 */ /* 0x000e260000000800 */
[----:B------:R1:W-:Y:S04]  /*d070*/  STL [R1+0x578], R13 ;  /* 0x0005780d01007387 */ /* 0x0003e80000100800 */
[----:B------:R1:W4:Y:S02]  /*d080*/  @!P3 LDG.E.U8 R52, desc[UR20][R12.64] ;  /* 0x000000140c34b981 */ /* 0x000324000c1e1100 */
[----:B-1----:R-:W-:-:S02]  /*d090*/  IMAD.MOV.U32 R13, RZ, RZ, R53 ;  /* 0x000000ffff0d7224 */ /* 0x002fc400078e0035 */
[----:B------:R-:W-:Y:S01]  /*d0a0*/  IMAD.X R12, R8, 0x1, R2, P6 ;  /* 0x00000001080c7824 */ /* 0x000fe200030e0602 */
[----:B------:R-:W-:Y:S04]  /*d0b0*/  STL [R1+0xb04], R53 ;  /* 0x000b043501007387 */ /* 0x000fe80000100800 */
[-C--:B------:R-:W-:Y:S01]  /*d0c0*/  @!P4 LOP3.LUT R13, R13, R12.reuse, RZ, 0x3c, !PT ;  /* 0x0000000c0d0dc212 */ /* 0x080fe200078e3cff */
[----:B------:R1:W-:Y:S03]  /*d0d0*/  STL [R1+0xb00], R12 ;  /* 0x000b000c01007387 */ /* 0x0003e60000100800 */
[----:B-1----:R-:W-:-:S04]  /*d0e0*/  @!P4 LOP3.LUT R12, R13, R12, RZ, 0x3c, !PT ;  /* 0x0000000c0d0cc212 */ /* 0x002fc800078e3cff */
[----:B------:R-:W-:Y:S02]  /*d0f0*/  @!P4 LOP3.LUT R13, R13, R12, RZ, 0x3c, !PT ;  /* 0x0000000c0d0dc212 */ /* 0x000fe400078e3cff */
[----:B--2---:R-:W-:-:S06]  /*d100*/  PRMT R5, RZ, 0x7610, R5 ;  /* 0x00007610ff057816 */ /* 0x004fcc0000000005 */
[----:B------:R1:W2:Y:S01]  /*d110*/  @!P4 LDG.E.U8 R5, desc[UR20][R12.64] ;  /* 0x000000140c05c981 */ /* 0x0002a2000c1e1100 */
[----:B------:R-:W-:-:S05]  /*d120*/  IADD3 R53, P6, PT, R9, R3, RZ ;  /* 0x0000000309357210 */ /* 0x000fca0007fde0ff */
[----:B-1----:R-:W-:Y:S02]  /*d130*/  IMAD.MOV.U32 R13, RZ, RZ, R53 ;  /* 0x000000ffff0d7224 */ /* 0x002fe400078e0035 */
[----:B------:R-:W-:-:S05]  /*d140*/  IMAD.X R12, R8, 0x1, R4, P6 ;  /* 0x00000001080c7824 */ /* 0x000fca00030e0604 */
[-C--:B------:R-:W-:Y:S02]  /*d150*/  @!P4 LOP3.LUT R13, R13, R12.reuse, RZ, 0x3c, !PT ;  /* 0x0000000c0d0dc212 */ /* 0x080fe400078e3cff */
[----:B---3--:R-:W-:Y:S01]  /*d160*/  PRMT R11, RZ, 0x7610, R11 ;  /* 0x00007610ff0b7816 */ /* 0x008fe2000000000b */
[----:B--2---:R1:W-:Y:S04]  /*d170*/  STL [R1+0x9c], R5 ;  /* 0x00009c0501007387 */ /* 0x0043e80000100800 */
[----:B-1----:R-:W2:Y:S04]  /*d180*/  LDL.LU R5, [R1+0xc30] ;  /* 0x000c300001057983 */ /* 0x002ea80000300800 */
[----:B------:R-:W-:Y:S04]  /*d190*/  STL [R1+0xb0c], R53 ;  /* 0x000b0c3501007387 */ /* 0x000fe80000100800 */
[----:B------:R1:W-:Y:S02]  /*d1a0*/  STL [R1+0xb08], R12 ;  /* 0x000b080c01007387 */ /* 0x0003e40000100800 */
[----:B-1----:R-:W-:-:S04]  /*d1b0*/  @!P4 LOP3.LUT R12, R13, R12, RZ, 0x3c, !PT ;  /* 0x0000000c0d0cc212 */ /* 0x002fc800078e3cff */
[----:B------:R-:W-:-:S05]  /*d1c0*/  @!P4 LOP3.LUT R13, R13, R12, RZ, 0x3c, !PT ;  /* 0x0000000c0d0dc212 */ /* 0x000fca00078e3cff */
[----:B------:R1:W3:Y:S01]  /*d1d0*/  @!P4 LDG.E.U8 R11, desc[UR20][R12.64] ;  /* 0x000000140c0bc981 */ /* 0x0002e2000c1e1100 */
        /* <DEDUP_REMOVED lines=8> */
[----:B-1----:R-:W2:Y:S04]  /*d260*/  LDL.LU R11, [R1+0xc2c] ;  /* 0x000c2c00010b7983 */ /* 0x002ea80000300800 */
[----:B------:R-:W-:Y:S04]  /*d270*/  STL [R1+0xa94], R53 ;  /* 0x000a943501007387 */ /* 0x000fe80000100800 */
[----:B------:R1:W-:Y:S02]  /*d280*/  STL [R1+0xa90], R12 ;  /* 0x000a900c01007387 */ /* 0x0003e40000100800 */
[----:B-1----:R-:W-:-:S04]  /*d290*/  @!P0 LOP3.LUT R12, R13, R12, RZ, 0x3c, !PT ;  /* 0x0000000c0d0c8212 */ /* 0x002fc800078e3cff */
[----:B------:R-:W-:-:S05]  /*d2a0*/  @!P0 LOP3.LUT R13, R13, R12, RZ, 0x3c, !PT ;  /* 0x0000000c0d0d8212 */ /* 0x000fca00078e3cff */
[----:B------:R1:W3:Y:S01]  /*d2b0*/  @!P0 LDG.E.U8 R5, desc[UR20][R12.64] ;  /* 0x000000140c058981 */ /* 0x0002e2000c1e1100 */
        /* <DEDUP_REMOVED lines=64> */
[----:B0-----:R-:W-:Y:S02]  /*d6c0*/  VIADD R10, R32, 0xffffff91 ;  /* 0xffffff91200a7836 */ /* 0x001fe40000000000 */
[----:B------:R-:W-:-:S03]  /*d6d0*/  IMAD R9, R6, 0x6e, RZ ;  /* 0x0000006e06097824 */ /* 0x000fc600078e02ff */
[----:B------:R-:W-:Y:S02]  /*d6e0*/  ISETP.GE.U32.AND P3, PT, R10, 0x7fffff12, PT ;  /* 0x7fffff120a00780c */ /* 0x000fe40003f66070 */
[----:B------:R-:W-:Y:S02]  /*d6f0*/  SHF.R.S32.HI R8, RZ, 0x1f, R9 ;  /* 0x0000001fff087819 */ /* 0x000fe40000011409 */
[----:B------:R-:W-:-:S05]  /*d700*/  IADD3 R53, P6, PT, R9, R0, RZ ;  /* 0x0000000009357210 */ /* 0x000fca0007fde0ff */
[----:B-1----:R-:W-:Y:S02]  /*d710*/  IMAD.MOV.U32 R13, RZ, RZ, R53 ;  /* 0x000000ffff0d7224 */ /* 0x002fe400078e0035 */
        /* <DEDUP_REMOVED lines=42> */
[----:B------:R-:W-:Y:S01]  /*d9c0*/  PRMT R40, RZ, 0x7610, R40 ;  /* 0x00007610ff287816 */ /* 0x000fe20000000028 */
[----:B---3--:R0:W-:Y:S04]  /*d9d0*/  STL [R1+0x94], R5 ;  /* 0x0000940501007387 */ /* 0x0081e80000100800 */
[----:B0-----:R-:W3:Y:S04]  /*d9e0*/  LDL.LU R5, [R1+0xc08] ;  /* 0x000c080001057983 */ /* 0x001ee80000300800 */
[----:B------:R-:W-:Y:S04]  /*d9f0*/  STL [R1+0x99c], R53 ;  /* 0x00099c3501007387 */ /* 0x000fe80000100800 */
[----:B------:R0:W-:Y:S02]  /*da00*/  STL [R1+0x998], R12 ;  /* 0x0009980c01007387 */ /* 0x0001e40000100800 */
[----:B0-----:R-:W-:-:S04]  /*da10*/  @!P4 LOP3.LUT R12, R13, R12, RZ, 0x3c, !PT ;  /* 0x0000000c0d0cc212 */ /* 0x001fc800078e3cff */
[----:B------:R-:W-:-:S05]  /*da20*/  @!P4 LOP3.LUT R13, R13, R12, RZ, 0x3c, !PT ;  /* 0x0000000c0d0dc212 */ /* 0x000fca00078e3cff */
[----:B------:R0:W2:Y:S01]  /*da30*/  @!P4 LDG.E.U8 R40, desc[UR20][R12.64] ;  /* 0x000000140c28c981 */ /* 0x0000a2000c1e1100 */
[----:B------:R-:W-:Y:S02]  /*da40*/  VIADD R10, R32, 0xffffff99 ;  /* 0xffffff99200a7836 */ /* 0x000fe40000000000 */
[----:B------:R-:W-:-:S03]  /*da50*/  IMAD R9, R6, 0x66, RZ ;  /* 0x0000006606097824 */ /* 0x000fc600078e02ff */
[----:B------:R-:W-:Y:S02]  /*da60*/  ISETP.GE.U32.AND P0, PT, R10, 0x7fffff1a, PT ;  /* 0x7fffff1a0a00780c */ /* 0x000fe40003f06070 */
[----:B------:R-:W-:Y:S02]  /*da70*/  IADD3 R53, P6, PT, R9, R0, RZ ;  /* 0x0000000009357210 */ /* 0x000fe40007fde0ff */
[----:B------:R-:W-:-:S03]  /*da80*/  SHF.R.S32.HI R8, RZ, 0x1f, R9 ;  /* 0x0000001fff087819 */ /* 0x000fc60000011409 */
[----:B------:R-:W-:Y:S02]  /*da90*/  STL [R1+0x984], R53 ;  /* 0x0009843501007387 */ /* 0x000fe40000100800 */
[----:B0-----:R-:W-:Y:S01]  /*daa0*/  IMAD.X R13, R8, 0x1, R2, P6 ;  /* 0x00000001080d7824 */ /* 0x001fe200030e0602 */
[----:B------:R-:W-:-:S03]  /*dab0*/  PRMT R39, RZ, 0x7610, R39 ;  /* 0x00007610ff277816 */ /* 0x000fc60000000027 */
[----:B------:R-:W-:Y:S01]  /*dac0*/  @!P0 IMAD.MOV.U32 R12, RZ, RZ, R53 ;  /* 0x000000ffff0c8224 */ /* 0x000fe200078e0035 */
[----:B------:R-:W-:-:S04]  /*dad0*/  PRMT R38, RZ, 0x7610, R38 ;  /* 0x00007610ff267816 */ /* 0x000fc80000000026 */
[----:B------:R0:W3:Y:S04]  /*dae0*/  @!P0 LDG.E.U8 R39, desc[UR20][R12.64] ;  /* 0x000000140c278981 */ /* 0x0000e8000c1e1100 */
[----:B--2---:R1:W-:Y:S02]  /*daf0*/  STL [R1+0x90], R40 ;  /* 0x0000902801007387 */ /* 0x0043e40000100800 */
[----:B-1----:R-:W-:Y:S02]  /*db00*/  IADD3 R40, P6, PT, R9, R3, RZ ;  /* 0x0000000309287210 */ /* 0x002fe40007fde0ff */
[----:B------:R1:W-:Y:S03]  /*db10*/  STL [R1+0x980], R13 ;  /* 0x0009800d01007387 */ /* 0x0003e60000100800 */
[----:B------:R-:W-:-:S02]  /*db20*/  IMAD.X R53, R8, 0x1, R4, P6 ;  /* 0x0000000108357824 */ /* 0x000fc400030e0604 */
[----:B0-----:R-:W-:Y:S02]  /*db30*/  @!P0 IMAD.MOV.U32 R12, RZ, RZ, R40 ;  /* 0x000000ffff0c8224 */ /* 0x001fe400078e0028 */
[----:B-1----:R-:W-:-:S05]  /*db40*/  @!P0 IMAD.MOV.U32 R13, RZ, RZ, R53 ;  /* 0x000000ffff0d8224 */ /* 0x002fca00078e0035 */
[----:B------:R0:W2:Y:S01]  /*db50*/  @!P0 LDG.E.U8 R38, desc[UR20][R12.64] ;  /* 0x000000140c268981 */ /* 0x0000a2000c1e1100 */
[----:B------:R-:W-:Y:S02]  /*db60*/  VIADD R10, R32, 0xffffffa0 ;  /* 0xffffffa0200a7836 */ /* 0x000fe40000000000 */
[----:B------:R-:W-:Y:S01]  /*db70*/  IMAD R9, R6, 0x5f, RZ ;  /* 0x0000005f06097824 */ /* 0x000fe200078e02ff */
[----:B------:R-:W-:Y:S02]  /*db80*/  STL [R1+0x98c], R40 ;  /* 0x00098c2801007387 */ /* 0x000fe40000100800 */
[----:B------:R-:W-:Y:S02]  /*db90*/  ISETP.GE.U32.AND P1, PT, R10, 0x7fffff21, PT ;  /* 0x7fffff210a00780c */ /* 0x000fe40003f26070 */
[----:B---3--:R1:W-:Y:S01]  /*dba0*/  STL [R1+0x74], R39 ;  /* 0x0000742701007387 */ /* 0x0083e20000100800 */
[----:B------:R-:W-:-:S03]  /*dbb0*/  SHF.R.S32.HI R8, RZ, 0x1f, R9 ;  /* 0x0000001fff087819 */ /* 0x000fc60000011409 */
[----:B------:R-:W-:Y:S01]  /*dbc0*/  STL [R1+0x988], R53 ;  /* 0x0009883501007387 */ /* 0x000fe20000100800 */
[----:B-1----:R-:W-:Y:S02]  /*dbd0*/  IADD3 R39, P6, PT, R9, R0, RZ ;  /* 0x0000000009277210 */ /* 0x002fe40007fde0ff */
[----:B------:R-:W-:-:S03]  /*dbe0*/  PRMT R37, RZ, 0x7610, R37 ;  /* 0x00007610ff257816 */ /* 0x000fc60000000025 */
[----:B------:R-:W-:Y:S01]  /*dbf0*/  STL [R1+0x920], R39 ;  /* 0x0009202701007387 */ /* 0x000fe20000100800 */
[----:B------:R-:W-:Y:S02]  /*dc00*/  IMAD.X R40, R8, 0x1, R2, P6 ;  /* 0x0000000108287824 */ /* 0x000fe400030e0602 */
[----:B0-----:R-:W-:Y:S02]  /*dc10*/  @!P1 IMAD.MOV.U32 R12, RZ, RZ, R39 ;  /* 0x000000ffff0c9224 */ /* 0x001fe400078e0027 */
[----:B------:R-:W-:Y:S01]  /*dc20*/  @!P1 IMAD.MOV.U32 R13, RZ, RZ, R40 ;  /* 0x000000ffff0d9224 */ /* 0x000fe200078e0028 */
[----:B------:R-:W-:-:S04]  /*dc30*/  PRMT R36, RZ, 0x7610, R36 ;  /* 0x00007610ff247816 */ /* 0x000fc80000000024 */
[----:B------:R0:W3:Y:S04]  /*dc40*/  @!P1 LDG.E.U8 R37, desc[UR20][R12.64] ;  /* 0x000000140c259981 */ /* 0x0000e8000c1e1100 */
[----:B--2---:R1:W-:Y:S02]  /*dc50*/  STL [R1+0x6c], R38 ;  /* 0x00006c2601007387 */ /* 0x0043e40000100800 */
[----:B-1----:R-:W-:-:S05]  /*dc60*/  IADD3 R38, P6, PT, R9, R3, RZ ;  /* 0x0000000309267210 */ /* 0x002fca0007fde0ff */
[----:B------:R-:W-:Y:S02]  /*dc70*/  IMAD.X R39, R8, 0x1, R4, P6 ;  /* 0x0000000108277824 */ /* 0x000fe400030e0604 */
[----:B0-----:R-:W-:Y:S02]  /*dc80*/  @!P1 IMAD.MOV.U32 R12, RZ, RZ, R38 ;  /* 0x000000ffff0c9224 */ /* 0x001fe400078e0026 */
[----:B------:R-:W-:-:S05]  /*dc90*/  @!P1 IMAD.MOV.U32 R13, RZ, RZ, R39 ;  /* 0x000000ffff0d9224 */ /* 0x000fca00078e0027 */
[----:B------:R0:W2:Y:S01]  /*dca0*/  @!P1 LDG.E.U8 R36, desc[UR20][R12.64] ;  /* 0x000000140c249981 */ /* 0x0000a2000c1e1100 */
[----:B------:R-:W-:Y:S02]  /*dcb0*/  VIADD R10, R32, 0xffffffa1 ;  /* 0xffffffa1200a7836 */ /* 0x000fe40000000000 */
[----:B------:R-:W-:Y:S01]  /*dcc0*/  IMAD R9, R6, 0x5e, RZ ;  /* 0x0000005e06097824 */ /* 0x000fe200078e02ff */
[----:B------:R-:W-:Y:S02]  /*dcd0*/  STL [R1+0x91c], R40 ;  /* 0x00091c2801007387 */ /* 0x000fe40000100800 */
[----:B------:R-:W-:Y:S02]  /*dce0*/  ISETP.GE.U32.AND P2, PT, R10, 0x7fffff22, PT ;  /* 0x7fffff220a00780c */ /* 0x000fe40003f46070 */
[----:B------:R-:W-:Y:S01]  /*dcf0*/  STL [R1+0x928], R38 ;  /* 0x0009282601007387 */ /* 0x000fe20000100800 */
[----:B------:R-:W-:-:S03]  /*dd00*/  SHF.R.S32.HI R8, RZ, 0x1f, R9 ;  /* 0x0000001fff087819 */ /* 0x000fc60000011409 */
[----:B---3--:R1:W-:Y:S04]  /*dd10*/  STL [R1+0x7c], R37 ;  /* 0x00007c2501007387 */ /* 0x0083e80000100800 */
        /* <DEDUP_REMOVED lines=89> */
[----:B-1----:R-:W-:-:S05]  /*e2b0*/  IADD3 R27, P6, PT, R9, R0, RZ ;  /* 0x00000000091b7210 */ /* 0x002fca0007fde0ff */
[----:B------:R-:W-:Y:S01]  /*e2c0*/  STL [R1+0x830], R27 ;  /* 0x0008301b01007387 */ /* 0x000fe20000100800 */
[----:B------:R-:W-:Y:S01]  /*e2d0*/  IMAD.X R29, R8, 0x1, R2, P6 ;  /* 0x00000001081d7824 */ /* 0x000fe200030e0602 */
[----:B------:R-:W-:Y:S01]  /*e2e0*/  PRMT R43, RZ, 0x7610, R43 ;  /* 0x00007610ff2b7816 */ /* 0x000fe2000000002b */
[----:B0-----:R-:W-:Y:S02]  /*e2f0*/  @!P1 IMAD.MOV.U32 R12, RZ, RZ, R27 ;  /* 0x000000ffff0c9224 */ /* 0x001fe400078e001b */
[----:B------:R-:W-:Y:S01]  /*e300*/  @!P1 IMAD.MOV.U32 R13, RZ, RZ, R29 ;  /* 0x000000ffff0d9224 */ /* 0x000fe200078e001d */
[----:B------:R-:W-:-:S04]  /*e310*/  PRMT R26, RZ, 0x7610, R26 ;  /* 0x00007610ff1a7816 */ /* 0x000fc8000000001a */
[----:B------:R0:W3:Y:S04]  /*e320*/  @!P1 LDG.E.U8 R43, desc[UR20][R12.64] ;  /* 0x000000140c2b9981 */ /* 0x0000e8000c1e1100 */
[----:B--2---:R1:W-:Y:S04]  /*e330*/  STL [R1+0x30], R28 ;  /* 0x0000301c01007387 */ /* 0x0043e80000100800 */
[----:B------:R2:W-:Y:S01]  /*e340*/  STL [R1+0x82c], R29 ;  /* 0x00082c1d01007387 */ /* 0x0005e20000100800 */
[----:B-1----:R-:W-:-:S05]  /*e350*/  IADD3 R28, P6, PT, R9, R3, RZ ;  /* 0x00000003091c7210 */ /* 0x002fca0007fde0ff */
[----:B--2---:R-:W-:Y:S02]  /*e360*/  IMAD.X R29, R8, 0x1, R4, P6 ;  /* 0x00000001081d7824 */ /* 0x004fe400030e0604 */
[----:B0-----:R-:W-:Y:S02]  /*e370*/  @!P1 IMAD.MOV.U32 R12, RZ, RZ, R28 ;  /* 0x000000ffff0c9224 */ /* 0x001fe400078e001c */
[----:B------:R-:W-:-:S05]  /*e380*/  @!P1 IMAD.MOV.U32 R13, RZ, RZ, R29 ;  /* 0x000000ffff0d9224 */ /* 0x000fca00078e001d */
[----:B------:R0:W2:Y:S01]  /*e390*/  @!P1 LDG.E.U8 R26, desc[UR20][R12.64] ;  /* 0x000000140c1a9981 */ /* 0x0000a2000c1e1100 */
[----:B------:R-:W-:Y:S02]  /*e3a0*/  VIADD R10, R32, 0xffffffb8 ;  /* 0xffffffb8200a7836 */ /* 0x000fe40000000000 */
[----:B------:R-:W-:-:S03]  /*e3b0*/  IMAD R9, R6, 0x47, RZ ;  /* 0x0000004706097824 */ /* 0x000fc600078e02ff */
[----:B------:R-:W-:Y:S02]  /*e3c0*/  ISETP.GE.U32.AND P2, PT, R10, 0x7fffff39, PT ;  /* 0x7fffff390a00780c */ /* 0x000fe40003f46070 */
[----:B------:R-:W-:Y:S02]  /*e3d0*/  SHF.R.S32.HI R8, RZ, 0x1f, R9 ;  /* 0x0000001fff087819 */ /* 0x000fe40000011409 */
[----:B------:R-:W-:Y:S01]  /*e3e0*/  IADD3 R27, P6, PT, R9, R0, RZ ;  /* 0x00000000091b7210 */ /* 0x000fe20007fde0ff */
[----:B------:R1:W-:Y:S04]  /*e3f0*/  STL [R1+0x838], R28 ;  /* 0x0008381c01007387 */ /* 0x0003e80000100800 */
[----:B------:R-:W-:Y:S01]  /*e400*/  STL [R1+0x834], R29 ;  /* 0x0008341d01007387 */ /* 0x000fe20000100800 */
[----:B------:R-:W-:-:S03]  /*e410*/  PRMT R25, RZ, 0x7610, R25 ;  /* 0x00007610ff197816 */ /* 0x000fc60000000019 */
[----:B------:R-:W-:Y:S01]  /*e420*/  STL [R1+0x7d0], R27 ;  /* 0x0007d01b01007387 */ /* 0x000fe20000100800 */
[----:B-1----:R-:W-:Y:S02]  /*e430*/  IMAD.X R28, R8, 0x1, R2, P6 ;  /* 0x00000001081c7824 */ /* 0x002fe400030e0602 */
        /* <DEDUP_REMOVED lines=16> */
[----:B---3--:R1:W-:Y:S01]  /*e540*/  STL [R1+0x3c], R25 ;  /* 0x00003c1901007387 */ /* 0x0083e20000100800 */
[----:B------:R-:W-:-:S03]  /*e550*/  VIADD R10, R32, 0xffffffc0 ;  /* 0xffffffc0200a7836 */ /* 0x000fc60000000000 */
[----:B------:R-:W-:Y:S01]  /*e560*/  STL [R1+0x7d4], R27 ;  /* 0x0007d41b01007387 */ /* 0x000fe20000100800 */
[----:B-1----:R-:W-:-:S05]  /*e570*/  IADD3 R25, P6, PT, R9, R0, RZ ;  /* 0x0000000009197210 */ /* 0x002fca0007fde0ff */
[----:B------:R-:W-:Y:S01]  /*e580*/  STL [R1+0x7c0], R25 ;  /* 0x0007c01901007387 */ /* 0x000fe20000100800 */
[----:B------:R-:W-:Y:S01]  /*e590*/  IMAD.X R26, R8, 0x1, R2, P6 ;  /* 0x00000001081a7824 */ /* 0x000fe200030e0602 */
[----:B------:R-:W-:Y:S01]  /*e5a0*/  ISETP.GE.U32.AND P4, PT, R10, 0x7fffff41, PT ;  /* 0x7fffff410a00780c */ /* 0x000fe20003f86070 */
[----:B0-----:R-:W-:Y:S01]  /*e5b0*/  @!P3 IMAD.MOV.U32 R12, RZ, RZ, R25 ;  /* 0x000000ffff0cb224 */ /* 0x001fe200078e0019 */
[----:B------:R-:W-:Y:S01]  /*e5c0*/  PRMT R45, RZ, 0x7610, R45 ;  /* 0x00007610ff2d7816 */ /* 0x000fe2000000002d */
[----:B------:R-:W-:Y:S01]  /*e5d0*/  @!P3 IMAD.MOV.U32 R13, RZ, RZ, R26 ;  /* 0x000000ffff0db224 */ /* 0x000fe200078e001a */
[----:B------:R-:W-:-:S04]  /*e5e0*/  PRMT R44, RZ, 0x7610, R44 ;  /* 0x00007610ff2c7816 */ /* 0x000fc8000000002c */
[----:B------:R0:W3:Y:S01]  /*e5f0*/  @!P3 LDG.E.U8 R45, desc[UR20][R12.64] ;  /* 0x000000140c2db981 */ /* 0x0000e2000c1e1100 */
[----:B------:R-:W-:Y:S02]  /*e600*/  PRMT R23, RZ, 0x7610, R23 ;  /* 0x00007610ff177816 */ /* 0x000fe40000000017 */
[----:B------:R-:W-:Y:S01]  /*e610*/  PRMT R21, RZ, 0x7610, R21 ;  /* 0x00007610ff157816 */ /* 0x000fe20000000015 */
[----:B--2---:R1:W-:Y:S04]  /*e620*/  STL [R1+0x38], R24 ;  /* 0x0000381801007387 */ /* 0x0043e80000100800 */
[----:B------:R2:W-:Y:S01]  /*e630*/  STL [R1+0x7bc], R26 ;  /* 0x0007bc1a01007387 */ /* 0x0005e20000100800 */
[----:B-1----:R-:W-:Y:S01]  /*e640*/  IADD3 R24, P6, PT, R9, R3, RZ ;  /* 0x0000000309187210 */ /* 0x002fe20007fde0ff */
[----:B------:R-:W-:-:S04]  /*e650*/  IMAD R9, R6, 0x3f, RZ ;  /* 0x0000003f06097824 */ /* 0x000fc800078e02ff */
[----:B--2---:R-:W-:Y:S01]  /*e660*/  IMAD.X R26, R8, 0x1, R4, P6 ;  /* 0x00000001081a7824 */ /* 0x004fe200030e0604 */
[----:B------:R-:W-:Y:S02]  /*e670*/  SHF.R.S32.HI R8, RZ, 0x1f, R9 ;  /* 0x0000001fff087819 */ /* 0x000fe40000011409 */
[C---:B------:R-:W-:Y:S01]  /*e680*/  IADD3 R25, P6, PT, R9.reuse, R0, RZ ;  /* 0x0000000009197210 */ /* 0x040fe20007fde0ff */
[----:B------:R-:W-:Y:S01]  /*e690*/  STL [R1+0x7c8], R24 ;  /* 0x0007c81801007387 */ /* 0x000fe20000100800 */
[----:B0-----:R-:W-:Y:S02]  /*e6a0*/  @!P3 IMAD.MOV.U32 R12, RZ, RZ, R24 ;  /* 0x000000ffff0cb224 */ /* 0x001fe400078e0018 */
[----:B------:R-:W-:Y:S01]  /*e6b0*/  @!P3 IMAD.MOV.U32 R13, RZ, RZ, R26 ;  /* 0x000000ffff0db224 */ /* 0x000fe200078e001a */
[----:B------:R0:W-:Y:S04]  /*e6c0*/  STL [R1+0x7c4], R26 ;  /* 0x0007c41a01007387 */ /* 0x0001e80000100800 */
[----:B------:R1:W2:Y:S01]  /*e6d0*/  @!P3 LDG.E.U8 R44, desc[UR20][R12.64] ;  /* 0x000000140c2cb981 */ /* 0x0002a2000c1e1100 */
[----:B0-----:R-:W-:Y:S01]  /*e6e0*/  IMAD.X R26, R8, 0x1, R2, P6 ;  /* 0x00000001081a7824 */ /* 0x001fe200030e0602 */
[----:B------:R-:W-:-:S02]  /*e6f0*/  IADD3 R24, P6, PT, R9, R3, RZ ;  /* 0x0000000309187210 */ /* 0x000fc40007fde0ff */
[----:B------:R0:W-:Y:S01]  /*e700*/  STL [R1+0x760], R25 ;  /* 0x0007601901007387 */ /* 0x0001e20000100800 */
[----:B-1----:R-:W-:Y:S02]  /*e710*/  @!P4 IMAD.MOV.U32 R12, RZ, RZ, R25 ;  /* 0x000000ffff0cc224 */ /* 0x002fe400078e0019 */
[----:B------:R-:W-:-:S05]  /*e720*/  @!P4 IMAD.MOV.U32 R13, RZ, RZ, R26 ;  /* 0x000000ffff0dc224 */ /* 0x000fca00078e001a */
[----:B------:R1:W2:Y:S01]  /*e730*/  @!P4 LDG.E.U8 R23, desc[UR20][R12.64] ;  /* 0x000000140c17c981 */ /* 0x0002a2000c1e1100 */
[----:B0-----:R-:W-:Y:S02]  /*e740*/  IMAD.X R25, R8, 0x1, R4, P6 ;  /* 0x0000000108197824 */ /* 0x001fe400030e0604 */
[----:B-1----:R-:W-:Y:S02]  /*e750*/  @!P4 IMAD.MOV.U32 R12, RZ, RZ, R24 ;  /* 0x000000ffff0cc224 */ /* 0x002fe400078e0018 */
[----:B------:R-:W-:-:S05]  /*e760*/  @!P4 IMAD.MOV.U32 R13, RZ, RZ, R25 ;  /* 0x000000ffff0dc224 */ /* 0x000fca00078e0019 */
[----:B------:R-:W3:Y:S01]  /*e770*/  @!P4 LDG.E.U8 R21, desc[UR20][R12.64] ;  /* 0x000000140c15c981 */ /* 0x000ee2000c1e1100 */
[----:B------:R-:W-:Y:S02]  /*e780*/  VIADD R10, R32, 0xffffffc1 ;  /* 0xffffffc1200a7836 */ /* 0x000fe40000000000 */
[----:B------:R-:W-:Y:S01]  /*e790*/  IMAD R9, R6, 0x3e, RZ ;  /* 0x0000003e06097824 */ /* 0x000fe200078e02ff */
[----:B------:R-:W-:Y:S02]  /*e7a0*/  STL [R1+0x75c], R26 ;  /* 0x00075c1a01007387 */ /* 0x000fe40000100800 */
[----:B------:R-:W-:Y:S02]  /*e7b0*/  ISETP.GE.U32.AND P0, PT, R10, 0x7fffff42, PT ;  /* 0x7fffff420a00780c */ /* 0x000fe40003f06070 */
[----:B------:R-:W-:Y:S01]  /*e7c0*/  STL [R1+0x768], R24 ;  /* 0x0007681801007387 */ /* 0x000fe20000100800 */
[----:B------:R-:W-:Y:S01]  /*e7d0*/  SHF.R.S32.HI R8, RZ, 0x1f, R9 ;  /* 0x0000001fff087819 */ /* 0x000fe20000011409 */
[----:B------:R-:W-:Y:S01]  /*e7e0*/  VIADD R10, R32, 0xffffffc8 ;  /* 0xffffffc8200a7836 */ /* 0x000fe20000000000 */
[----:B------:R-:W-:-:S04]  /*e7f0*/  PRMT R47, RZ, 0x7610, R47 ;  /* 0x00007610ff2f7816 */ /* 0x000fc8000000002f */
[----:B------:R-:W-:Y:S02]  /*e800*/  ISETP.GE.U32.AND P1, PT, R10, 0x7fffff49, PT ;  /* 0x7fffff490a00780c */ /* 0x000fe40003f26070 */
[----:B------:R-:W-:Y:S02]  /*e810*/  PRMT R46, RZ, 0x7610, R46 ;  /* 0x00007610ff2e7816 */ /* 0x000fe4000000002e */
[----:B------:R-:W-:Y:S02]  /*e820*/  PRMT R20, RZ, 0x7610, R20 ;  /* 0x00007610ff147816 */ /* 0x000fe40000000014 */
[----:B------:R-:W-:Y:S01]  /*e830*/  PRMT R17, RZ, 0x7610, R17 ;  /* 0x00007610ff117816 */ /* 0x000fe20000000011 */
[----:B--2---:R0:W-:Y:S04]  /*e840*/  STL [R1+0x48], R23 ;  /* 0x0000481701007387 */ /* 0x0041e80000100800 */
[----:B------:R-:W-:Y:S01]  /*e850*/  STL [R1+0x764], R25 ;  /* 0x0007641901007387 */ /* 0x000fe20000100800 */
[----:B0-----:R-:W-:-:S05]  /*e860*/  IADD3 R23, P6, PT, R9, R0, RZ ;  /* 0x0000000009177210 */ /* 0x001fca0007fde0ff */
[----:B------:R-:W-:Y:S01]  /*e870*/  STL [R1+0x750], R23 ;  /* 0x0007501701007387 */ /* 0x000fe20000100800 */
[----:B------:R-:W-:-:S03]  /*e880*/  IMAD.X R24, R8, 0x1, R2, P6 ;  /* 0x0000000108187824 */ /* 0x000fc600030e0602 */
[----:B---3--:R0:W-:Y:S01]  /*e890*/  STL [R1+0x44], R21 ;  /* 0x0000441501007387 */ /* 0x0081e20000100800 */
[----:B------:R-:W-:Y:S02]  /*e8a0*/  @!P0 IMAD.MOV.U32 R12, RZ, RZ, R23 ;  /* 0x000000ffff0c8224 */ /* 0x000fe400078e0017 */
[----:B------:R-:W-:Y:S01]  /*e8b0*/  @!P0 IMAD.MOV.U32 R13, RZ, RZ, R24 ;  /* 0x000000ffff0d8224 */ /* 0x000fe200078e0018 */
[----:B------:R1:W-:Y:S04]  /*e8c0*/  STL [R1+0x74c], R24 ;  /* 0x00074c1801007387 */ /* 0x0003e80000100800 */
[----:B------:R2:W3:Y:S01]  /*e8d0*/  @!P0 LDG.E.U8 R47, desc[UR20][R12.64] ;  /* 0x000000140c2f8981 */ /* 0x0004e2000c1e1100 */
[----:B0-----:R-:W-:Y:S01]  /*e8e0*/  IADD3 R21, P6, PT, R9, R3, RZ ;  /* 0x0000000309157210 */ /* 0x001fe20007fde0ff */
[----:B------:R-:W-:-:S04]  /*e8f0*/  IMAD R9, R6, 0x37, RZ ;  /* 0x0000003706097824 */ /* 0x000fc800078e02ff */
[----:B-1----:R-:W-:Y:S01]  /*e900*/  IMAD.X R24, R8, 0x1, R4, P6 ;  /* 0x0000000108187824 */ /* 0x002fe200030e0604 */
[----:B------:R-:W-:Y:S02]  /*e910*/  SHF.R.S32.HI R8, RZ, 0x1f, R9 ;  /* 0x0000001fff087819 */ /* 0x000fe40000011409 */
[C---:B------:R-:W-:Y:S01]  /*e920*/  IADD3 R23, P6, PT, R9.reuse, R0, RZ ;  /* 0x0000000009177210 */ /* 0x040fe20007fde0ff */
[----:B------:R-:W-:Y:S01]  /*e930*/  STL [R1+0x758], R21 ;  /* 0x0007581501007387 */ /* 0x000fe20000100800 */
[----:B--2---:R-:W-:Y:S02]  /*e940*/  @!P0 IMAD.MOV.U32 R12, RZ, RZ, R21 ;  /* 0x000000ffff0c8224 */ /* 0x004fe400078e0015 */
        /* <DEDUP_REMOVED lines=33> */
[----:B0-----:R-:W-:Y:S01]  /*eb60*/  IADD3 R17, P6, PT, R9, R3, RZ ;  /* 0x0000000309117210 */ /* 0x001fe20007fde0ff */
[----:B------:R-:W-:-:S03]  /*eb70*/  IMAD R9, R6, 0x2f, RZ ;  /* 0x0000002f06097824 */ /* 0x000fc600078e02ff */
[----:B------:R0:W2:Y:S01]  /*eb80*/  @!P2 LDG.E.U8 R49, desc[UR20][R12.64] ;  /* 0x000000140c31a981 */ /* 0x0000a2000c1e1100 */
[----:B------:R-:W-:Y:S01]  /*eb90*/  IMAD.X R20, R8, 0x1, R4, P6 ;  /* 0x0000000108147824 */ /* 0x000fe200030e0604 */
[----:B------:R-:W-:Y:S02]  /*eba0*/  SHF.R.S32.HI R8, RZ, 0x1f, R9 ;  /* 0x0000001fff087819 */ /* 0x000fe40000011409 */
[----:B------:R-:W-:Y:S01]  /*ebb0*/  IADD3 R23, P6, PT, R9, R0, RZ ;  /* 0x0000000009177210 */ /* 0x000fe20007fde0ff */
[----:B------:R-:W-:Y:S01]  /*ebc0*/  STL [R1+0x6dc], R21 ;  /* 0x0006dc1501007387 */ /* 0x000fe20000100800 */
[----:B0-----:R-:W-:-:S03]  /*ebd0*/  @!P2 IMAD.MOV.U32 R12, RZ, RZ, R17 ;  /* 0x000000ffff0ca224 */ /* 0x001fc600078e0011 */
[----:B------:R-:W-:Y:S01]  /*ebe0*/  STL [R1+0x6e8], R17 ;  /* 0x0006e81101007387 */ /* 0x000fe20000100800 */
[----:B------:R-:W-:Y:S02]  /*ebf0*/  @!P2 IMAD.MOV.U32 R13, RZ, RZ, R20 ;  /* 0x000000ffff0da224 */ /* 0x000fe400078e0014 */
[----:B------:R-:W-:Y:S01]  /*ec00*/  IMAD.X R24, R8, 0x1, R2, P6 ;  /* 0x0000000108187824 */ /* 0x000fe200030e0602 */
[----:B------:R0:W-:Y:S04]  /*ec10*/  STL [R1+0x6e4], R20 ;  /* 0x0006e41401007387 */ /* 0x0001e80000100800 */
[----:B------:R1:W3:Y:S01]  /*ec20*/  @!P2 LDG.E.U8 R48, desc[UR20][R12.64] ;  /* 0x000000140c30a981 */ /* 0x0002e2000c1e1100 */
[----:B0-----:R-:W-:Y:S01]  /*ec30*/  IADD3 R20, P6, PT, R9, R3, RZ ;  /* 0x0000000309147210 */ /* 0x001fe20007fde0ff */
[----:B-1----:R-:W-:-:S02]  /*ec40*/  @!P3 IMAD.MOV.U32 R12, RZ, RZ, R23 ;  /* 0x000000ffff0cb224 */ /* 0x002fc400078e0017 */
[----:B------:R-:W-:Y:S02]  /*ec50*/  @!P3 IMAD.MOV.U32 R13, RZ, RZ, R24 ;  /* 0x000000ffff0db224 */ /* 0x000fe400078e0018 */
[----:B------:R-:W-:-:S03]  /*ec60*/  IMAD.X R21, R8, 0x1, R4, P6 ;  /* 0x0000000108157824 */ /* 0x000fc600030e0604 */
[----:B------:R0:W2:Y:S02]  /*ec70*/  @!P3 LDG.E.U8 R22, desc[UR20][R12.64] ;  /* 0x000000140c16b981 */ /* 0x0000a4000c1e1100 */
[----:B0-----:R-:W-:Y:S02]  /*ec80*/  @!P3 IMAD.MOV.U32 R12, RZ, RZ, R20 ;  /* 0x000000ffff0cb224 */ /* 0x001fe400078e0014 */
        /* <DEDUP_REMOVED lines=8> */
[----:B------:R-:W-:-:S05]  /*ed10*/  VIADD R10, R32, 0xffffffe0 ;  /* 0xffffffe0200a7836 */ /* 0x000fca0000000000 */
[----:B------:R-:W-:Y:S01]  /*ed20*/  ISETP.GE.U32.AND P2, PT, R10, 0x7fffff61, PT ;  /* 0x7fffff610a00780c */ /* 0x000fe20003f46070 */
[----:B------:R-:W-:Y:S01]  /*ed30*/  IMAD R10, R6, 0x2e, RZ ;  /* 0x0000002e060a7824 */ /* 0x000fe200078e02ff */
[----:B------:R-:W-:Y:S04]  /*ed40*/  STL [R1+0x680], R23 ;  /* 0x0006801701007387 */ /* 0x000fe80000100800 */
[----:B------:R-:W-:Y:S02]  /*ed50*/  SHF.R.S32.HI R9, RZ, 0x1f, R10 ;  /* 0x0000001fff097819 */ /* 0x000fe4000001140a */
[----:B------:R-:W-:Y:S01]  /*ed60*/  IADD3 R17, P6, PT, R10, R0, RZ ;  /* 0x000000000a117210 */ /* 0x000fe20007fde0ff */
[----:B------:R-:W-:Y:S04]  /*ed70*/  STL [R1+0x67c], R24 ;  /* 0x00067c1801007387 */ /* 0x000fe80000100800 */
[----:B------:R1:W-:Y:S01]  /*ed80*/  STL [R1+0x688], R20 ;  /* 0x0006881401007387 */ /* 0x0003e20000100800 */
[----:B------:R-:W-:Y:S01]  /*ed90*/  IMAD.X R8, R9, 0x1, R2, P6 ;  /* 0x0000000109087824 */ /* 0x000fe200030e0602 */
[----:B------:R-:W-:-:S02]  /*eda0*/  PRMT R51, RZ, 0x7610, R51 ;  /* 0x00007610ff337816 */ /* 0x000fc40000000033 */
[----:B------:R-:W-:Y:S01]  /*edb0*/  STL [R1+0x684], R21 ;  /* 0x0006841501007387 */ /* 0x000fe20000100800 */
[----:B0-----:R-:W-:Y:S01]  /*edc0*/  @!P4 IMAD.MOV.U32 R12, RZ, RZ, R17 ;  /* 0x000000ffff0cc224 */ /* 0x001fe200078e0011 */
[----:B-1----:R-:W-:Y:S01]  /*edd0*/  IADD3 R20, P3, PT, R10, R3, RZ ;  /* 0x000000030a147210 */ /* 0x002fe20007f7e0ff */
[----:B------:R-:W-:Y:S01]  /*ede0*/  IMAD R10, R6, 0x27, RZ ;  /* 0x00000027060a7824 */ /* 0x000fe200078e02ff */
[----:B------:R0:W-:Y:S01]  /*edf0*/  STL [R1+0x670], R17 ;  /* 0x0006701101007387 */ /* 0x0001e20000100800 */
[----:B------:R-:W-:-:S03]  /*ee00*/  @!P4 IMAD.MOV.U32 R13, RZ, RZ, R8 ;  /* 0x000000ffff0dc224 */ /* 0x000fc600078e0008 */
[----:B------:R1:W-:Y:S01]  /*ee10*/  STL [R1+0x66c], R8 ;  /* 0x00066c0801007387 */ /* 0x0003e20000100800 */
[----:B------:R-:W-:-:S03]  /*ee20*/  IMAD.X R9, R9, 0x1, R4, P3 ;  /* 0x0000000109097824 */ /* 0x000fc600018e0604 */
[----:B------:R-:W-:Y:S01]  /*ee30*/  STL [R1+0x678], R20 ;  /* 0x0006781401007387 */ /* 0x000fe20000100800 */
[----:B0-----:R-:W-:-:S03]  /*ee40*/  IADD3 R17, P6, PT, R10, R3, RZ ;  /* 0x000000030a117210 */ /* 0x001fc60007fde0ff */
[----:B------:R0:W3:Y:S01]  /*ee50*/  @!P4 LDG.E.U8 R51, desc[UR20][R12.64] ;  /* 0x000000140c33c981 */ /* 0x0000e2000c1e1100 */
[----:B-1----:R-:W-:Y:S02]  /*ee60*/  SHF.R.S32.HI R8, RZ, 0x1f, R10 ;  /* 0x0000001fff087819 */ /* 0x002fe4000001140a */
[----:B------:R-:W-:Y:S01]  /*ee70*/  PRMT R18, RZ, 0x7610, R18 ;  /* 0x00007610ff127816 */ /* 0x000fe20000000012 */
[----:B0-----:R-:W-:Y:S01]  /*ee80*/  @!P4 IMAD.MOV.U32 R13, RZ, RZ, R9 ;  /* 0x000000ffff0dc224 */ /* 0x001fe200078e0009 */
[----:B------:R-:W-:Y:S01]  /*ee90*/  PRMT R7, RZ, 0x7610, R7 ;  /* 0x00007610ff077816 */ /* 0x000fe20000000007 */
[----:B--2---:R0:W-:Y:S04]  /*eea0*/  STL [R1+0x58], R19 ;  /* 0x0000581301007387 */ /* 0x0041e80000100800 */
[----:B------:R1:W-:Y:S01]  /*eeb0*/  STL [R1+0x674], R9 ;  /* 0x0006740901007387 */ /* 0x0003e20000100800 */
[----:B0-----:R-:W-:Y:S01]  /*eec0*/  IADD3 R19, P3, PT, R10, R0, RZ ;  /* 0x000000000a137210 */ /* 0x001fe20007f7e0ff */
[----:B------:R-:W-:-:S04]  /*eed0*/  IMAD.X R10, R8, 0x1, R4, P6 ;  /* 0x00000001080a7824 */ /* 0x000fc800030e0604 */
[----:B-1----:R-:W-:Y:S02]  /*eee0*/  IMAD.X R9, R8, 0x1, R2, P3 ;  /* 0x0000000108097824 */ /* 0x002fe400018e0602 */
[----:B------:R-:W-:Y:S01]  /*eef0*/  @!P0 IMAD.MOV.U32 R8, RZ, RZ, R19 ;  /* 0x000000ffff088224 */ /* 0x000fe200078e0013 */
[----:B------:R-:W-:Y:S04]  /*ef00*/  STL [R1+0x604], R19 ;  /* 0x0006041301007387 */ /* 0x000fe80000100800 */
[----:B------:R-:W-:Y:S04]  /*ef10*/  STL [R1+0x60c], R17 ;  /* 0x00060c1101007387 */ /* 0x000fe80000100800 */
[----:B------:R0:W-:Y:S04]  /*ef20*/  STL [R1+0x600], R9 ;  /* 0x0006000901007387 */ /* 0x0001e80000100800 */
[----:B------:R1:W2:Y:S02]  /*ef30*/  @!P0 LDG.E.U8 R18, desc[UR20][R8.64] ;  /* 0x0000001408128981 */ /* 0x0002a4000c1e1100 */
[----:B-1----:R-:W-:-:S02]  /*ef40*/  @!P0 IMAD.MOV.U32 R8, RZ, RZ, R17 ;  /* 0x000000ffff088224 */ /* 0x002fc400078e0011 */
[----:B0-----:R-:W-:-:S05]  /*ef50*/  @!P0 IMAD.MOV.U32 R9, RZ, RZ, R10 ;  /* 0x000000ffff098224 */ /* 0x001fca00078e000a */
[----:B------:R-:W2:Y:S01]  /*ef60*/  @!P0 LDG.E.U8 R7, desc[UR20][R8.64] ;  /* 0x0000001408078981 */ /* 0x000ea2000c1e1100 */
[----:B------:R-:W-:Y:S01]  /*ef70*/  PRMT R50, RZ, 0x7610, R50 ;  /* 0x00007610ff327816 */ /* 0x000fe20000000032 */
[----:B------:R-:W-:-:S05]  /*ef80*/  @!P4 IMAD.MOV.U32 R12, RZ, RZ, R20 ;  /* 0x000000ffff0cc224 */ /* 0x000fca00078e0014 */
[----:B------:R0:W3:Y:S02]  /*ef90*/  @!P4 LDG.E.U8 R50, desc[UR20][R12.64] ;  /* 0x000000140c32c981 */ /* 0x0000e4000c1e1100 */
[----:B0-----:R-:W-:Y:S02]  /*efa0*/  IMAD R12, R6, 0x26, RZ ;  /* 0x00000026060c7824 */ /* 0x001fe400078e02ff */
[----:B------:R0:W-:Y:S03]  /*efb0*/  STL [R1+0x608], R10 ;  /* 0x0006080a01007387 */ /* 0x0001e60000100800 */
[----:B------:R-:W-:Y:S02]  /*efc0*/  SHF.R.S32.HI R8, RZ, 0x1f, R12 ;  /* 0x0000001fff087819 */ /* 0x000fe4000001140c */
[C---:B------:R-:W-:Y:S01]  /*efd0*/  IADD3 R13, P0, PT, R12.reuse, R0, RZ ;  /* 0x000000000c0d7210 */ /* 0x040fe20007f1e0ff */
[----:B------:R-:W-:Y:S01]  /*efe0*/  STL [R1+0x5c], R22 ;  /* 0x00005c1601007387 */ /* 0x000fe20000100800 */
[----:B------:R-:W-:-:S03]  /*eff0*/  IADD3 R17, P3, PT, R12, R3, RZ ;  /* 0x000000030c117210 */ /* 0x000fc60007f7e0ff */
[----:B------:R-:W-:Y:S01]  /*f000*/  IMAD.X R19, R8, 0x1, R2, P0 ;  /* 0x0000000108137824 */ /* 0x000fe200000e0602 */
[----:B------:R-:W-:Y:S01]  /*f010*/  PRMT R42, RZ, 0x7610, R42 ;  /* 0x00007610ff2a7816 */ /* 0x000fe2000000002a */
[----:B0-----:R-:W-:Y:S02]  /*f020*/  IMAD R10, R6, 0x1f, RZ ;  /* 0x0000001f060a7824 */ /* 0x001fe400078e02ff */
[----:B------:R-:W-:Y:S02]  /*f030*/  @!P1 IMAD.MOV.U32 R12, RZ, RZ, R13 ;  /* 0x000000ffff0c9224 */ /* 0x000fe400078e000d */
[----:B------:R-:W-:Y:S01]  /*f040*/  IMAD.X R20, R8, 0x1, R4, P3 ;  /* 0x0000000108147824 */ /* 0x000fe200018e0604 */
[----:B------:R-:W-:Y:S02]  /*f050*/  SHF.R.S32.HI R9, RZ, 0x1f, R10 ;  /* 0x0000001fff097819 */ /* 0x000fe4000001140a */
[----:B------:R-:W-:Y:S02]  /*f060*/  PRMT R41, RZ, 0x7610, R41 ;  /* 0x00007610ff297816 */ /* 0x000fe40000000029 */
[----:B------:R-:W-:Y:S01]  /*f070*/  PRMT R8, RZ, 0x7610, R8 ;  /* 0x00007610ff087816 */ /* 0x000fe20000000008 */
[----:B--2---:R0:W-:Y:S04]  /*f080*/  STL [R1+0x2c], R7 ;  /* 0x00002c0701007387 */ /* 0x0041e80000100800 */
[----:B0-----:R-:W2:Y:S04]  /*f090*/  LDL.LU R7, [R1+0x1c] ;  /* 0x00001c0001077983 */ /* 0x001ea80000300800 */
[----:B------:R0:W-:Y:S04]  /*f0a0*/  STL [R1+0x5f4], R13 ;  /* 0x0005f40d01007387 */ /* 0x0001e80000100800 */
[----:B------:R-:W-:Y:S04]  /*f0b0*/  STL [R1+0x5fc], R17 ;  /* 0x0005fc1101007387 */ /* 0x000fe80000100800 */
[----:B------:R-:W-:Y:S01]  /*f0c0*/  STL [R1+0x5f0], R19 ;  /* 0x0005f01301007387 */ /* 0x000fe20000100800 */
[----:B0-----:R-:W-:-:S03]  /*f0d0*/  @!P1 IMAD.MOV.U32 R13, RZ, RZ, R19 ;  /* 0x000000ffff0d9224 */ /* 0x001fc600078e0013 */
[----:B------:R0:W-:Y:S04]  /*f0e0*/  STL [R1+0x60], R18 ;  /* 0x0000601201007387 */ /* 0x0001e80000100800 */
[----:B------:R1:W2:Y:S01]  /*f0f0*/  @!P1 LDG.E.U8 R42, desc[UR20][R12.64] ;  /* 0x000000140c2a9981 */ /* 0x0002a2000c1e1100 */
[----:B0-----:R-:W-:Y:S01]  /*f100*/  IADD3 R18, P0, PT, R10, R0, RZ ;  /* 0x000000000a127210 */ /* 0x001fe20007f1e0ff */
[----:B-1----:R-:W-:Y:S02]  /*f110*/  @!P1 IMAD.MOV.U32 R12, RZ, RZ, R17 ;  /* 0x000000ffff0c9224 */ /* 0x002fe400078e0011 */
[----:B------:R-:W-:Y:S02]  /*f120*/  @!P1 IMAD.MOV.U32 R13, RZ, RZ, R20 ;  /* 0x000000ffff0d9224 */ /* 0x000fe400078e0014 */
[----:B------:R-:W-:-:S03]  /*f130*/  IMAD.X R19, R9, 0x1, R2, P0 ;  /* 0x0000000109137824 */ /* 0x000fc600000e0602 */
[----:B------:R0:W2:Y:S02]  /*f140*/  @!P1 LDG.E.U8 R41, desc[UR20][R12.64] ;  /* 0x000000140c299981 */ /* 0x0000a4000c1e1100 */
[----:B0-----:R-:W-:Y:S02]  /*f150*/  @!P2 IMAD.MOV.U32 R12, RZ, RZ, R18 ;  /* 0x000000ffff0ca224 */ /* 0x001fe400078e0012 */
[----:B------:R-:W-:-:S05]  /*f160*/  @!P2 IMAD.MOV.U32 R13, RZ, RZ, R19 ;  /* 0x000000ffff0da224 */ /* 0x000fca00078e0013 */
[----:B------:R0:W2:Y:S01]  /*f170*/  @!P2 LDG.E.U8 R8, desc[UR20][R12.64] ;  /* 0x000000140c08a981 */ /* 0x0000a2000c1e1100 */
[----:B------:R-:W-:-:S03]  /*f180*/  IADD3 R17, P0, PT, R10, R3, RZ ;  /* 0x000000030a117210 */ /* 0x000fc60007f1e0ff */
[----:B------:R-:W-:Y:S04]  /*f190*/  STL [R1+0x584], R18 ;  /* 0x0005841201007387 */ /* 0x000fe80000100800 */
[----:B------:R-:W-:Y:S04]  /*f1a0*/  STL [R1+0x5f8], R20 ;  /* 0x0005f81401007387 */ /* 0x000fe80000100800 */
[----:B------:R-:W-:Y:S01]  /*f1b0*/  STL [R1+0x580], R19 ;  /* 0x0005801301007387 */ /* 0x000fe20000100800 */
[----:B------:R-:W-:Y:S01]  /*f1c0*/  IMAD.X R9, R9, 0x1, R4, P0 ;  /* 0x0000000109097824 */ /* 0x000fe200000e0604 */
[----:B0-----:R-:W-:-:S02]  /*f1d0*/  PRMT R12, RZ, 0x7610, R12 ;  /* 0x00007610ff0c7816 */ /* 0x001fc4000000000c */
[----:B--2---:R0:W-:Y:S02]  /*f1e0*/  STL [R1+0x24], R8 ;  /* 0x0000240801007387 */ /* 0x0041e40000100800 */
[----:B0-----:R-:W-:-:S05]  /*f1f0*/  VIADD R8, R32, 0xffffffe8 ;  /* 0xffffffe820087836 */ /* 0x001fca0000000000 */
[----:B------:R-:W-:Y:S01]  /*f200*/  ISETP.GE.U32.AND P0, PT, R8, 0x7fffff69, PT ;  /* 0x7fffff690800780c */ /* 0x000fe20003f06070 */
[----:B------:R-:W-:-:S05]  /*f210*/  @!P2 IMAD.MOV.U32 R8, RZ, RZ, R17 ;  /* 0x000000ffff08a224 */ /* 0x000fca00078e0011 */
[----:B------:R0:W2:Y:S01]  /*f220*/  @!P2 LDG.E.U8 R12, desc[UR20][R8.64] ;  /* 0x00000014080ca981 */ /* 0x0000a2000c1e1100 */
[----:B------:R-:W-:-:S03]  /*f230*/  IMAD R10, R6, 0x17, RZ ;  /* 0x00000017060a7824 */ /* 0x000fc600078e02ff */
[----:B------:R-:W-:Y:S04]  /*f240*/  STL [R1+0x58c], R17 ;  /* 0x00058c1101007387 */ /* 0x000fe80000100800 */
[----:B------:R-:W-:Y:S01]  /*f250*/  STL [R1+0x588], R9 ;  /* 0x0005880901007387 */ /* 0x000fe20000100800 */
[----:B0-----:R-:W-:Y:S02]  /*f260*/  SHF.R.S32.HI R8, RZ, 0x1f, R10 ;  /* 0x0000001fff087819 */ /* 0x001fe4000001140a */
[----:B------:R-:W-:Y:S02]  /*f270*/  PRMT R14, RZ, 0x7610, R14 ;  /* 0x00007610ff0e7816 */ /* 0x000fe4000000000e */
[----:B------:R-:W-:Y:S01]  /*f280*/  PRMT R16, RZ, 0x7610, R16 ;  /* 0x00007610ff107816 */ /* 0x000fe20000000010 */
[----:B--2---:R0:W-:Y:S02]  /*f290*/  STL [R1+0x20], R12 ;  /* 0x0000200c01007387 */ /* 0x0041e40000100800 */
[----:B0-----:R-:W-:-:S05]  /*f2a0*/  IADD3 R12, P1, PT, R10, R0, RZ ;  /* 0x000000000a0c7210 */ /* 0x001fca0007f3e0ff */
[----:B------:R-:W-:Y:S01]  /*f2b0*/  IMAD.X R13, R8, 0x1, R2, P1 ;  /* 0x00000001080d7824 */ /* 0x000fe200008e0602 */
[----:B------:R-:W-:Y:S01]  /*f2c0*/  IADD3 R9, P1, PT, R10, R3, RZ ;  /* 0x000000030a097210 */ /* 0x000fe20007f3e0ff */
[----:B------:R-:W-:Y:S04]  /*f2d0*/  STL [R1+0x504], R12 ;  /* 0x0005040c01007387 */ /* 0x000fe80000100800 */
[----:B------:R-:W-:Y:S01]  /*f2e0*/  IMAD.X R8, R8, 0x1, R4, P1 ;  /* 0x0000000108087824 */ /* 0x000fe200008e0604 */
[----:B------:R-:W-:Y:S04]  /*f2f0*/  STL [R1+0x500], R13 ;  /* 0x0005000d01007387 */ /* 0x000fe80000100800 */
[----:B------:R0:W-:Y:S04]  /*f300*/  STL [R1+0x50c], R9 ;  /* 0x00050c0901007387 */ /* 0x0001e80000100800 */
[----:B------:R1:W-:Y:S04]  /*f310*/  STL [R1+0x508], R8 ;  /* 0x0005080801007387 */ /* 0x0003e80000100800 */
[----:B------:R2:W3:Y:S01]  /*f320*/  @!P0 LDG.E.U8 R16, desc[UR20][R12.64] ;  /* 0x000000140c108981 */ /* 0x0004e2000c1e1100 */
[----:B0-----:R-:W-:-:S04]  /*f330*/  @!P0 LOP3.LUT R9, R9, R8, RZ, 0x3c, !PT ;  /* 0x0000000809098212 */ /* 0x001fc800078e3cff */
[----:B-1----:R-:W-:-:S04]  /*f340*/  @!P0 LOP3.LUT R8, R9, R8, RZ, 0x3c, !PT ;  /* 0x0000000809088212 */ /* 0x002fc800078e3cff */
[----:B------:R-:W-:-:S05]  /*f350*/  @!P0 LOP3.LUT R9, R9, R8, RZ, 0x3c, !PT ;  /* 0x0000000809098212 */ /* 0x000fca00078e3cff */
[----:B------:R0:W3:Y:S01]  /*f360*/  @!P0 LDG.E.U8 R14, desc[UR20][R8.64] ;  /* 0x00000014080e8981 */ /* 0x0000e2000c1e1100 */
[----:B------:R-:W-:-:S04]  /*f370*/  IMAD.SHL.U32 R7, R7, 0x10, RZ ;  /* 0x0000001007077824 */ /* 0x000fc800078e00ff */
[C---:B------:R-:W-:Y:S02]  /*f380*/  VIADD R28, R7.reuse, 0x1 ;  /* 0x00000001071c7836 */ /* 0x040fe40000000000 */
[----:B------:R-:W-:-:S03]  /*f390*/  VIADD R33, R7, 0x4 ;  /* 0x0000000407217836 */ /* 0x000fc60000000000 */
[----:B--2---:R-:W-:Y:S02]  /*f3a0*/  IABS R12, R28 ;  /* 0x0000001c000c7213 */ /* 0x004fe40000000000 */
[----:B------:R-:W-:Y:S01]  /*f3b0*/  IABS R19, R33 ;  /* 0x0000002100137213 */ /* 0x000fe20000000000 */
[----:B------:R-:W-:Y:S02]  /*f3c0*/  STL [R1+0xbcc], R7 ;  /* 0x000bcc0701007387 */ /* 0x000fe40000100800 */
[----:B0-----:R-:W-:Y:S01]  /*f3d0*/  IMAD.HI.U32 R9, R11, R12, RZ ;  /* 0x0000000c0b097227 */ /* 0x001fe200078e00ff */
[----:B------:R-:W-:-:S03]  /*f3e0*/  IABS R13, R7 ;  /* 0x00000007000d7213 */ /* 0x000fc60000000000 */
[----:B------:R-:W-:Y:S02]  /*f3f0*/  IMAD.MOV R9, RZ, RZ, -R9 ;  /* 0x000000ffff097224 */ /* 0x000fe400078e0a09 */
[----:B------:R-:W-:Y:S02]  /*f400*/  VIADD R30, R7, 0x3 ;  /* 0x00000003071e7836 */ /* 0x000fe40000000000 */
[----:B------:R-:W-:Y:S02]  /*f410*/  IMAD R12, R5, R9, R12 ;  /* 0x00000009050c7224 */ /* 0x000fe400078e020c */
[C---:B------:R-:W-:Y:S01]  /*f420*/  VIADD R31, R7.reuse, 0x7 ;  /* 0x00000007071f7836 */ /* 0x040fe20000000000 */
[----:B------:R-:W-:Y:S01]  /*f430*/  IABS R9, R30 ;  /* 0x0000001e00097213 */ /* 0x000fe20000000000 */
[----:B------:R-:W-:Y:S02]  /*f440*/  VIADD R27, R7, 0x2 ;  /* 0x00000002071b7836 */ /* 0x000fe40000000000 */
[----:B------:R-:W-:-:S03]  /*f450*/  IMAD.HI.U32 R8, R11, R13, RZ ;  /* 0x0000000d0b087227 */ /* 0x000fc600078e00ff */
[----:B------:R-:W-:Y:S01]  /*f460*/  IABS R10, R27 ;  /* 0x0000001b000a7213 */ /* 0x000fe20000000000 */
[C---:B------:R-:W-:Y:S02]  /*f470*/  VIADD R32, R7.reuse, 0x6 ;  /* 0x0000000607207836 */ /* 0x040fe40000000000 */
[----:B------:R-:W-:Y:S02]  /*f480*/  IMAD.MOV R8, RZ, RZ, -R8 ;  /* 0x000000ffff087224 */ /* 0x000fe400078e0a08 */
[----:B------:R-:W-:Y:S01]  /*f490*/  VIADD R36, R7, 0x9 ;  /* 0x0000000907247836 */ /* 0x000fe20000000000 */
[----:B------:R-:W-:Y:S01]  /*f4a0*/  IABS R17, R32 ;  /* 0x0000002000117213 */ /* 0x000fe20000000000 */
[----:B------:R-:W-:Y:S02]  /*f4b0*/  IMAD R13, R5, R8, R13 ;  /* 0x00000008050d7224 */ /* 0x000fe400078e020d */
[----:B------:R-:W-:Y:S02]  /*f4c0*/  VIADD R29, R7, 0x5 ;  /* 0x00000005071d7836 */ /* 0x000fe40000000000 */
[----:B------:R-:W-:Y:S01]  /*f4d0*/  IMAD.HI.U32 R8, R11, R10, RZ ;  /* 0x0000000a0b087227 */ /* 0x000fe200078e00ff */
[----:B------:R-:W-:-:S02]  /*f4e0*/  IABS R24, R36 ;  /* 0x0000002400187213 */ /* 0x000fc40000000000 */
[----:B------:R-:W-:Y:S01]  /*f4f0*/  IABS R18, R29 ;  /* 0x0000001d00127213 */ /* 0x000fe20000000000 */
[----:B------:R-:W-:Y:S02]  /*f500*/  IMAD.MOV R8, RZ, RZ, -R8 ;  /* 0x000000ffff087224 */ /* 0x000fe400078e0a08 */
[----:B------:R-:W-:Y:S02]  /*f510*/  VIADD R35, R7, 0x8 ;  /* 0x0000000807237836 */ /* 0x000fe40000000000 */
[----:B------:R-:W-:Y:S02]  /*f520*/  IMAD R10, R5, R8, R10 ;  /* 0x00000008050a7224 */ /* 0x000fe400078e020a */
[----:B------:R-:W-:-:S04]  /*f530*/  IMAD.HI.U32 R8, R11, R18, RZ ;  /* 0x000000120b087227 */ /* 0x000fc800078e00ff */
[C---:B------:R-:W-:Y:S02]  /*f540*/  VIADD R40, R7.reuse, 0xd ;  /* 0x0000000d07287836 */ /* 0x040fe40000000000 */
[----:B------:R-:W-:Y:S02]  /*f550*/  IMAD.MOV R8, RZ, RZ, -R8 ;  /* 0x000000ffff087224 */ /* 0x000fe400078e0a08 */
[----:B------:R-:W-:Y:S02]  /*f560*/  VIADD R34, R7, 0xb ;  /* 0x0000000b07227836 */ /* 0x000fe40000000000 */
[----:B------:R-:W-:Y:S02]  /*f570*/  IMAD R18, R5, R8, R18 ;  /* 0x0000000805127224 */ /* 0x000fe400078e0212 */
[----:B------:R-:W-:Y:S01]  /*f580*/  VIADD R38, R7, 0xa ;  /* 0x0000000a07267836 */ /* 0x000fe20000000000 */
[----:B------:R-:W-:-:S04]  /*f590*/  IABS R22, R34 ;  /* 0x0000002200167213 */ /* 0x000fc80000000000 */
[----:B------:R-:W-:Y:S02]  /*f5a0*/  IABS R23, R38 ;  /* 0x0000002600177213 */ /* 0x000fe40000000000 */
[C---:B------:R-:W-:Y:S02]  /*f5b0*/  ISETP.GT.U32.AND P3, PT, R5.reuse, R10, PT ;  /* 0x0000000a0500720c */ /* 0x040fe40003f64070 */
[----:B------:R-:W-:Y:S01]  /*f5c0*/  ISETP.GT.U32.AND P2, PT, R5, R12, PT ;  /* 0x0000000c0500720c */ /* 0x000fe20003f44070 */
[----:B------:R-:W-:Y:S01]  /*f5d0*/  IMAD.HI.U32 R21, R11, R23, RZ ;  /* 0x000000170b157227 */ /* 0x000fe200078e00ff */
[----:B------:R-:W-:-:S03]  /*f5e0*/  ISETP.GT.U32.AND P0, PT, R5, R13, PT ;  /* 0x0000000d0500720c */ /* 0x000fc60003f04070 */
[----:B------:R-:W-:Y:S02]  /*f5f0*/  IMAD.MOV R21, RZ, RZ, -R21 ;  /* 0x000000ffff157224 */ /* 0x000fe400078e0a15 */
[----:B------:R-:W-:Y:S02]  /*f600*/  VIADD R37, R7, 0xc ;  /* 0x0000000c07257836 */ /* 0x000fe40000000000 */
[----:B------:R-:W-:-:S03]  /*f610*/  IMAD R23, R5, R21, R23 ;  /* 0x0000001505177224 */ /* 0x000fc600078e0217 */
[----:B------:R-:W-:Y:S01]  /*f620*/  IABS R21, R37 ;  /* 0x0000002500157213 */ /* 0x000fe20000000000 */
[--C-:B------:R-:W-:Y:S02]  /*f630*/  @!P3 IMAD.IADD R10, R10, 0x1, -R5.reuse ;  /* 0x000000010a0ab824 */ /* 0x100fe400078e0a05 */
[----:B------:R-:W-:Y:S02]  /*f640*/  @!P2 IMAD.IADD R12, R12, 0x1, -R5 ;  /* 0x000000010c0ca824 */ /* 0x000fe400078e0a05 */
[----:B------:R-:W-:-:S04]  /*f650*/  IMAD.HI.U32 R25, R11, R21, RZ ;  /* 0x000000150b197227 */ /* 0x000fc800078e00ff */
[----:B------:R-:W-:Y:S02]  /*f660*/  IMAD.MOV R25, RZ, RZ, -R25 ;  /* 0x000000ffff197224 */ /* 0x000fe400078e0a19 */
[----:B------:R-:W-:Y:S02]  /*f670*/  @!P0 IMAD.IADD R13, R13, 0x1, -R5 ;  /* 0x000000010d0d8824 */ /* 0x000fe400078e0a05 */
[----:B------:R-:W-:Y:S02]  /*f680*/  IMAD R21, R5, R25, R21 ;  /* 0x0000001905157224 */ /* 0x000fe400078e0215 */
[----:B------:R-:W-:-:S05]  /*f690*/  VIADD R39, R7, 0xe ;  /* 0x0000000e07277836 */ /* 0x000fca0000000000 */
[----:B------:R-:W-:Y:S02]  /*f6a0*/  IABS R25, R39 ;  /* 0x0000002700197213 */ /* 0x000fe40000000000 */
[----:B----4-:R-:W-:Y:S01]  /*f6b0*/  PRMT R15, RZ, 0x7610, R15 ;  /* 0x00007610ff0f7816 */ /* 0x010fe2000000000f */
[----:B---3--:R-:W-:Y:S04]  /*f6c0*/  STL [R1+0x28], R14 ;  /* 0x0000280e01007387 */ /* 0x008fe80000100800 */
[----:B------:R0:W-:Y:S02]  /*f6d0*/  STL [R1+0x18], R16 ;  /* 0x0000181001007387 */ /* 0x0001e40000100800 */
[----:B0-----:R-:W-:-:S04]  /*f6e0*/  IMAD.HI.U32 R16, R11, R19, RZ ;  /* 0x000000130b107227 */ /* 0x001fc800078e00ff */
[----:B------:R-:W-:Y:S02]  /*f6f0*/  IMAD.MOV R16, RZ, RZ, -R16 ;  /* 0x000000ffff107224 */ /* 0x000fe400078e0a10 */
[----:B------:R-:W-:-:S04]  /*f700*/  IMAD.HI.U32 R14, R11, R9, RZ ;  /* 0x000000090b0e7227 */ /* 0x000fc800078e00ff */
[----:B------:R-:W-:Y:S01]  /*f710*/  IMAD R19, R5, R16, R19 ;  /* 0x0000001005137224 */ /* 0x000fe200078e0213 */
[----:B------:R-:W-:Y:S01]  /*f720*/  IABS R16, R31 ;  /* 0x0000001f00107213 */ /* 0x000fe20000000000 */
[----:B------:R-:W-:-:S04]  /*f730*/  IMAD.MOV R14, RZ, RZ, -R14 ;  /* 0x000000ffff0e7224 */ /* 0x000fc800078e0a0e */
[----:B------:R-:W-:-:S04]  /*f740*/  IMAD.HI.U32 R20, R11, R16, RZ ;  /* 0x000000100b147227 */ /* 0x000fc800078e00ff */
[----:B------:R-:W-:Y:S02]  /*f750*/  IMAD R9, R5, R14, R9 ;  /* 0x0000000e05097224 */ /* 0x000fe400078e0209 */
[----:B------:R-:W-:Y:S02]  /*f760*/  IMAD.MOV R20, RZ, RZ, -R20 ;  /* 0x000000ffff147224 */ /* 0x000fe400078e0a14 */
[----:B------:R-:W-:-:S04]  /*f770*/  IMAD.HI.U32 R14, R11, R17, RZ ;  /* 0x000000110b0e7227 */ /* 0x000fc800078e00ff */
[----:B------:R-:W-:Y:S02]  /*f780*/  IMAD R16, R5, R20, R16 ;  /* 0x0000001405107224 */ /* 0x000fe400078e0210 */
[----:B------:R-:W-:Y:S02]  /*f790*/  IMAD.MOV R14, RZ, RZ, -R14 ;  /* 0x000000ffff0e7224 */ /* 0x000fe400078e0a0e */
[----:B------:R-:W-:-:S04]  /*f7a0*/  IMAD.HI.U32 R20, R11, R24, RZ ;  /* 0x000000180b147227 */ /* 0x000fc800078e00ff */
[----:B------:R-:W-:Y:S01]  /*f7b0*/  IMAD R17, R5, R14, R17 ;  /* 0x0000000e05117224 */ /* 0x000fe200078e0211 */
[----:B------:R-:W-:Y:S01]  /*f7c0*/  IABS R14, R35 ;  /* 0x00000023000e7213 */ /* 0x000fe20000000000 */
[----:B------:R-:W-:-:S04]  /*f7d0*/  IMAD.MOV R20, RZ, RZ, -R20 ;  /* 0x000000ffff147224 */ /* 0x000fc800078e0a14 */
[----:B------:R-:W-:Y:S01]  /*f7e0*/  IMAD R24, R5, R20, R24 ;  /* 0x0000001405187224 */ /* 0x000fe200078e0218 */
[----:B------:R-:W-:Y:S01]  /*f7f0*/  IABS R20, R40 ;  /* 0x0000002800147213 */ /* 0x000fe20000000000 */
[----:B------:R-:W-:-:S04]  /*f800*/  IMAD.HI.U32 R8, R11, R14, RZ ;  /* 0x0000000e0b087227 */ /* 0x000fc800078e00ff */
[----:B------:R-:W-:Y:S02]  /*f810*/  IMAD.MOV R8, RZ, RZ, -R8 ;  /* 0x000000ffff087224 */ /* 0x000fe400078e0a08 */
[----:B------:R-:W-:-:S04]  /*f820*/  IMAD.HI.U32 R26, R11, R20, RZ ;  /* 0x000000140b1a7227 */ /* 0x000fc800078e00ff */
[----:B------:R-:W-:Y:S02]  /*f830*/  IMAD R14, R5, R8, R14 ;  /* 0x00000008050e7224 */ /* 0x000fe400078e020e */
[----:B------:R-:W-:Y:S02]  /*f840*/  IMAD.MOV R26, RZ, RZ, -R26 ;  /* 0x000000ffff1a7224 */ /* 0x000fe400078e0a1a */
[----:B------:R-:W-:-:S04]  /*f850*/  IMAD.HI.U32 R8, R11, R22, RZ ;  /* 0x000000160b087227 */ /* 0x000fc800078e00ff */
[----:B------:R-:W-:Y:S02]  /*f860*/  IMAD R20, R5, R26, R20 ;  /* 0x0000001a05147224 */ /* 0x000fe400078e0214 */
[----:B------:R-:W-:Y:S02]  /*f870*/  IMAD.MOV R8, RZ, RZ, -R8 ;  /* 0x000000ffff087224 */ /* 0x000fe400078e0a08 */
[----:B------:R-:W-:Y:S02]  /*f880*/  VIADD R26, R7, 0xf ;  /* 0x0000000f071a7836 */ /* 0x000fe40000000000 */
[----:B------:R-:W-:-:S03]  /*f890*/  IMAD R22, R5, R8, R22 ;  /* 0x0000000805167224 */ /* 0x000fc600078e0216 */
[----:B------:R-:W-:Y:S02]  /*f8a0*/  IABS R8, R26 ;  /* 0x0000001a00087213 */ /* 0x000fe40000000000 */
[C---:B------:R-:W-:Y:S02]  /*f8b0*/  ISETP.GT.U32.AND P4, PT, R5.reuse, R9, PT ;  /* 0x000000090500720c */ /* 0x040fe40003f84070 */
[----:B------:R-:W-:Y:S01]  /*f8c0*/  ISETP.GT.U32.AND P3, PT, R5, R16, PT ;  /* 0x000000100500720c */ /* 0x000fe20003f64070 */
[----:B------:R-:W-:Y:S01]  /*f8d0*/  IMAD.HI.U32 R53, R11, R8, RZ ;  /* 0x000000080b357227 */ /* 0x000fe200078e00ff */
[----:B------:R-:W-:-:S03]  /*f8e0*/  ISETP.GT.U32.AND P2, PT, R5, R17, PT ;  /* 0x000000110500720c */ /* 0x000fc60003f44070 */
[----:B------:R-:W-:Y:S01]  /*f8f0*/  IMAD.MOV R53, RZ, RZ, -R53 ;  /* 0x000000ffff357224 */ /* 0x000fe200078e0a35 */
[----:B------:R-:W-:-:S03]  /*f900*/  ISETP.GT.U32.AND P0, PT, R5, R19, PT ;  /* 0x000000130500720c */ /* 0x000fc60003f04070 */
[----:B------:R-:W-:Y:S02]  /*f910*/  IMAD R8, R5, R53, R8 ;  /* 0x0000003505087224 */ /* 0x000fe400078e0208 */
[--C-:B------:R-:W-:Y:S01]  /*f920*/  @!P4 IMAD.IADD R9, R9, 0x1, -R5.reuse ;  /* 0x000000010909c824 */ /* 0x100fe200078e0a05 */
[C---:B------:R-:W-:Y:S01]  /*f930*/  ISETP.GT.U32.AND P4, PT, R5.reuse, R14, PT ;  /* 0x0000000e0500720c */ /* 0x040fe20003f84070 */
[--C-:B------:R-:W-:Y:S01]  /*f940*/  @!P3 IMAD.IADD R16, R16, 0x1, -R5.reuse ;  /* 0x000000011010b824 */ /* 0x100fe200078e0a05 */
[----:B------:R-:W-:Y:S01]  /*f950*/  ISETP.GT.U32.AND P1, PT, R5, R8, PT ;  /* 0x000000080500720c */ /* 0x000fe20003f24070 */
[--C-:B------:R-:W-:Y:S01]  /*f960*/  @!P2 IMAD.IADD R17, R17, 0x1, -R5.reuse ;  /* 0x000000011111a824 */ /* 0x100fe200078e0a05 */
[C---:B------:R-:W-:Y:S02]  /*f970*/  ISETP.GT.U32.AND P3, PT, R5.reuse, R21, PT ;  /* 0x000000150500720c */ /* 0x040fe40003f64070 */
[----:B------:R-:W-:Y:S01]  /*f980*/  ISETP.GT.U32.AND P2, PT, R5, R22, PT ;  /* 0x000000160500720c */ /* 0x000fe20003f44070 */
[----:B------:R-:W-:Y:S01]  /*f990*/  @!P0 IMAD.IADD R19, R19, 0x1, -R5 ;  /* 0x0000000113138824 */ /* 0x000fe200078e0a05 */
[----:B------:R-:W-:Y:S01]  /*f9a0*/  ISETP.GT.U32.AND P0, PT, R5, R24, PT ;  /* 0x000000180500720c */ /* 0x000fe20003f04070 */
[----:B------:R-:W-:-:S04]  /*f9b0*/  IMAD.HI.U32 R11, R11, R25, RZ ;  /* 0x000000190b0b7227 */ /* 0x000fc800078e00ff */
[--C-:B------:R-:W-:Y:S01]  /*f9c0*/  @!P4 IMAD.IADD R14, R14, 0x1, -R5.reuse ;  /* 0x000000010e0ec824 */ /* 0x100fe200078e0a05 */
[C---:B------:R-:W-:Y:S01]  /*f9d0*/  ISETP.GT.U32.AND P4, PT, R5.reuse, R20, PT ;  /* 0x000000140500720c */ /* 0x040fe20003f84070 */
[----:B------:R-:W-:Y:S01]  /*f9e0*/  @!P1 IMAD.IADD R8, R8, 0x1, -R5 ;  /* 0x0000000108089824 */ /* 0x000fe200078e0a05 */
[----:B------:R-:W-:Y:S01]  /*f9f0*/  ISETP.GT.U32.AND P1, PT, R5, R18, PT ;  /* 0x000000120500720c */ /* 0x000fe20003f24070 */
[----:B------:R-:W-:Y:S02]  /*fa00*/  IMAD.MOV R11, RZ, RZ, -R11 ;  /* 0x000000ffff0b7224 */ /* 0x000fe400078e0a0b */
[--C-:B------:R-:W-:Y:S01]  /*fa10*/  @!P3 IMAD.IADD R21, R21, 0x1, -R5.reuse ;  /* 0x000000011515b824 */ /* 0x100fe200078e0a05 */
[C---:B------:R-:W-:Y:S01]  /*fa20*/  ISETP.GT.U32.AND P3, PT, R5.reuse, R12, PT ;  /* 0x0000000c0500720c */ /* 0x040fe20003f64070 */
[----:B------:R-:W-:Y:S01]  /*fa30*/  @!P2 IMAD.IADD R22, R22, 0x1, -R5 ;  /* 0x000000011616a824 */ /* 0x000fe200078e0a05 */
[C---:B------:R-:W-:Y:S01]  /*fa40*/  ISETP.GT.U32.AND P2, PT, R5.reuse, R8, PT ;  /* 0x000000080500720c */ /* 0x040fe20003f44070 */
[----:B------:R-:W-:-:S02]  /*fa50*/  IMAD R11, R5, R11, R25 ;  /* 0x0000000b050b7224 */ /* 0x000fc400078e0219 */
[--C-:B------:R-:W-:Y:S01]  /*fa60*/  @!P0 IMAD.IADD R24, R24, 0x1, -R5.reuse ;  /* 0x0000000118188824 */ /* 0x100fe200078e0a05 */
[----:B------:R-:W0:Y:S02]  /*fa70*/  LDC R25, c[0x0][0x3a0] ;  /* 0x0000e800ff197b82 */ /* 0x000e240000000800 */
[C---:B------:R-:W-:Y:S01]  /*fa80*/  ISETP.GT.U32.AND P0, PT, R5.reuse, R11, PT ;  /* 0x0000000b0500720c */ /* 0x040fe20003f04070 */
[--C-:B------:R-:W-:Y:S01]  /*fa90*/  @!P4 IMAD.IADD R20, R20, 0x1, -R5.reuse ;  /* 0x000000011414c824 */ /* 0x100fe200078e0a05 */
[C---:B------:R-:W-:Y:S01]  /*faa0*/  ISETP.GT.U32.AND P4, PT, R5.reuse, R10, PT ;  /* 0x0000000a0500720c */ /* 0x040fe20003f84070 */
[--C-:B------:R-:W-:Y:S01]  /*fab0*/  @!P1 IMAD.IADD R18, R18, 0x1, -R5.reuse ;  /* 0x0000000112129824 */ /* 0x100fe200078e0a05 */
[C---:B------:R-:W-:Y:S01]  /*fac0*/  ISETP.GT.U32.AND P1, PT, R5.reuse, R23, PT ;  /* 0x000000170500720c */ /* 0x040fe20003f24070 */
[--C-:B------:R-:W-:Y:S01]  /*fad0*/  @!P3 IMAD.IADD R12, R12, 0x1, -R5.reuse ;  /* 0x000000010c0cb824 */ /* 0x100fe200078e0a05 */
[C---:B------:R-:W-:Y:S01]  /*fae0*/  ISETP.GT.U32.AND P3, PT, R5.reuse, R17, PT ;  /* 0x000000110500720c */ /* 0x040fe20003f64070 */
[----:B------:R-:W-:Y:S01]  /*faf0*/  @!P2 IMAD.IADD R8, R8, 0x1, -R5 ;  /* 0x000000010808a824 */ /* 0x000fe200078e0a05 */
[----:B------:R-:W-:-:S05]  /*fb00*/  ISETP.GT.U32.AND P2, PT, R5, R18, PT ;  /* 0x000000120500720c */ /* 0x000fca0003f44070 */
[--C-:B------:R-:W-:Y:S01]  /*fb10*/  @!P0 IMAD.IADD R11, R11, 0x1, -R5.reuse ;  /* 0x000000010b0b8824 */ /* 0x100fe200078e0a05 */
[C---:B------:R-:W-:Y:S01]  /*fb20*/  ISETP.GT.U32.AND P0, PT, R5.reuse, R9, PT ;  /* 0x000000090500720c */ /* 0x040fe20003f04070 */
[--C-:B------:R-:W-:Y:S01]  /*fb30*/  @!P4 IMAD.IADD R10, R10, 0x1, -R5.reuse ;  /* 0x000000010a0ac824 */ /* 0x100fe200078e0a05 */
[----:B------:R-:W-:Y:S01]  /*fb40*/  ISETP.GT.U32.AND P4, PT, R5, R16, PT ;  /* 0x000000100500720c */ /* 0x000fe20003f84070 */
[--C-:B------:R-:W-:Y:S02]  /*fb50*/  @!P1 IMAD.IADD R23, R23, 0x1, -R5.reuse ;  /* 0x0000000117179824 */ /* 0x100fe400078e0a05 */
[--C-:B------:R-:W-:Y:S01]  /*fb60*/  @!P3 IMAD.IADD R17, R17, 0x1, -R5.reuse ;  /* 0x000000011111b824 */ /* 0x100fe200078e0a05 */
[C---:B------:R-:W-:Y:S01]  /*fb70*/  ISETP.GT.U32.AND P3, PT, R5.reuse, R22, PT ;  /* 0x000000160500720c */ /* 0x040fe20003f64070 */
[----:B------:R-:W-:Y:S01]  /*fb80*/  @!P2 IMAD.IADD R18, R18, 0x1, -R5 ;  /* 0x000000011212a824 */ /* 0x000fe200078e0a05 */
[C---:B------:R-:W-:Y:S02]  /*fb90*/  ISETP.GT.U32.AND P2, PT, R5.reuse, R23, PT ;  /* 0x000000170500720c */ /* 0x040fe40003f44070 */
[----:B------:R-:W-:-:S03]  /*fba0*/  ISETP.GT.U32.AND P6, PT, R5, R21, PT ;  /* 0x000000150500720c */ /* 0x000fc60003fc4070 */
[--C-:B------:R-:W-:Y:S01]  /*fbb0*/  @!P0 IMAD.IADD R9, R9, 0x1, -R5.reuse ;  /* 0x0000000109098824 */ /* 0x100fe200078e0a05 */
[----:B------:R-:W-:Y:S01]  /*fbc0*/  ISETP.GT.U32.AND P0, PT, R5, R14, PT ;  /* 0x0000000e0500720c */ /* 0x000fe20003f04070 */
[----:B0-----:R-:W-:Y:S02]  /*fbd0*/  VIADD R25, R25, 0xfffffff0 ;  /* 0xfffffff019197836 */ /* 0x001fe40000000000 */
[--C-:B------:R-:W-:Y:S01]  /*fbe0*/  @!P4 IMAD.IADD R16, R16, 0x1, -R5.reuse ;  /* 0x000000011010c824 */ /* 0x100fe200078e0a05 */
[----:B------:R-:W-:Y:S01]  /*fbf0*/  ISETP.GE.AND P4, PT, R28, RZ, PT ;  /* 0x000000ff1c00720c */ /* 0x000fe20003f86270 */
[----:B------:R-:W-:Y:S02]  /*fc00*/  IMAD R28, R6, 0xf, RZ ;  /* 0x0000000f061c7824 */ /* 0x000fe400078e02ff */
[--C-:B------:R-:W-:Y:S01]  /*fc10*/  @!P3 IMAD.IADD R22, R22, 0x1, -R5.reuse ;  /* 0x000000011616b824 */ /* 0x100fe200078e0a05 */
[----:B------:R-:W-:Y:S01]  /*fc20*/  ISETP.GE.U32.AND P3, PT, R25, 0x7fffff71, PT ;  /* 0x7fffff711900780c */ /* 0x000fe20003f66070 */
[--C-:B------:R-:W-:Y:S01]  /*fc30*/  @!P2 IMAD.IADD R23, R23, 0x1, -R5.reuse ;  /* 0x000000011717a824 */ /* 0x100fe200078e0a05 */
[----:B------:R-:W-:Y:S01]  /*fc40*/  ISETP.GE.AND P2, PT, R26, RZ, PT ;  /* 0x000000ff1a00720c */ /* 0x000fe20003f46270 */
[----:B------:R-:W-:Y:S01]  /*fc50*/  @!P6 IMAD.IADD R21, R21, 0x1, -R5 ;  /* 0x000000011515e824 */ /* 0x000fe200078e0a05 */
[----:B------:R-:W-:-:S02]  /*fc60*/  SHF.R.S32.HI R25, RZ, 0x1f, R28 ;  /* 0x0000001fff197819 */ /* 0x000fc4000001141c */
[----:B------:R-:W-:Y:S01]  /*fc70*/  IADD3 R26, P6, PT, R28, R0, RZ ;  /* 0x000000001c1a7210 */ /* 0x000fe20007fde0ff */
[----:B------:R-:W-:Y:S01]  /*fc80*/  @!P0 IMAD.IADD R14, R14, 0x1, -R5 ;  /* 0x000000010e0e8824 */ /* 0x000fe200078e0a05 */
[----:B------:R-:W-:-:S03]  /*fc90*/  ISETP.GE.AND P0, PT, R27, RZ, PT ;  /* 0x000000ff1b00720c */ /* 0x000fc60003f06270 */
[----:B------:R-:W-:-:S05]  /*fca0*/  IMAD.X R27, R25, 0x1, R2, P6 ;  /* 0x00000001191b7824 */ /* 0x000fca00030e0602 */
[----:B------:R0:W2:Y:S01]  /*fcb0*/  @!P3 LDG.E.U8 R15, desc[UR20][R26.64] ;  /* 0x000000141a0fb981 */ /* 0x0000a2000c1e1100 */
[----:B------:R-:W-:-:S13]  /*fcc0*/  ISETP.GT.U32.AND P1, PT, R5, R13, PT ;  /* 0x0000000d0500720c */ /* 0x000fda0003f24070 */
[----:B------:R-:W-:Y:S01]  /*fcd0*/  @!P1 IMAD.IADD R13, R13, 0x1, -R5 ;  /* 0x000000010d0d9824 */ /* 0x000fe200078e0a05 */
[----:B------:R-:W-:-:S13]  /*fce0*/  ISETP.GT.U32.AND P1, PT, R5, R19, PT ;  /* 0x000000130500720c */ /* 0x000fda0003f24070 */
[----:B------:R-:W-:Y:S01]  /*fcf0*/  @!P1 IMAD.IADD R19, R19, 0x1, -R5 ;  /* 0x0000000113139824 */ /* 0x000fe200078e0a05 */
[----:B------:R-:W-:-:S13]  /*fd00*/  ISETP.GT.U32.AND P1, PT, R5, R24, PT ;  /* 0x000000180500720c */ /* 0x000fda0003f24070 */
[----:B------:R-:W-:Y:S01]  /*fd10*/  @!P1 IMAD.IADD R24, R24, 0x1, -R5 ;  /* 0x0000000118189824 */ /* 0x000fe200078e0a05 */
[----:B------:R-:W-:Y:S01]  /*fd20*/  ISETP.GT.U32.AND P1, PT, R5, R20, PT ;  /* 0x000000140500720c */ /* 0x000fe20003f24070 */
[----:B------:R-:W-:-:S12]  /*fd30*/  STL [R1+0x48c], R26 ;  /* 0x00048c1a01007387 */ /* 0x000fd80000100800 */
[----:B------:R-:W-:Y:S01]  /*fd40*/  @!P1 IMAD.IADD R20, R20, 0x1, -R5 ;  /* 0x0000000114149824 */ /* 0x000fe200078e0a05 */
[----:B------:R-:W-:Y:S01]  /*fd50*/  ISETP.GT.U32.AND P1, PT, R5, R11, PT ;  /* 0x0000000b0500720c */ /* 0x000fe20003f24070 */
[----:B------:R0:W-:Y:S01]  /*fd60*/  STL [R1+0x488], R27 ;  /* 0x0004881b01007387 */ /* 0x0001e20000100800 */
[----:B------:R-:W-:Y:S02]  /*fd70*/  PRMT R53, RZ, 0x7610, R53 ;  /* 0x00007610ff357816 */ /* 0x000fe40000000035 */
[----:B0-----:R-:W-:-:S09]  /*fd80*/  IADD3 R27, P6, PT, R28, R3, RZ ;  /* 0x000000031c1b7210 */ /* 0x001fd20007fde0ff */
[----:B------:R-:W-:Y:S01]  /*fd90*/  @!P1 IMAD.IADD R11, R11, 0x1, -R5 ;  /* 0x000000010b0b9824 */ /* 0x000fe200078e0a05 */
[----:B------:R-:W-:Y:S01]  /*fda0*/  ISETP.GE.AND P1, PT, R7, RZ, PT ;  /* 0x000000ff0700720c */ /* 0x000fe20003f26270 */
[----:B------:R-:W-:Y:S02]  /*fdb0*/  IMAD.X R5, R25, 0x1, R4, P6 ;  /* 0x0000000119057824 */ /* 0x000fe400030e0604 */
[----:B------:R-:W-:Y:S01]  /*fdc0*/  @!P3 IMAD.MOV.U32 R26, RZ, RZ, R27 ;  /* 0x000000ffff1ab224 */ /* 0x000fe200078e001b */
[----:B--2---:R0:W-:Y:S04]  /*fdd0*/  STL [R1], R15 ;  /* 0x0000000f01007387 */ /* 0x0041e80000100800 */
[----:B0-----:R-:W2:Y:S04]  /*fde0*/  LDL.LU R15, [R1+0xc04] ;  /* 0x000c0400010f7983 */ /* 0x001ea80000300800 */
[----:B------:R-:W3:Y:S04]  /*fdf0*/  LDL.LU R7, [R1+0xc00] ;  /* 0x000c000001077983 */ /* 0x000ee80000300800 */
[----:B------:R0:W-:Y:S02]  /*fe00*/  STL [R1+0x454], R27 ;  /* 0x0004541b01007387 */ /* 0x0001e40000100800 */
[----:B0-----:R-:W-:-:S05]  /*fe10*/  @!P3 IMAD.MOV.U32 R27, RZ, RZ, R5 ;  /* 0x000000ffff1bb224 */ /* 0x001fca00078e0005 */
[----:B------:R0:W4:Y:S04]  /*fe20*/  @!P3 LDG.E.U8 R53, desc[UR20][R26.64] ;  /* 0x000000141a35b981 */ /* 0x000128000c1e1100 */
[----:B------:R-:W-:Y:S01]  /*fe30*/  STL [R1+0x450], R5 ;  /* 0x0004500501007387 */ /* 0x000fe20000100800 */
[----:B------:R-:W-:Y:S01]  /*fe40*/  ISETP.GE.AND P3, PT, R30, RZ, PT ;  /* 0x000000ff1e00720c */ /* 0x000fe20003f66270 */
[----:B------:R-:W-:-:S12]  /*fe50*/  IMAD R25, R6, 0x7, RZ ;  /* 0x0000000706197824 */ /* 0x000fd800078e02ff */
[----:B------:R-:W-:Y:S01]  /*fe60*/  @!P3 IMAD.MOV R9, RZ, RZ, -R9 ;  /* 0x000000ffff09b224 */ /* 0x000fe200078e0a09 */
[----:B0-----:R-:W-:Y:S01]  /*fe70*/  IADD3 R27, P3, PT, R25, R0, RZ ;  /* 0x00000000191b7210 */ /* 0x001fe20007f7e0ff */
[----:B------:R-:W-:Y:S01]  /*fe80*/  @!P2 IMAD.MOV R8, RZ, RZ, -R8 ;  /* 0x000000ffff08a224 */ /* 0x000fe200078e0a08 */
[----:B------:R-:W-:Y:S02]  /*fe90*/  PRMT R28, RZ, 0x7610, R28 ;  /* 0x00007610ff1c7816 */ /* 0x000fe4000000001c */
[----:B------:R-:W-:Y:S01]  /*fea0*/  ISETP.GE.AND P2, PT, R29, RZ, PT ;  /* 0x000000ff1d00720c */ /* 0x000fe20003f46270 */
[----:B------:R-:W-:Y:S01]  /*feb0*/  @!P0 IMAD.MOV R10, RZ, RZ, -R10 ;  /* 0x000000ffff0a8224 */ /* 0x000fe200078e0a0a */
[----:B------:R-:W-:Y:S01]  /*fec0*/  ISETP.GE.AND P0, PT, R31, RZ, PT ;  /* 0x000000ff1f00720c */ /* 0x000fe20003f06270 */
[----:B----4-:R0:W-:Y:S02]  /*fed0*/  STL [R1+0xbe4], R53 ;  /* 0x000be43501007387 */ /* 0x0101e40000100800 */
[----:B0-----:R-:W0:Y:S02]  /*fee0*/  LDC R53, c[0x0][0x3a0] ;  /* 0x0000e800ff357b82 */ /* 0x001e240000000800 */
[----:B------:R1:W-:Y:S01]  /*fef0*/  STL [R1+0x404], R27 ;  /* 0x0004041b01007387 */ /* 0x0003e20000100800 */
[----:B0-----:R-:W-:-:S05]  /*ff00*/  VIADD R5, R53, 0xfffffff8 ;  /* 0xfffffff835057836 */ /* 0x001fca0000000000 */
[----:B------:R-:W-:Y:S02]  /*ff10*/  ISETP.GE.U32.AND P6, PT, R5, 0x7fffff79, PT ;  /* 0x7fffff790500780c */ /* 0x000fe40003fc6070 */
[----:B------:R-:W-:-:S05]  /*ff20*/  SHF.R.S32.HI R5, RZ, 0x1f, R25 ;  /* 0x0000001fff057819 */ /* 0x000fca0000011419 */
[----:B------:R-:W-:-:S06]  /*ff30*/  IMAD.X R26, R5, 0x1, R2, P3 ;  /* 0x00000001051a7824 */ /* 0x000fcc00018e0602 */
[-C--:B-1----:R-:W-:Y:S01]  /*ff40*/  @!P6 LOP3.LUT R27, R27, R26.reuse, RZ, 0x3c, !PT ;  /* 0x0000001a1b1be212 */ /* 0x082fe200078e3cff */
[----:B------:R0:W-:Y:S01]  /*ff50*/  STL [R1+0x400], R26 ;  /* 0x0004001a01007387 */ /* 0x0001e20000100800 */
[----:B------:R-:W-:Y:S02]  /*ff60*/  IADD3 R29, P3, PT, R25, R3, RZ ;  /* 0x00000003191d7210 */ /* 0x000fe40007f7e0ff */
[----:B0-----:R-:W-:-:S04]  /*ff70*/  @!P6 LOP3.LUT R26, R27, R26, RZ, 0x3c, !PT ;  /* 0x0000001a1b1ae212 */ /* 0x001fc800078e3cff */
[----:B------:R-:W-:Y:S01]  /*ff80*/  @!P6 LOP3.LUT R27, R27, R26, RZ, 0x3c, !PT ;  /* 0x0000001a1b1be212 */ /* 0x000fe200078e3cff */
[----:B------:R-:W-:-:S04]  /*ff90*/  IMAD.X R5, R5, 0x1, R4, P3 ;  /* 0x0000000105057824 */ /* 0x000fc800018e0604 */
[----:B------:R0:W4:Y:S01]  /*ffa0*/  @!P6 LDG.E.U8 R28, desc[UR20][R26.64] ;  /* 0x000000141a1ce981 */ /* 0x000122000c1e1100 */
[----:B------:R-:W-:Y:S02]  /*ffb0*/  @!P6 IMAD.MOV.U32 R30, RZ, RZ, R29 ;  /* 0x000000ffff1ee224 */ /* 0x000fe400078e001d */
[----:B------:R-:W-:Y:S01]  /*ffc0*/  @!P6 IMAD.MOV.U32 R31, RZ, RZ, R5 ;  /* 0x000000ffff1fe224 */ /* 0x000fe200078e0005 */
[----:B0-----:R-:W-:-:S06]  /*ffd0*/  PRMT R27, RZ, 0x7610, R27 ;  /* 0x00007610ff1b7816 */ /* 0x001fcc000000001b */
[----:B------:R-:W2:Y:S01]  /*ffe0*/  @!P6 LDG.E.U8 R27, desc[UR20][R30.64] ;  /* 0x000000141e1be981 */ /* 0x000ea2000c1e1100 */
[----:B------:R-:W-:Y:S01]  /*fff0*/  ISETP.GE.AND P3, PT, R35, RZ, PT ;  /* 0x000000ff2300720c */ /* 0x000fe20003f66270 */
[----:B------:R-:W-:Y:S02]  /*10000*/  IMAD R6, R6, 0x7f, RZ ;  /* 0x0000007f06067824 */ /* 0x000fe400078e02ff */
[----:B------:R-:W-:Y:S01]  /*10010*/  @!P0 IMAD.MOV R16, RZ, RZ, -R16 ;  /* 0x000000ffff108224 */ /* 0x000fe200078e0a10 */
[----:B------:R-:W-:-:S09]  /*10020*/  PRMT R26, RZ, 0x7610, R26 ;  /* 0x00007610ff1a7816 */ /* 0x000fd2000000001a */
[----:B------:R-:W-:Y:S01]  /*10030*/  @!P3 IMAD.MOV R14, RZ, RZ, -R14 ;  /* 0x000000ffff0eb224 */ /* 0x000fe200078e0a0e */
[----:B------:R-:W-:Y:S01]  /*10040*/  PRMT R25, RZ, 0x7610, R25 ;  /* 0x00007610ff197816 */ /* 0x000fe20000000019 */
[----:B------:R-:W-:Y:S01]  /*10050*/  @!P1 IMAD.MOV R13, RZ, RZ, -R13 ;  /* 0x000000ffff0d9224 */ /* 0x000fe200078e0a0d */
[----:B----4-:R-:W-:Y:S04]  /*10060*/  STL [R1+0xbe8], R28 ;  /* 0x000be81c01007387 */ /* 0x010fe80000100800 */
[----:B------:R-:W-:Y:S04]  /*10070*/  STL [R1+0x40c], R29 ;  /* 0x00040c1d01007387 */ /* 0x000fe80000100800 */
[----:B------:R0:W-:Y:S02]  /*10080*/  STL [R1+0x408], R5 ;  /* 0x0004080501007387 */ /* 0x0001e40000100800 */
[----:B0-----:R-:W-:-:S02]  /*10090*/  VIADD R5, R53, 0xffffff80 ;  /* 0xffffff8035057836 */ /* 0x001fc40000000000 */
[----:B--2---:R0:W-:Y:S03]  /*100a0*/  STL [R1+0xbec], R27 ;  /* 0x000bec1b01007387 */ /* 0x0041e60000100800 */
[----:B------:R-:W-:Y:S02]  /*100b0*/  ISETP.GE.U32.AND P0, PT, R5, 0x7fffff01, PT ;  /* 0x7fffff010500780c */ /* 0x000fe40003f06070 */
[----:B------:R-:W-:Y:S02]  /*100c0*/  SHF.R.S32.HI R5, RZ, 0x1f, R6 ;  /* 0x0000001fff057819 */ /* 0x000fe40000011406 */
[C---:B0-----:R-:W-:Y:S01]  /*100d0*/  IADD3 R27, P3, PT, R6.reuse, R0, RZ ;  /* 0x00000000061b7210 */ /* 0x041fe20007f7e0ff */
[----:B------:R0:W-:Y:S04]  /*100e0*/  STL [R1+0xbd8], R0 ;  /* 0x000bd80001007387 */ /* 0x0001e80000100800 */
[----:B------:R-:W-:Y:S01]  /*100f0*/  IMAD.X R28, R5, 0x1, R2, P3 ;  /* 0x00000001051c7824 */ /* 0x000fe200018e0602 */
[----:B------:R1:W-:Y:S03]  /*10100*/  STL [R1+0xbdc], R2 ;  /* 0x000bdc0201007387 */ /* 0x0003e60000100800 */
[----:B------:R-:W-:Y:S01]  /*10110*/  @!P0 IMAD.MOV.U32 R30, RZ, RZ, R27 ;  /* 0x000000ffff1e8224 */ /* 0x000fe200078e001b */
[----:B0-----:R-:W-:Y:S01]  /*10120*/  IADD3 R0, P3, PT, R6, R3, RZ ;  /* 0x0000000306007210 */ /* 0x001fe20007f7e0ff */
[----:B------:R-:W-:-:S04]  /*10130*/  @!P0 IMAD.MOV.U32 R31, RZ, RZ, R28 ;  /* 0x000000ffff1f8224 */ /* 0x000fc800078e001c */
[----:B-1----:R-:W-:Y:S01]  /*10140*/  IMAD.X R2, R5, 0x1, R4, P3 ;  /* 0x0000000105027824 */ /* 0x002fe200018e0604 */
[----:B------:R0:W2:Y:S02]  /*10150*/  @!P0 LDG.E.U8 R26, desc[UR20][R30.64] ;  /* 0x000000141e1a8981 */ /* 0x0000a4000c1e1100 */
[----:B0-----:R-:W-:Y:S02]  /*10160*/  @!P0 IMAD.MOV.U32 R30, RZ, RZ, R0 ;  /* 0x000000ffff1e8224 */ /* 0x001fe400078e0000 */
[----:B------:R-:W-:-:S05]  /*10170*/  @!P0 IMAD.MOV.U32 R31, RZ, RZ, R2 ;  /* 0x000000ffff1f8224 */ /* 0x000fca00078e0002 */
[----:B------:R0:W4:Y:S01]  /*10180*/  @!P0 LDG.E.U8 R25, desc[UR20][R30.64] ;  /* 0x000000141e198981 */ /* 0x000122000c1e1100 */
[----:B------:R-:W-:Y:S01]  /*10190*/  ISETP.GE.AND P1, PT, R33, RZ, PT ;  /* 0x000000ff2100720c */ /* 0x000fe20003f26270 */
[----:B------:R-:W1:Y:S01]  /*101a0*/  S2R R29, SR_TID.X ;  /* 0x00000000001d7919 */ /* 0x000e620000002100 */
[----:B------:R-:W-:Y:S01]  /*101b0*/  @!P4 IMAD.MOV R12, RZ, RZ, -R12 ;  /* 0x000000ffff0cc224 */ /* 0x000fe200078e0a0c */
[----:B------:R-:W-:-:S10]  /*101c0*/  ISETP.GE.AND P4, PT, R32, RZ, PT ;  /* 0x000000ff2000720c */ /* 0x000fd40003f86270 */
[----:B------:R-:W-:Y:S01]  /*101d0*/  @!P1 IMAD.MOV R19, RZ, RZ, -R19 ;  /* 0x000000ffff139224 */ /* 0x000fe200078e0a13 */
[----:B------:R-:W-:Y:S01]  /*101e0*/  ISETP.GE.AND P1, PT, R36, RZ, PT ;  /* 0x000000ff2400720c */ /* 0x000fe20003f26270 */
[----:B------:R-:W-:Y:S01]  /*101f0*/  @!P2 IMAD.MOV R18, RZ, RZ, -R18 ;  /* 0x000000ffff12a224 */ /* 0x000fe200078e0a12 */
[----:B------:R-:W-:Y:S01]  /*10200*/  ISETP.GE.AND P2, PT, R38, RZ, PT ;  /* 0x000000ff2600720c */ /* 0x000fe20003f46270 */
[----:B------:R-:W-:Y:S01]  /*10210*/  @!P4 IMAD.MOV R17, RZ, RZ, -R17 ;  /* 0x000000ffff11c224 */ /* 0x000fe200078e0a11 */
[----:B------:R-:W-:Y:S02]  /*10220*/  ISETP.GE.AND P4, PT, R34, RZ, PT ;  /* 0x000000ff2200720c */ /* 0x000fe40003f86270 */
[----:B------:R-:W-:Y:S02]  /*10230*/  ISETP.GE.AND P6, PT, R37, RZ, PT ;  /* 0x000000ff2500720c */ /* 0x000fe40003fc6270 */
[----:B------:R-:W-:-:S05]  /*10240*/  ISETP.GE.AND P3, PT, R40, RZ, PT ;  /* 0x000000ff2800720c */ /* 0x000fca0003f66270 */
[----:B------:R-:W-:Y:S01]  /*10250*/  @!P1 IMAD.MOV R24, RZ, RZ, -R24 ;  /* 0x000000ffff189224 */ /* 0x000fe200078e0a18 */
[----:B------:R-:W-:Y:S01]  /*10260*/  ISETP.GE.AND P1, PT, R39, RZ, PT ;  /* 0x000000ff2700720c */ /* 0x000fe20003f26270 */
[----:B------:R-:W-:Y:S01]  /*10270*/  @!P2 IMAD.MOV R23, RZ, RZ, -R23 ;  /* 0x000000ffff17a224 */ /* 0x000fe200078e0a17 */
[----:B------:R-:W-:Y:S02]  /*10280*/  ISETP.NE.AND P0, PT, R15, RZ, PT ;  /* 0x000000ff0f00720c */ /* 0x000fe40003f05270 */
[----:B-1----:R-:W-:Y:S01]  /*10290*/  LOP3.LUT R29, R29, 0x7f, RZ, 0xc0, !PT ;  /* 0x0000007f1d1d7812 */ /* 0x002fe200078ec0ff */
[----:B------:R-:W-:Y:S01]  /*102a0*/  @!P4 IMAD.MOV R22, RZ, RZ, -R22 ;  /* 0x000000ffff16c224 */ /* 0x000fe200078e0a16 */
[----:B------:R-:W-:Y:S01]  /*102b0*/  LOP3.LUT R15, RZ, R15, RZ, 0x33, !PT ;  /* 0x0000000fff0f7212 */ /* 0x000fe200078e33ff */
[----:B------:R-:W-:Y:S01]  /*102c0*/  @!P6 IMAD.MOV R21, RZ, RZ, -R21 ;  /* 0x000000ffff15e224 */ /* 0x000fe200078e0a15 */
[----:B------:R-:W-:Y:S01]  /*102d0*/  LOP3.LUT R33, R29, 0x60, RZ, 0x3c, !PT ;  /* 0x000000601d217812 */ /* 0x000fe200078e3cff */
[----:B------:R-:W-:-:S04]  /*102e0*/  @!P3 IMAD.MOV R20, RZ, RZ, -R20 ;  /* 0x000000ffff14b224 */ /* 0x000fc800078e0a14 */
[----:B------:R-:W-:Y:S02]  /*102f0*/  @!P1 IMAD.MOV R11, RZ, RZ, -R11 ;  /* 0x000000ffff0b9224 */ /* 0x000fe400078e0a0b */
[----:B---3--:R-:W-:Y:S01]  /*10300*/  IMAD R7, R29, R7, RZ ;  /* 0x000000071d077224 */ /* 0x008fe200078e02ff */
[C---:B------:R-:W-:Y:S01]  /*10310*/  SEL R13, R15.reuse, R13, !P0 ;  /* 0x0000000d0f0d7207 */ /* 0x040fe20004000000 */
[----:B------:R-:W-:Y:S01]  /*10320*/  STS.U8 [R33+UR9+0x4f00], R52 ;  /* 0x004f003421007988 */ /* 0x000fe20008000009 */
[C---:B------:R-:W-:Y:S02]  /*10330*/  SEL R12, R15.reuse, R12, !P0 ;  /* 0x0000000c0f0c7207 */ /* 0x040fe40004000000 */
[C---:B------:R-:W-:Y:S01]  /*10340*/  SEL R10, R15.reuse, R10, !P0 ;  /* 0x0000000a0f0a7207 */ /* 0x040fe20004000000 */
[----:B------:R-:W-:Y:S01]  /*10350*/  STS.U8 [R33+UR9+0x1300], R42 ;  /* 0x0013002a21007988 */ /* 0x000fe20008000009 */
[C---:B------:R-:W-:Y:S02]  /*10360*/  SEL R9, R15.reuse, R9, !P0 ;  /* 0x000000090f097207 */ /* 0x040fe40004000000 */
[----:B------:R-:W-:-:S02]  /*10370*/  SEL R19, R15, R19, !P0 ;  /* 0x000000130f137207 */ /* 0x000fc40004000000 */
[C---:B------:R-:W-:Y:S02]  /*10380*/  SEL R18, R15.reuse, R18, !P0 ;  /* 0x000000120f127207 */ /* 0x040fe40004000000 */
[C---:B------:R-:W-:Y:S02]  /*10390*/  SEL R17, R15.reuse, R17, !P0 ;  /* 0x000000110f117207 */ /* 0x040fe40004000000 */
[C---:B------:R-:W-:Y:S02]  /*103a0*/  SEL R16, R15.reuse, R16, !P0 ;  /* 0x000000100f107207 */ /* 0x040fe40004000000 */
[C---:B------:R-:W-:Y:S02]  /*103b0*/  SEL R14, R15.reuse, R14, !P0 ;  /* 0x0000000e0f0e7207 */ /* 0x040fe40004000000 */
[C---:B------:R-:W-:Y:S02]  /*103c0*/  SEL R24, R15.reuse, R24, !P0 ;  /* 0x000000180f187207 */ /* 0x040fe40004000000 */
[----:B------:R-:W-:-:S02]  /*103d0*/  SEL R23, R15, R23, !P0 ;  /* 0x000000170f177207 */ /* 0x000fc40004000000 */
[C---:B------:R-:W-:Y:S02]  /*103e0*/  SEL R22, R15.reuse, R22, !P0 ;  /* 0x000000160f167207 */ /* 0x040fe40004000000 */
[C---:B------:R-:W-:Y:S02]  /*103f0*/  SEL R21, R15.reuse, R21, !P0 ;  /* 0x000000150f157207 */ /* 0x040fe40004000000 */
[C---:B------:R-:W-:Y:S02]  /*10400*/  SEL R20, R15.reuse, R20, !P0 ;  /* 0x000000140f147207 */ /* 0x040fe40004000000 */
[C---:B------:R-:W-:Y:S02]  /*10410*/  SEL R11, R15.reuse, R11, !P0 ;  /* 0x0000000b0f0b7207 */ /* 0x040fe40004000000 */
[----:B------:R-:W-:Y:S01]  /*10420*/  SEL R8, R15, R8, !P0 ;  /* 0x000000080f087207 */ /* 0x000fe20004000000 */
[----:B------:R-:W-:Y:S01]  /*10430*/  STS.U8 [R33+UR9+0x5300], R41 ;  /* 0x0053002921007988 */ /* 0x000fe20008000009 */
[C---:B------:R-:W-:Y:S01]  /*10440*/  IADD3 R5, P0, PT, R7.reuse, UR14, RZ ;  /* 0x0000000e07057c10 */ /* 0x040fe2000ff1e0ff */
[----:B------:R-:W-:Y:S01]  /*10450*/  IMAD R12, R12, UR5, RZ ;  /* 0x000000050c0c7c24 */ /* 0x000fe2000f8e02ff */
[----:B------:R-:W1:Y:S01]  /*10460*/  LDCU UR14, c[0x0][0x3b0] ;  /* 0x00007600ff0e77ac */ /* 0x000e620008000800 */
[----:B------:R-:W-:Y:S01]  /*10470*/  STS.U8 [R33+UR9+0x1700], R51 ;  /* 0x0017003321007988 */ /* 0x000fe20008000009 */
[----:B------:R-:W-:Y:S01]  /*10480*/  LEA.HI.X.SX32 R6, R7, UR15, 0x1, P0 ;  /* 0x0000000f07067c11 */ /* 0x000fe200080f0eff */
[----:B------:R-:W-:-:S02]  /*10490*/  IMAD R7, R13, UR4, RZ ;  /* 0x000000040d077c24 */ /* 0x000fc4000f8e02ff */
[----:B------:R-:W-:Y:S04]  /*104a0*/  STS.U8 [R33+UR9+0x5700], R50 ;  /* 0x0057003221007988 */ /* 0x000fe80008000009 */
[----:B------:R-:W-:Y:S04]  /*104b0*/  STS.U8 [R33+UR9+0x1b00], R49 ;  /* 0x001b003121007988 */ /* 0x000fe80008000009 */
[----:B------:R-:W-:Y:S04]  /*104c0*/  STS.U8 [R33+UR9+0x5b00], R48 ;  /* 0x005b003021007988 */ /* 0x000fe80008000009 */
[----:B------:R-:W-:Y:S04]  /*104d0*/  STS.U8 [R33+UR9+0x1f00], R47 ;  /* 0x001f002f21007988 */ /* 0x000fe80008000009 */
[----:B------:R-:W-:Y:S04]  /*104e0*/  STS.U8 [R33+UR9+0x5f00], R46 ;  /* 0x005f002e21007988 */ /* 0x000fe80008000009 */
[----:B------:R-:W-:Y:S01]  /*104f0*/  STS.U8 [R33+UR9+0x2300], R45 ;  /* 0x0023002d21007988 */ /* 0x000fe20008000009 */
[----:B------:R-:W-:-:S03]  /*10500*/  IMAD R10, R10, UR6, RZ ;  /* 0x000000060a0a7c24 */ /* 0x000fc6000f8e02ff */
[----:B------:R-:W-:Y:S04]  /*10510*/  STL [R1+0x340], R27 ;  /* 0x0003401b01007387 */ /* 0x000fe80000100800 */
[----:B------:R3:W-:Y:S01]  /*10520*/  STS.U8 [R33+UR9+0x6300], R44 ;  /* 0x0063002c21007988 */ /* 0x0007e20008000009 */
[----:B------:R-:W-:-:S03]  /*10530*/  IMAD R9, R9, UR12, RZ ;  /* 0x0000000c09097c24 */ /* 0x000fc6000f8e02ff */
[----:B------:R0:W-:Y:S01]  /*10540*/  STL [R1+0x32c], R28 ;  /* 0x00032c1c01007387 */ /* 0x0001e20000100800 */
[----:B---3--:R-:W-:Y:S01]  /*10550*/  IADD3 R44, P0, PT, R7, R5, RZ ;  /* 0x00000005072c7210 */ /* 0x008fe20007f1e0ff */
[----:B------:R-:W-:-:S03]  /*10560*/  IMAD R19, R19, UR13, RZ ;  /* 0x0000000d13137c24 */ /* 0x000fc6000f8e02ff */
[-C--:B------:R-:W-:Y:S02]  /*10570*/  LEA.HI.X.SX32 R7, R7, R6.reuse, 0x1, P0 ;  /* 0x0000000607077211 */ /* 0x080fe400000f0eff */
[-C--:B------:R-:W-:Y:S01]  /*10580*/  IADD3 R42, P0, PT, R12, R5.reuse, RZ ;  /* 0x000000050c2a7210 */ /* 0x080fe20007f1e0ff */
[----:B------:R3:W-:Y:S01]  /*10590*/  STS.U8 [R33+UR9+0x2700], R43 ;  /* 0x0027002b21007988 */ /* 0x0007e20008000009 */
[-C--:B0-----:R-:W-:Y:S01]  /*105a0*/  IADD3 R28, P1, PT, R10, R5.reuse, RZ ;  /* 0x000000050a1c7210 */ /* 0x081fe20007f3e0ff */
[----:B------:R-:W-:Y:S02]  /*105b0*/  IMAD R18, R18, UR16, RZ ;  /* 0x0000001012127c24 */ /* 0x000fe4000f8e02ff */
[----:B------:R-:W-:Y:S01]  /*105c0*/  IMAD R17, R17, UR17, RZ ;  /* 0x0000001111117c24 */ /* 0x000fe2000f8e02ff */
[----:B------:R-:W-:Y:S02]  /*105d0*/  LEA.HI.X.SX32 R27, R10, R6, 0x1, P1 ;  /* 0x000000060a1b7211 */ /* 0x000fe400008f0eff */
[-C--:B---3--:R-:W-:Y:S01]  /*105e0*/  IADD3 R43, P2, PT, R9, R5.reuse, RZ ;  /* 0x00000005092b7210 */ /* 0x088fe20007f5e0ff */
[----:B------:R-:W-:Y:S01]  /*105f0*/  IMAD R16, R16, UR18, RZ ;  /* 0x0000001210107c24 */ /* 0x000fe2000f8e02ff */
[----:B------:R-:W-:-:S02]  /*10600*/  IADD3 R39, P1, PT, R18, R5, RZ ;  /* 0x0000000512277210 */ /* 0x000fc40007f3e0ff */
[-C--:B------:R-:W-:Y:S01]  /*10610*/  LEA.HI.X.SX32 R53, R9, R6.reuse, 0x1, P2 ;  /* 0x0000000609357211 */ /* 0x080fe200010f0eff */
[----:B------:R-:W-:Y:S01]  /*10620*/  IMAD R14, R14, UR19, RZ ;  /* 0x000000130e0e7c24 */ /* 0x000fe2000f8e02ff */
[CC--:B------:R-:W-:Y:S01]  /*10630*/  IADD3 R37, P2, PT, R17.reuse, R5.reuse, RZ ;  /* 0x0000000511257210 */ /* 0x0c0fe20007f5e0ff */
[----:B------:R-:W-:Y:S01]  /*10640*/  IMAD R24, R24, UR22, RZ ;  /* 0x0000001618187c24 */ /* 0x000fe2000f8e02ff */
[-C--:B------:R-:W-:Y:S02]  /*10650*/  LEA.HI.X.SX32 R52, R18, R6.reuse, 0x1, P1 ;  /* 0x0000000612347211 */ /* 0x080fe400008f0eff */
[----:B------:R-:W-:Y:S01]  /*10660*/  LEA.HI.X.SX32 R38, R17, R6, 0x1, P2 ;  /* 0x0000000611267211 */ /* 0x000fe200010f0eff */
[----:B------:R-:W-:Y:S01]  /*10670*/  IMAD R23, R23, UR23, RZ ;  /* 0x0000001717177c24 */ /* 0x000fe2000f8e02ff */
[----:B------:R-:W-:Y:S01]  /*10680*/  IADD3 R30, P2, PT, R24, R5, RZ ;  /* 0x00000005181e7210 */ /* 0x000fe20007f5e0ff */
[----:B------:R-:W-:Y:S02]  /*10690*/  IMAD R22, R22, UR24, RZ ;  /* 0x0000001816167c24 */ /* 0x000fe4000f8e02ff */
[----:B------:R-:W-:-:S02]  /*106a0*/  IMAD R21, R21, UR25, RZ ;  /* 0x0000001915157c24 */ /* 0x000fc4000f8e02ff */
[----:B------:R-:W-:Y:S02]  /*106b0*/  IMAD R20, R20, UR26, RZ ;  /* 0x0000001a14147c24 */ /* 0x000fe4000f8e02ff */
[----:B------:R-:W-:Y:S02]  /*106c0*/  IMAD R11, R11, UR27, RZ ;  /* 0x0000001b0b0b7c24 */ /* 0x000fe4000f8e02ff */
[----:B-1----:R-:W-:Y:S01]  /*106d0*/  IMAD R8, R8, UR14, RZ ;  /* 0x0000000e08087c24 */ /* 0x002fe2000f8e02ff */
[CC--:B------:R-:W-:Y:S02]  /*106e0*/  IADD3 R40, P3, PT, R20.reuse, R5.reuse, RZ ;  /* 0x0000000514287210 */ /* 0x0c0fe40007f7e0ff */
[C---:B------:R-:W-:Y:S02]  /*106f0*/  IADD3 R32, P4, PT, R11.reuse, R5, RZ ;  /* 0x000000050b207210 */ /* 0x040fe40007f9e0ff */
[-C--:B------:R-:W-:Y:S02]  /*10700*/  LEA.HI.X.SX32 R31, R20, R6.reuse, 0x1, P3 ;  /* 0x00000006141f7211 */ /* 0x080fe400018f0eff */
[-C--:B------:R-:W-:Y:S01]  /*10710*/  LEA.HI.X.SX32 R34, R11, R6.reuse, 0x1, P4 ;  /* 0x000000060b227211 */ /* 0x080fe200020f0eff */
[----:B--2---:R-:W-:Y:S04]  /*10720*/  STL [R1+0xbe0], R26 ;  /* 0x000be01a01007387 */ /* 0x004fe80000100800 */
[----:B------:R-:W-:Y:S04]  /*10730*/  STL [R1+0xbf0], R3 ;  /* 0x000bf00301007387 */ /* 0x000fe80000100800 */
[----:B------:R0:W-:Y:S04]  /*10740*/  STL [R1+0xbf4], R4 ;  /* 0x000bf40401007387 */ /* 0x0001e80000100800 */
[----:B------:R-:W-:Y:S04]  /*10750*/  STL [R1+0x348], R0 ;  /* 0x0003480001007387 */ /* 0x000fe80000100800 */
[----:B------:R-:W-:Y:S04]  /*10760*/  STL [R1+0x344], R2 ;  /* 0x0003440201007387 */ /* 0x000fe80000100800 */
[----:B----4-:R1:W-:Y:S01]  /*10770*/  STL [R1+0xbf8], R25 ;  /* 0x000bf81901007387 */ /* 0x0103e20000100800 */
[----:B0-----:R-:W-:-:S03]  /*10780*/  LEA.HI.X.SX32 R4, R12, R6, 0x1, P0 ;  /* 0x000000060c047211 */ /* 0x001fc600000f0eff */
[----:B------:R0:W-:Y:S01]  /*10790*/  STL [R1+0xbfc], R15 ;  /* 0x000bfc0f01007387 */ /* 0x0001e20000100800 */
[----:B------:R-:W-:-:S03]  /*107a0*/  IADD3 R49, P0, PT, R19, R5, RZ ;  /* 0x0000000513317210 */ /* 0x000fc60007f1e0ff */
[----:B------:R-:W2:Y:S04]  /*107b0*/  LDL.LU R50, [R1+0x10] ;  /* 0x0000100001327983 */ /* 0x000ea80000300800 */
[----:B------:R-:W3:Y:S04]  /*107c0*/  LDL.LU R47, [R1+0xc] ;  /* 0x00000c00012f7983 */ /* 0x000ee80000300800 */
[----:B------:R-:W-:Y:S04]  /*107d0*/  STL [R1+0x350], R44 ;  /* 0x0003502c01007387 */ /* 0x000fe80000100800 */
[----:B------:R-:W-:Y:S01]  /*107e0*/  STL [R1+0x34c], R7 ;  /* 0x00034c0701007387 */ /* 0x000fe20000100800 */
[----:B------:R-:W-:-:S03]  /*107f0*/  LEA.HI.X.SX32 R48, R19, R6, 0x1, P0 ;  /* 0x0000000613307211 */ /* 0x000fc600000f0eff */
[----:B------:R-:W-:Y:S04]  /*10800*/  STL [R1+0x358], R42 ;  /* 0x0003582a01007387 */ /* 0x000fe80000100800 */
[----:B------:R-:W-:Y:S04]  /*10810*/  STL [R1+0x360], R28 ;  /* 0x0003601c01007387 */ /* 0x000fe80000100800 */
[----:B------:R-:W-:Y:S01]  /*10820*/  STL [R1+0x354], R4 ;  /* 0x0003540401007387 */ /* 0x000fe20000100800 */
[----:B------:R-:W-:-:S03]  /*10830*/  IADD3 R35, P0, PT, R16, R5, RZ ;  /* 0x0000000510237210 */ /* 0x000fc60007f1e0ff */
[----:B------:R-:W-:Y:S01]  /*10840*/  STL [R1+0x368], R43 ;  /* 0x0003682b01007387 */ /* 0x000fe20000100800 */
[----:B-1----:R-:W-:-:S03]  /*10850*/  IADD3 R25, P1, PT, R14, R5, RZ ;  /* 0x000000050e197210 */ /* 0x002fc60007f3e0ff */
[----:B------:R-:W-:Y:S04]  /*10860*/  STL [R1+0x35c], R27 ;  /* 0x00035c1b01007387 */ /* 0x000fe80000100800 */
[----:B------:R-:W-:Y:S04]  /*10870*/  STL [R1+0x364], R53 ;  /* 0x0003643501007387 */ /* 0x000fe80000100800 */
[----:B------:R-:W-:Y:S01]  /*10880*/  STL [R1+0x370], R49 ;  /* 0x0003703101007387 */ /* 0x000fe20000100800 */
[----:B------:R-:W-:-:S03]  /*10890*/  LEA.HI.X.SX32 R26, R16, R6, 0x1, P0 ;  /* 0x00000006101a7211 */ /* 0x000fc600000f0eff */
[----:B------:R-:W-:Y:S01]  /*108a0*/  STL [R1+0x378], R39 ;  /* 0x0003782701007387 */ /* 0x000fe20000100800 */
[----:B0-----:R-:W-:-:S03]  /*108b0*/  LEA.HI.X.SX32 R15, R14, R6, 0x1, P1 ;  /* 0x000000060e0f7211 */ /* 0x001fc600008f0eff */
[----:B------:R-:W-:Y:S01]  /*108c0*/  STL [R1+0x36c], R48 ;  /* 0x00036c3001007387 */ /* 0x000fe20000100800 */
[----:B------:R-:W-:-:S03]  /*108d0*/  LEA.HI.X.SX32 R3, R24, R6, 0x1, P2 ;  /* 0x0000000618037211 */ /* 0x000fc600010f0eff */
[----:B------:R-:W-:Y:S01]  /*108e0*/  STL [R1+0x380], R37 ;  /* 0x0003802501007387 */ /* 0x000fe20000100800 */
[-C--:B------:R-:W-:Y:S01]  /*108f0*/  IADD3 R36, P0, PT, R23, R5.reuse, RZ ;  /* 0x0000000517247210 */ /* 0x080fe20007f1e0ff */
[----:B------:R-:W0:Y:S02]  /*10900*/  LDC R24, c[0x0][0x3a0] ;  /* 0x0000e800ff187b82 */ /* 0x000e240000000800 */
[----:B------:R-:W-:Y:S01]  /*10910*/  STL [R1+0x374], R52 ;  /* 0x0003743401007387 */ /* 0x000fe20000100800 */
[----:B------:R-:W-:-:S03]  /*10920*/  IADD3 R46, P1, PT, R22, R5, RZ ;  /* 0x00000005162e7210 */ /* 0x000fc60007f3e0ff */
[----:B------:R-:W-:Y:S04]  /*10930*/  STL [R1+0x37c], R38 ;  /* 0x00037c2601007387 */ /* 0x000fe80000100800 */
[----:B------:R-:W-:Y:S01]  /*10940*/  STL [R1+0x390], R25 ;  /* 0x0003901901007387 */ /* 0x000fe20000100800 */
[----:B------:R-:W-:-:S03]  /*10950*/  IADD3 R41, P2, PT, R21, R5, RZ ;  /* 0x0000000515297210 */ /* 0x000fc60007f5e0ff */
[----:B------:R-:W-:Y:S04]  /*10960*/  STL [R1+0x388], R35 ;  /* 0x0003882301007387 */ /* 0x000fe80000100800 */
[----:B------:R-:W-:Y:S04]  /*10970*/  STL [R1+0x398], R30 ;  /* 0x0003981e01007387 */ /* 0x000fe80000100800 */
[----:B------:R-:W-:Y:S01]  /*10980*/  STL [R1+0x384], R26 ;  /* 0x0003841a01007387 */ /* 0x000fe20000100800 */
[----:B------:R-:W-:-:S03]  /*10990*/  IADD3 R0, P6, PT, R8, R5, RZ ;  /* 0x0000000508007210 */ /* 0x000fc60007fde0ff */
[----:B------:R-:W-:Y:S01]  /*109a0*/  STL [R1+0x38c], R15 ;  /* 0x00038c0f01007387 */ /* 0x000fe20000100800 */
[----:B------:R-:W-:-:S03]  /*109b0*/  LEA.HI.X.SX32 R23, R23, R6, 0x1, P0 ;  /* 0x0000000617177211 */ /* 0x000fc600000f0eff */
[----:B------:R-:W-:Y:S04]  /*109c0*/  STL [R1+0x394], R3 ;  /* 0x0003940301007387 */ /* 0x000fe80000100800 */
[----:B------:R-:W-:Y:S01]  /*109d0*/  STL [R1+0x3a0], R36 ;  /* 0x0003a02401007387 */ /* 0x000fe20000100800 */
[----:B------:R-:W-:-:S03]  /*109e0*/  LEA.HI.X.SX32 R45, R22, R6, 0x1, P1 ;  /* 0x00000006162d7211 */ /* 0x000fc600008f0eff */
[----:B------:R-:W-:Y:S01]  /*109f0*/  STL [R1+0x3a8], R46 ;  /* 0x0003a82e01007387 */ /* 0x000fe20000100800 */
[----:B------:R-:W-:-:S03]  /*10a00*/  LEA.HI.X.SX32 R51, R21, R6, 0x1, P2 ;  /* 0x0000000615337211 */ /* 0x000fc600010f0eff */
[----:B------:R-:W4:Y:S04]  /*10a10*/  LDL.LU R5, [R1+0x8] ;  /* 0x0000080001057983 */ /* 0x000f280000300800 */
[----:B------:R-:W-:Y:S04]  /*10a20*/  STL [R1+0x3b0], R41 ;  /* 0x0003b02901007387 */ /* 0x000fe80000100800 */
[----:B------:R-:W-:Y:S04]  /*10a30*/  STL [R1+0x3b8], R40 ;  /* 0x0003b82801007387 */ /* 0x000fe80000100800 */
[----:B------:R-:W2:Y:S04]  /*10a40*/  LDL.LU R22, [R1+0x6c] ;  /* 0x00006c0001167983 */ /* 0x000ea80000300800 */
[----:B------:R-:W-:Y:S01]  /*10a50*/  STL [R1+0x3c0], R32 ;  /* 0x0003c02001007387 */ /* 0x000fe20000100800 */
[----:B------:R-:W-:-:S03]  /*10a60*/  LEA.HI.X.SX32 R2, R8, R6, 0x1, P6 ;  /* 0x0000000608027211 */ /* 0x000fc600030f0eff */
[----:B------:R-:W-:Y:S04]  /*10a70*/  STL [R1+0x39c], R23 ;  /* 0x00039c1701007387 */ /* 0x000fe80000100800 */
[----:B------:R-:W-:Y:S04]  /*10a80*/  STL [R1+0x3c8], R0 ;  /* 0x0003c80001007387 */ /* 0x000fe80000100800 */
[----:B------:R-:W-:Y:S04]  /*10a90*/  STL [R1+0x3a4], R45 ;  /* 0x0003a42d01007387 */ /* 0x000fe80000100800 */
[----:B------:R-:W-:Y:S04]  /*10aa0*/  STL [R1+0x3ac], R51 ;  /* 0x0003ac3301007387 */ /* 0x000fe80000100800 */
[----:B------:R-:W2:Y:S01]  /*10ab0*/  LDL.LU R6, [R1+0x4] ;  /* 0x0000040001067983 */ /* 0x000ea20000300800 */
[----:B0-----:R-:W-:-:S05]  /*10ac0*/  VIADD R24, R24, 0x7f ;  /* 0x0000007f18187836 */ /* 0x001fca0000000000 */
[----:B------:R-:W-:Y:S02]  /*10ad0*/  ISETP.GT.AND P0, PT, R24, 0x7f, PT ;  /* 0x0000007f1800780c */ /* 0x000fe40003f04270 */
[----:B------:R-:W0:Y:S01]  /*10ae0*/  LDC R24, c[0x0][0x3a0] ;  /* 0x0000e800ff187b82 */ /* 0x000e220000000800 */
[----:B------:R-:W-:Y:S02]  /*10af0*/  PRMT R21, RZ, 0x7610, R21 ;  /* 0x00007610ff157816 */ /* 0x000fe40000000015 */
[----:B------:R-:W-:Y:S01]  /*10b00*/  PRMT R13, RZ, 0x7610, R13 ;  /* 0x00007610ff0d7816 */ /* 0x000fe2000000000d */
[----:B------:R-:W-:Y:S01]  /*10b10*/  STL [R1+0x3b4], R31 ;  /* 0x0003b41f01007387 */ /* 0x000fe20000100800 */
[----:B0-----:R-:W-:-:S03]  /*10b20*/  ISETP.LT.AND P0, PT, R29, R24, P0 ;  /* 0x000000181d00720c */ /* 0x001fc60000701270 */
[----:B------:R-:W-:Y:S01]  /*10b30*/  STL [R1+0x3bc], R34 ;  /* 0x0003bc2201007387 */ /* 0x000fe20000100800 */
[----:B------:R-:W-:Y:S01]  /*10b40*/  PRMT R20, RZ, 0x7610, R20 ;  /* 0x00007610ff147816 */ /* 0x000fe20000000014 */
[----:B------:R-:W0:Y:S02]  /*10b50*/  LDC R24, c[0x0][0x3a0] ;  /* 0x0000e800ff187b82 */ /* 0x000e240000000800 */
[----:B------:R-:W-:Y:S04]  /*10b60*/  STL [R1+0x3c4], R2 ;  /* 0x0003c40201007387 */ /* 0x000fe80000100800 */
[----:B----4-:R1:W-:Y:S04]  /*10b70*/  STS.U8 [R33+UR9+0x6700], R5 ;  /* 0x0067000521007988 */ /* 0x0103e80008000009 */
[----:B-1----:R-:W4:Y:S04]  /*10b80*/  LDL.LU R5, [R1+0x84] ;  /* 0x0000840001057983 */ /* 0x002f280000300800 */
[----:B--2---:R1:W-:Y:S02]  /*10b90*/  STS.U8 [R33+UR9+0x2b00], R6 ;  /* 0x002b000621007988 */ /* 0x0043e40008000009 */
[----:B-1----:R-:W-:-:S02]  /*10ba0*/  @P0 IMAD.MOV.U32 R6, RZ, RZ, R44 ;  /* 0x000000ffff060224 */ /* 0x002fc400078e002c */
[----:B---3--:R1:W-:Y:S04]  /*10bb0*/  STS.U8 [R33+UR9+0x6b00], R47 ;  /* 0x006b002f21007988 */ /* 0x0083e80008000009 */
[----:B------:R2:W3:Y:S04]  /*10bc0*/  @P0 LDG.E.U8 R21, desc[UR20][R6.64] ;  /* 0x0000001406150981 */ /* 0x0004e8000c1e1100 */
[----:B------:R-:W3:Y:S04]  /*10bd0*/  LDL.LU R44, [R1+0x80] ;  /* 0x00008000012c7983 */ /* 0x000ee80000300800 */
[----:B-1----:R-:W3:Y:S01]  /*10be0*/  LDL.LU R47, [R1+0x8c] ;  /* 0x00008c00012f7983 */ /* 0x002ee20000300800 */
[----:B--2---:R-:W-:-:S02]  /*10bf0*/  @P0 IMAD.MOV.U32 R6, RZ, RZ, R25 ;  /* 0x000000ffff060224 */ /* 0x004fc400078e0019 */
[----:B------:R-:W-:Y:S01]  /*10c00*/  @P0 IMAD.MOV.U32 R7, RZ, RZ, R15 ;  /* 0x000000ffff070224 */ /* 0x000fe200078e000f */
[----:B------:R1:W-:Y:S04]  /*10c10*/  STS.U8 [R33+UR9+0x2f00], R50 ;  /* 0x002f003221007988 */ /* 0x0003e80008000009 */
[----:B------:R2:W3:Y:S04]  /*10c20*/  @P0 LDG.E.U8 R13, desc[UR20][R6.64] ;  /* 0x00000014060d0981 */ /* 0x0004e8000c1e1100 */
[----:B------:R-:W3:Y:S04]  /*10c30*/  LDL.LU R15, [R1+0xbfc] ;  /* 0x000bfc00010f7983 */ /* 0x000ee80000300800 */
[----:B------:R-:W3:Y:S01]  /*10c40*/  LDL.LU R25, [R1+0xbf8] ;  /* 0x000bf80001197983 */ /* 0x000ee20000300800 */
[----:B--2---:R-:W-:-:S02]  /*10c50*/  @P0 IMAD.MOV.U32 R6, RZ, RZ, R42 ;  /* 0x000000ffff060224 */ /* 0x004fc400078e002a */
[----:B------:R-:W-:Y:S01]  /*10c60*/  @P0 IMAD.MOV.U32 R7, RZ, RZ, R4 ;  /* 0x000000ffff070224 */ /* 0x000fe200078e0004 */
[----:B-1----:R-:W2:Y:S04]  /*10c70*/  LDL.LU R50, [R1+0x88] ;  /* 0x0000880001327983 */ /* 0x002ea80000300800 */
[----:B------:R-:W5:Y:S04]  /*10c80*/  LDL.LU R4, [R1+0xbf4] ;  /* 0x000bf40001047983 */ /* 0x000f680000300800 */
[----:B------:R-:W2:Y:S04]  /*10c90*/  LDL.LU R42, [R1+0x9c] ;  /* 0x00009c00012a7983 */ /* 0x000ea80000300800 */
[----:B------:R1:W2:Y:S04]  /*10ca0*/  @P0 LDG.E.U8 R20, desc[UR20][R6.64] ;  /* 0x0000001406140981 */ /* 0x0002a8000c1e1100 */
[----:B------:R-:W2:Y:S01]  /*10cb0*/  LDL.LU R7, [R1+0x14] ;  /* 0x0000140001077983 */ /* 0x000ea20000300800 */
[----:B------:R-:W-:Y:S01]  /*10cc0*/  PRMT R12, RZ, 0x7610, R12 ;  /* 0x00007610ff0c7816 */ /* 0x000fe2000000000c */
[----:B-1----:R-:W-:-:S02]  /*10cd0*/  @P0 IMAD.MOV.U32 R6, RZ, RZ, R30 ;  /* 0x000000ffff060224 */ /* 0x002fc400078e001e */
[----:B--2---:R1:W-:Y:S02]  /*10ce0*/  STS.U8 [R33+UR9+0x6f00], R7 ;  /* 0x006f000721007988 */ /* 0x0043e40008000009 */
[----:B-1----:R-:W-:Y:S02]  /*10cf0*/  @P0 IMAD.MOV.U32 R7, RZ, RZ, R3 ;  /* 0x000000ffff070224 */ /* 0x002fe400078e0003 */
[----:B------:R-:W5:Y:S04]  /*10d00*/  LDL.LU R3, [R1+0xbf0] ;  /* 0x000bf00001037983 */ /* 0x000f680000300800 */
[----:B------:R-:W2:Y:S04]  /*10d10*/  LDL.LU R30, [R1+0x98] ;  /* 0x00009800011e7983 */ /* 0x000ea80000300800 */
[----:B------:R1:W2:Y:S04]  /*10d20*/  @P0 LDG.E.U8 R12, desc[UR20][R6.64] ;  /* 0x00000014060c0981 */ /* 0x0002a8000c1e1100 */
[----:B------:R-:W2:Y:S01]  /*10d30*/  LDL.LU R7, [R1+0x74] ;  /* 0x0000740001077983 */ /* 0x000ea20000300800 */
[----:B-1----:R-:W-:Y:S01]  /*10d40*/  @P0 IMAD.MOV.U32 R6, RZ, RZ, R28 ;  /* 0x000000ffff060224 */ /* 0x002fe200078e001c */
[----:B------:R-:W-:-:S02]  /*10d50*/  PRMT R19, RZ, 0x7610, R19 ;  /* 0x00007610ff137816 */ /* 0x000fc40000000013 */
[----:B------:R-:W-:Y:S02]  /*10d60*/  PRMT R11, RZ, 0x7610, R11 ;  /* 0x00007610ff0b7816 */ /* 0x000fe4000000000b */
[----:B------:R-:W-:Y:S02]  /*10d70*/  PRMT R18, RZ, 0x7610, R18 ;  /* 0x00007610ff127816 */ /* 0x000fe40000000012 */
[----:B------:R-:W-:Y:S02]  /*10d80*/  PRMT R10, RZ, 0x7610, R10 ;  /* 0x00007610ff0a7816 */ /* 0x000fe4000000000a */
[----:B------:R-:W-:Y:S01]  /*10d90*/  PRMT R17, RZ, 0x7610, R17 ;  /* 0x00007610ff117816 */ /* 0x000fe20000000011 */
[----:B--2---:R1:W-:Y:S02]  /*10da0*/  STS.U8 [R33+UR9+0x3300], R7 ;  /* 0x0033000721007988 */ /* 0x0043e40008000009 */
[----:B-1----:R-:W-:Y:S02]  /*10db0*/  @P0 IMAD.MOV.U32 R7, RZ, RZ, R27 ;  /* 0x000000ffff070224 */ /* 0x002fe400078e001b */
[----:B------:R-:W2:Y:S04]  /*10dc0*/  LDL.LU R27, [R1+0xbec] ;  /* 0x000bec00011b7983 */ /* 0x000ea80000300800 */
[----:B------:R-:W2:Y:S04]  /*10dd0*/  LDL.LU R28, [R1+0xbe8] ;  /* 0x000be800011c7983 */ /* 0x000ea80000300800 */
[----:B------:R1:W2:Y:S02]  /*10de0*/  @P0 LDG.E.U8 R19, desc[UR20][R6.64] ;  /* 0x0000001406130981 */ /* 0x0002a4000c1e1100 */
[----:B-1----:R-:W-:-:S02]  /*10df0*/  @P0 IMAD.MOV.U32 R6, RZ, RZ, R36 ;  /* 0x000000ffff060224 */ /* 0x002fc400078e0024 */
[----:B------:R-:W-:Y:S01]  /*10e00*/  @P0 IMAD.MOV.U32 R7, RZ, RZ, R23 ;  /* 0x000000ffff070224 */ /* 0x000fe200078e0017 */
[----:B------:R-:W2:Y:S04]  /*10e10*/  LDL.LU R36, [R1] ;  /* 0x0000000001247983 */ /* 0x000ea80000300800 */
[----:B------:R1:W2:Y:S02]  /*10e20*/  @P0 LDG.E.U8 R11, desc[UR20][R6.64] ;  /* 0x00000014060b0981 */ /* 0x0002a4000c1e1100 */
[----:B-1----:R-:W-:Y:S02]  /*10e30*/  @P0 IMAD.MOV.U32 R7, RZ, RZ, R53 ;  /* 0x000000ffff070224 */ /* 0x002fe400078e0035 */
[----:B------:R-:W2:Y:S01]  /*10e40*/  LDL.LU R53, [R1+0xbe4] ;  /* 0x000be40001357983 */ /* 0x000ea20000300800 */
[----:B------:R-:W-:-:S05]  /*10e50*/  @P0 IMAD.MOV.U32 R6, RZ, RZ, R43 ;  /* 0x000000ffff060224 */ /* 0x000fca00078e002b */
[----:B------:R1:W2:Y:S02]  /*10e60*/  @P0 LDG.E.U8 R18, desc[UR20][R6.64] ;  /* 0x0000001406120981 */ /* 0x0002a4000c1e1100 */
[----:B-1----:R-:W-:Y:S02]  /*10e70*/  @P0 IMAD.MOV.U32 R6, RZ, RZ, R46 ;  /* 0x000000ffff060224 */ /* 0x002fe400078e002e */
[----:B------:R-:W-:-:S05]  /*10e80*/  @P0 IMAD.MOV.U32 R7, RZ, RZ, R45 ;  /* 0x000000ffff070224 */ /* 0x000fca00078e002d */
[----:B------:R1:W2:Y:S01]  /*10e90*/  @P0 LDG.E.U8 R10, desc[UR20][R6.64] ;  /* 0x00000014060a0981 */ /* 0x0002a2000c1e1100 */
[----:B------:R-:W-:Y:S01]  /*10ea0*/  PRMT R9, RZ, 0x7610, R9 ;  /* 0x00007610ff097816 */ /* 0x000fe20000000009 */
[----:B-1----:R-:W-:Y:S02]  /*10eb0*/  @P0 IMAD.MOV.U32 R6, RZ, RZ, R49 ;  /* 0x000000ffff060224 */ /* 0x002fe400078e0031 */
[----:B------:R-:W-:Y:S01]  /*10ec0*/  @P0 IMAD.MOV.U32 R7, RZ, RZ, R48 ;  /* 0x000000ffff070224 */ /* 0x000fe200078e0030 */
[----:B------:R-:W-:Y:S04]  /*10ed0*/  STS.U8 [R33+UR9+0x7300], R22 ;  /* 0x0073001621007988 */ /* 0x000fe80008000009 */
[----:B------:R1:W2:Y:S01]  /*10ee0*/  @P0 LDG.E.U8 R17, desc[UR20][R6.64] ;  /* 0x0000001406110981 */ /* 0x0002a2000c1e1100 */
[----:B------:R-:W-:-:S03]  /*10ef0*/  PRMT R16, RZ, 0x7610, R16 ;  /* 0x00007610ff107816 */ /* 0x000fc60000000010 */
[----:B----4-:R4:W-:Y:S01]  /*10f00*/  STS.U8 [R33+UR9+0x3700], R5 ;  /* 0x0037000521007988 */ /* 0x0109e20008000009 */
[----:B-1----:R-:W-:Y:S02]  /*10f10*/  @P0 IMAD.MOV.U32 R6, RZ, RZ, R41 ;  /* 0x000000ffff060224 */ /* 0x002fe400078e0029 */
[----:B------:R-:W-:Y:S01]  /*10f20*/  @P0 IMAD.MOV.U32 R7, RZ, RZ, R51 ;  /* 0x000000ffff070224 */ /* 0x000fe200078e0033 */
[----:B---3--:R-:W-:Y:S01]  /*10f30*/  STS.U8 [R33+UR9+0x7700], R44 ;  /* 0x0077002c21007988 */ /* 0x008fe20008000009 */
[----:B----4-:R-:W-:-:S03]  /*10f40*/  LOP3.LUT R5, R29, 0x70, RZ, 0x3c, !PT ;  /* 0x000000701d057812 */ /* 0x010fc600078e3cff */
[----:B------:R1:W3:Y:S04]  /*10f50*/  @P0 LDG.E.U8 R9, desc[UR20][R6.64] ;  /* 0x0000001406090981 */ /* 0x0002e8000c1e1100 */
[----:B------:R-:W-:Y:S04]  /*10f60*/  STS.U8 [R33+UR9+0x3b00], R47 ;  /* 0x003b002f21007988 */ /* 0x000fe80008000009 */
[----:B------:R-:W-:Y:S01]  /*10f70*/  STS.U8 [R33+UR9+0x7b00], R50 ;  /* 0x007b003221007988 */ /* 0x000fe20008000009 */
[----:B-1----:R-:W-:Y:S02]  /*10f80*/  @P0 IMAD.MOV.U32 R6, RZ, RZ, R39 ;  /* 0x000000ffff060224 */ /* 0x002fe400078e0027 */
[----:B------:R-:W-:Y:S01]  /*10f90*/  @P0 IMAD.MOV.U32 R7, RZ, RZ, R52 ;  /* 0x000000ffff070224 */ /* 0x000fe200078e0034 */
[----:B------:R-:W-:Y:S01]  /*10fa0*/  STS.U8 [R33+UR9+0x3f00], R42 ;  /* 0x003f002a21007988 */ /* 0x000fe20008000009 */
[----:B------:R-:W-:-:S03]  /*10fb0*/  PRMT R8, RZ, 0x7610, R8 ;  /* 0x00007610ff087816 */ /* 0x000fc60000000008 */
[----:B------:R-:W-:Y:S04]  /*10fc0*/  STS.U8 [R33+UR9+0x7f00], R30 ;  /* 0x007f001e21007988 */ /* 0x000fe80008000009 */
[----:B------:R1:W4:Y:S01]  /*10fd0*/  @P0 LDG.E.U8 R16, desc[UR20][R6.64] ;  /* 0x0000001406100981 */ /* 0x000322000c1e1100 */
[----:B------:R-:W-:Y:S01]  /*10fe0*/  PRMT R15, RZ, 0x7610, R15 ;  /* 0x00007610ff0f7816 */ /* 0x000fe2000000000f */
[----:B-1----:R-:W-:Y:S02]  /*10ff0*/  @P0 IMAD.MOV.U32 R6, RZ, RZ, R40 ;  /* 0x000000ffff060224 */ /* 0x002fe400078e0028 */
[----:B------:R-:W-:-:S05]  /*11000*/  @P0 IMAD.MOV.U32 R7, RZ, RZ, R31 ;  /* 0x000000ffff070224 */ /* 0x000fca00078e001f */
[----:B------:R1:W3:Y:S01]  /*11010*/  @P0 LDG.E.U8 R8, desc[UR20][R6.64] ;  /* 0x0000001406080981 */ /* 0x0002e2000c1e1100 */
[----:B------:R-:W-:Y:S02]  /*11020*/  @P0 IMAD.MOV.U32 R22, RZ, RZ, R32 ;  /* 0x000000ffff160224 */ /* 0x000fe400078e0020 */
[----:B------:R-:W-:Y:S02]  /*11030*/  @P0 IMAD.MOV.U32 R23, RZ, RZ, R34 ;  /* 0x000000ffff170224 */ /* 0x000fe400078e0022 */
[----:B-1----:R-:W-:Y:S02]  /*11040*/  @P0 IMAD.MOV.U32 R6, RZ, RZ, R37 ;  /* 0x000000ffff060224 */ /* 0x002fe400078e0025 */
[----:B------:R-:W-:-:S05]  /*11050*/  @P0 IMAD.MOV.U32 R7, RZ, RZ, R38 ;  /* 0x000000ffff070224 */ /* 0x000fca00078e0026 */
[----:B------:R1:W3:Y:S01]  /*11060*/  @P0 LDG.E.U8 R15, desc[UR20][R6.64] ;  /* 0x00000014060f0981 */ /* 0x0002e2000c1e1100 */
[----:B------:R-:W-:Y:S02]  /*11070*/  PRMT R14, RZ, 0x7610, R14 ;  /* 0x00007610ff0e7816 */ /* 0x000fe4000000000e */
[----:B-1----:R-:W-:-:S06]  /*11080*/  PRMT R7, RZ, 0x7610, R7 ;  /* 0x00007610ff077816 */ /* 0x002fcc0000000007 */
[----:B------:R1:W3:Y:S02]  /*11090*/  @P0 LDG.E.U8 R7, desc[UR20][R22.64] ;  /* 0x0000001416070981 */ /* 0x0002e4000c1e1100 */
[----:B-1----:R-:W-:Y:S02]  /*110a0*/  @P0 IMAD.MOV.U32 R22, RZ, RZ, R35 ;  /* 0x000000ffff160224 */ /* 0x002fe400078e0023 */
[----:B------:R-:W-:-:S05]  /*110b0*/  @P0 IMAD.MOV.U32 R23, RZ, RZ, R26 ;  /* 0x000000ffff170224 */ /* 0x000fca00078e001a */
[----:B------:R1:W3:Y:S04]  /*110c0*/  @P0 LDG.E.U8 R14, desc[UR20][R22.64] ;  /* 0x00000014160e0981 */ /* 0x0002e8000c1e1100 */
[----:B--2---:R2:W-:Y:S04]  /*110d0*/  STS.U8 [R5+UR9+0x4380], R27 ;  /* 0x0043801b05007988 */ /* 0x0045e80008000009 */
[----:B------:R0:W-:Y:S04]  /*110e0*/  STS.U8 [R5+UR9+0x380], R28 ;  /* 0x0003801c05007988 */ /* 0x0001e80008000009 */
[----:B--2---:R-:W2:Y:S04]  /*110f0*/  LDL.LU R27, [R1+0x24] ;  /* 0x00002400011b7983 */ /* 0x004ea80000300800 */
        /* <DEDUP_REMOVED lines=23> */
[----:B------:R-:W2:Y:S04]  /*11270*/  LDL.LU R32, [R1+0xac] ;  /* 0x0000ac0001207983 */ /* 0x000ea80000300800 */
[----:B-1----:R-:W2:Y:S04]  /*11280*/  LDL.LU R53, [R1+0x28] ;  /* 0x0000280001357983 */ /* 0x002ea80000300800 */
[----:B------:R-:W2:Y:S04]  /*11290*/  LDL.LU R26, [R1+0xbe0] ;  /* 0x000be000011a7983 */ /* 0x000ea80000300800 */
[----:B------:R-:W2:Y:S04]  /*112a0*/  LDL.LU R35, [R1+0xa8] ;  /* 0x0000a80001237983 */ /* 0x000ea80000300800 */
[----:B------:R-:W2:Y:S01]  /*112b0*/  LDL.LU R23, [R1+0x18] ;  /* 0x0000180001177983 */ /* 0x000ea20000300800 */
[----:B------:R-:W-:Y:S01]  /*112c0*/  PRMT R6, RZ, 0x7610, R6 ;  /* 0x00007610ff067816 */ /* 0x000fe20000000006 */
[----:B------:R-:W-:-:S02]  /*112d0*/  @P0 IMAD.MOV.U32 R22, RZ, RZ, R0 ;  /* 0x000000ffff160224 */ /* 0x000fc400078e0000 */
[----:B------:R-:W-:Y:S04]  /*112e0*/  STS.U8 [R5+UR9+0x7f80], R25 ;  /* 0x007f801905007988 */ /* 0x000fe80008000009 */
[----:B--2---:R0:W-:Y:S02]  /*112f0*/  STS.U8 [R5+UR9+0xb80], R23 ;  /* 0x000b801705007988 */ /* 0x0041e40008000009 */
[----:B0-----:R-:W-:Y:S02]  /*11300*/  @P0 IMAD.MOV.U32 R23, RZ, RZ, R2 ;  /* 0x000000ffff170224 */ /* 0x001fe400078e0002 */
[----:B------:R0:W5:Y:S04]  /*11310*/  LDL.LU R2, [R1+0xbdc] ;  /* 0x000bdc0001027983 */ /* 0x0001680000300800 */
[----:B------:R-:W2:Y:S04]  /*11320*/  @P0 LDG.E.U8 R6, desc[UR20][R22.64] ;  /* 0x0000001416060981 */ /* 0x000ea8000c1e1100 */
[----:B------:R0:W5:Y:S04]  /*11330*/  LDL.LU R0, [R1+0xbd8] ;  /* 0x000bd80001007983 */ /* 0x0001680000300800 */
[----:B------:R1:W-:Y:S02]  /*11340*/  STS.U8 [R5+UR9+0x3b80], R32 ;  /* 0x003b802005007988 */ /* 0x0003e40008000009 */
[----:B-1----:R-:W1:Y:S02]  /*11350*/  S2R R32, SR_TID.X ;  /* 0x0000000000207919 */ /* 0x002e640000002100 */
[----:B------:R0:W-:Y:S04]  /*11360*/  STS.U8 [R5+UR9+0x7b80], R35 ;  /* 0x007b802305007988 */ /* 0x0001e80008000009 */
[----:B------:R-:W-:Y:S04]  /*11370*/  STS.U8 [R5+UR9+0x4b80], R53 ;  /* 0x004b803505007988 */ /* 0x000fe80008000009 */
[----:B------:R-:W-:Y:S04]  /*11380*/  STS.U8 [R5+UR9+0xf80], R27 ;  /* 0x000f801b05007988 */ /* 0x000fe80008000009 */
[----:B------:R-:W-:Y:S04]  /*11390*/  STS.U8 [R5+UR9+0x4f80], R28 ;  /* 0x004f801c05007988 */ /* 0x000fe80008000009 */
[----:B------:R-:W-:Y:S04]  /*113a0*/  STS.U8 [R5+UR9+0x1380], R43 ;  /* 0x0013802b05007988 */ /* 0x000fe80008000009 */
[----:B------:R-:W-:Y:S01]  /*113b0*/  STS.U8 [R5+UR9+0x5380], R44 ;  /* 0x0053802c05007988 */ /* 0x000fe20008000009 */
[----:B-1----:R-:W-:-:S03]  /*113c0*/  LOP3.LUT R32, R32, 0x7f, RZ, 0xc0, !PT ;  /* 0x0000007f20207812 */ /* 0x002fc600078ec0ff */
[----:B------:R-:W-:Y:S01]  /*113d0*/  STS.U8 [R5+UR9+0x1780], R45 ;  /* 0x0017802d05007988 */ /* 0x000fe20008000009 */
[----:B0-----:R-:W-:-:S03]  /*113e0*/  LOP3.LUT R35, R32, 0x10, RZ, 0x3c, !PT ;  /* 0x0000001020237812 */ /* 0x001fc600078e3cff */
[----:B------:R-:W-:Y:S01]  /*113f0*/  STS.U8 [R5+UR9+0x5780], R46 ;  /* 0x0057802e05007988 */ /* 0x000fe20008000009 */
[----:B------:R-:W-:-:S03]  /*11400*/  LOP3.LUT R32, R32, 0x20, RZ, 0x3c, !PT ;  /* 0x0000002020207812 */ /* 0x000fc600078e3cff */
        /* <DEDUP_REMOVED lines=22> */
[----:B------:R1:W-:Y:S01]  /*11570*/  STS.U8 [R32+UR9+0x10500], R11 ;  /* 0x0105000b20007988 */ /* 0x0003e20008000009 */
[----:B0-----:R-:W-:-:S05]  /*11580*/  LOP3.LUT R35, R29, 0x30, RZ, 0x3c, !PT ;  /* 0x000000301d237812 */ /* 0x001fca00078e3cff */
[----:B------:R0:W-:Y:S01]  /*11590*/  STS.U8 [R35+UR9+0x10180], R18 ;  /* 0x0101801223007988 */ /* 0x0001e20008000009 */
[C---:B-1----:R-:W-:Y:S02]  /*115a0*/  LOP3.LUT R32, R29.reuse, 0x40, RZ, 0x3c, !PT ;  /* 0x000000401d207812 */ /* 0x042fe400078e3cff */
[----:B------:R-:W-:Y:S01]  /*115b0*/  LOP3.LUT R29, R29, 0x50, RZ, 0x3c, !PT ;  /* 0x000000501d1d7812 */ /* 0x000fe200078e3cff */
[----:B------:R0:W-:Y:S04]  /*115c0*/  STS.U8 [R35+UR9+0x10580], R10 ;  /* 0x0105800a23007988 */ /* 0x0001e80008000009 */
[----:B------:R0:W-:Y:S04]  /*115d0*/  STS.U8 [R32+UR9+0x10200], R17 ;  /* 0x0102001120007988 */ /* 0x0001e80008000009 */
[----:B---3--:R0:W-:Y:S04]  /*115e0*/  STS.U8 [R32+UR9+0x10600], R9 ;  /* 0x0106000920007988 */ /* 0x0081e80008000009 */
[----:B----4-:R0:W-:Y:S04]  /*115f0*/  STS.U8 [R29+UR9+0x10280], R16 ;  /* 0x010280101d007988 */ /* 0x0101e80008000009 */
[----:B------:R0:W-:Y:S04]  /*11600*/  STS.U8 [R29+UR9+0x10680], R8 ;  /* 0x010680081d007988 */ /* 0x0001e80008000009 */
[----:B------:R0:W-:Y:S04]  /*11610*/  STS.U8 [R33+UR9+0x10300], R15 ;  /* 0x0103000f21007988 */ /* 0x0001e80008000009 */
[----:B------:R0:W-:Y:S04]  /*11620*/  STS.U8 [R33+UR9+0x10700], R7 ;  /* 0x0107000721007988 */ /* 0x0001e80008000009 */
[----:B------:R0:W-:Y:S01]  /*11630*/  STS.U8 [R5+UR9+0x10380], R14 ;  /* 0x0103800e05007988 */ /* 0x0001e20008000009 */
[----:B------:R-:W-:Y:S01]  /*11640*/  VIADD R24, R24, 0x7f ;  /* 0x0000007f18187836 */ /* 0x000fe20000000000 */
[----:B------:R-:W-:-:S04]  /*11650*/  ISETP.NE.U32.AND P0, PT, RZ, UR7, PT ;  /* 0x00000007ff007c0c */ /* 0x000fc8000bf05070 */
[C---:B------:R-:W-:Y:S02]  /*11660*/  ISETP.LT.OR P1, PT, R24.reuse, 0x80, P0 ;  /* 0x000000801800780c */ /* 0x040fe40000721670 */
[----:B------:R-:W-:Y:S01]  /*11670*/  ISETP.GE.AND P2, PT, R24, 0x100, PT ;  /* 0x000001001800780c */ /* 0x000fe20003f46270 */
[----:B--2---:R0:W-:Y:S01]  /*11680*/  STS.U8 [R5+UR9+0x10780], R6 ;  /* 0x0107800605007988 */ /* 0x0041e20008000009 */
[----:B------:R1:W-:Y:S06]  /*11690*/  MEMBAR.ALL.CTA ;  /* 0x0000000000007992 */ /* 0x0003ec0000008000 */
[----:B-1----:R-:W1:Y:S02]  /*116a0*/  FENCE.VIEW.ASYNC.S ;  /* 0x00000000000073c6 */ /* 0x002e640000000000 */
[----:B-1----:R-:W-:Y:S06]  /*116b0*/  BAR.SYNC.DEFER_BLOCKING 0x0 ;  /* 0x0000000000007b1d */ /* 0x002fec0000010000 */
[----:B------:R-:W-:Y:S05]  /*116c0*/  @P1 BRA `(.L_x_6) ;  /* 0x0000000000d81947 */ /* 0x000fea0003800000 */
[----:B------:R-:W-:Y:S02]  /*116d0*/  USHF.R.U32.HI UR14, URZ, 0x4, UR9 ;  /* 0x00000004ff0e7899 */ /* 0x000fe40008011609 */
[----:B------:R-:W-:Y:S02]  /*116e0*/  UIADD3 UR5, UPT, UPT, UR9, 0x10000, URZ ;  /* 0x0001000009057890 */ /* 0x000fe4000fffe0ff */
[----:B------:R-:W-:Y:S02]  /*116f0*/  USGXT.U32 UR14, UR14, 0xe ;  /* 0x0000000e0e0e789a */ /* 0x000fe40008000000 */
[----:B------:R-:W-:Y:S02]  /*11700*/  USHF.R.U32.HI UR5, URZ, 0x4, UR5 ;  /* 0x00000004ff057899 */ /* 0x000fe40008011605 */
[----:B------:R-:W-:Y:S02]  /*11710*/  UIADD3 UR32, UP1, UPT, UR14, 0x100, URZ ;  /* 0x000001000e207890 */ /* 0x000fe4000ff3e0ff */
[----:B------:R-:W-:Y:S01]  /*11720*/  USGXT.U32 UR12, UR5, 0xe ;  /* 0x0000000e050c789a */ /* 0x000fe20008000000 */
[----:B------:R-:W-:Y:S01]  /*11730*/  UMOV UR4, URZ ;  /* 0x000000ff00047c82 */ /* 0x000fe20008000000 */
[----:B------:R-:W-:Y:S01]  /*11740*/  UMOV UR6, URZ ;  /* 0x000000ff00067c82 */ /* 0x000fe20008000000 */
[----:B------:R-:W-:-:S02]  /*11750*/  UIADD3.X UR33, UPT, UPT, UR4, 0x40004040, URZ, UP1, !UPT ;  /* 0x4000404004217890 */ /* 0x000fc40008ffe4ff */
[----:B------:R-:W-:Y:S01]  /*11760*/  UIADD3 UR34, UP1, UPT, UR12, 0x2, URZ ;  /* 0x000000020c227890 */ /* 0x000fe2000ff3e0ff */
[----:B------:R-:W-:Y:S01]  /*11770*/  UMOV UR4, UR11 ;  /* 0x0000000b00047c82 */ /* 0x000fe20008000000 */
[----:B------:R-:W-:Y:S02]  /*11780*/  UMOV UR5, URZ ;  /* 0x000000ff00057c82 */ /* 0x000fe40008000000 */
[----:B------:R-:W-:Y:S01]  /*11790*/  UIADD3.X UR35, UPT, UPT, UR6, 0x40004040, URZ, UP1, !UPT ;  /* 0x4000404006237890 */ /* 0x000fe20008ffe4ff */
[----:B------:R-:W-:Y:S01]  /*117a0*/  UMOV UR25, UR4 ;  /* 0x0000000400197c82 */ /* 0x000fe20008000000 */
[----:B------:R-:W-:Y:S02]  /*117b0*/  UIADD3.64 UR4, UPT, UPT, UR32, 0x100, URZ ;  /* 0x0000010020047897 */ /* 0x000fe4000fffe0ff */
[----:B------:R-:W-:Y:S02]  /*117c0*/  UIADD3.64 UR6, UPT, UPT, UR34, 0x2, URZ ;  /* 0x0000000222067897 */ /* 0x000fe4000fffe0ff */
[----:B------:R-:W-:-:S02]  /*117d0*/  UIADD3.64 UR16, UPT, UPT, UR32, 0x200, URZ ;  /* 0x0000020020107897 */ /* 0x000fc4000fffe0ff */
[----:B------:R-:W-:Y:S02]  /*117e0*/  UIADD3.64 UR18, UPT, UPT, UR34, 0x4, URZ ;  /* 0x0000000422127897 */ /* 0x000fe4000fffe0ff */
[----:B------:R-:W-:Y:S02]  /*117f0*/  UIADD3 UR24, UPT, UPT, UR8, 0x10, URZ ;  /* 0x0000001008187890 */ /* 0x000fe4000fffe0ff */
[----:B------:R-:W-:Y:S02]  /*11800*/  UIADD3.64 UR22, UPT, UPT, UR32, 0x300, URZ ;  /* 0x0000030020167897 */ /* 0x000fe4000fffe0ff */
[----:B------:R-:W-:Y:S02]  /*11810*/  UIADD3 UR46, UPT, UPT, UR8, 0x10, URZ ;  /* 0x00000010082e7890 */ /* 0x000fe4000fffe0ff */
[----:B------:R-:W-:Y:S02]  /*11820*/  UIADD3.64 UR26, UPT, UPT, UR32, 0x400, URZ ;  /* 0x00000400201a7897 */ /* 0x000fe4000fffe0ff */
[----:B------:R-:W-:-:S02]  /*11830*/  UIADD3 UR47, UPT, UPT, UR8, 0x10, URZ ;  /* 0x00000010082f7890 */ /* 0x000fc4000fffe0ff */
[----:B------:R-:W-:Y:S01]  /*11840*/  UIADD3.64 UR28, UPT, UPT, UR32, 0x500, URZ ;  /* 0x00000500201c7897 */ /* 0x000fe2000fffe0ff */
[----:B------:R-:W-:Y:S01]  /*11850*/  UMOV UR36, 0x0 ;  /* 0x0000000000247882 */ /* 0x000fe20000000000 */
[----:B------:R-:W-:Y:S01]  /*11860*/  UMOV UR37, 0x8048010 ;  /* 0x0804801000257882 */ /* 0x000fe20000000000 */
[----:B------:R-:W-:Y:S01]  /*11870*/  UIADD3 UR52, UPT, UPT, UR8, 0x10, URZ ;  /* 0x0000001008347890 */ /* 0x000fe2000fffe0ff */
[----:B------:R-:W-:Y:S01]  /*11880*/  UMOV UR15, 0x40004040 ;  /* 0x40004040000f7882 */ /* 0x000fe20000000000 */
[----:B------:R-:W-:Y:S01]  /*11890*/  UIADD3.64 UR30, UPT, UPT, UR32, 0x600, URZ ;  /* 0x00000600201e7897 */ /* 0x000fe2000fffe0ff */
[----:B------:R-:W-:Y:S01]  /*118a0*/  UMOV UR13, 0x40004040 ;  /* 0x40004040000d7882 */ /* 0x000fe20000000000 */
[----:B------:R-:W-:Y:S01]  /*118b0*/  UMOV UR38, 0x0 ;  /* 0x0000000000267882 */ /* 0x000fe20000000000 */
[----:B------:R-:W-:Y:S01]  /*118c0*/  UMOV UR39, 0x8048010 ;  /* 0x0804801000277882 */ /* 0x000fe20000000000 */
[----:B------:R-:W-:Y:S01]  /*118d0*/  UMOV UR40, 0x0 ;  /* 0x0000000000287882 */ /* 0x000fe20000000000 */
[----:B------:R-:W-:Y:S01]  /*118e0*/  UMOV UR41, 0x8048010 ;  /* 0x0804801000297882 */ /* 0x000fe20000000000 */
[----:B------:R1:W-:Y:S01]  /*118f0*/  UTCQMMA gdesc[UR14], gdesc[UR12], tmem[UR8], tmem[UR36], idesc[UR37], !UPT ;  /* 0x00ff240c0e0075ea */ /* 0x0003e2000f800308 */
[----:B------:R-:W-:Y:S01]  /*11900*/  UMOV UR42, 0x0 ;  /* 0x00000000002a7882 */ /* 0x000fe20000000000 */
[----:B------:R-:W-:Y:S01]  /*11910*/  UMOV UR43, 0x8048010 ;  /* 0x08048010002b7882 */ /* 0x000fe20000000000 */
[----:B------:R1:W-:Y:S01]  /*11920*/  UTCQMMA gdesc[UR32], gdesc[UR34], tmem[UR8], tmem[UR38], idesc[UR39], UPT ;  /* 0x00ff2622200075ea */ /* 0x0003e2000b800308 */
        /* <DEDUP_REMOVED lines=8> */
[----:B------:R1:W-:Y:S01]  /*119b0*/  UTCQMMA gdesc[UR22], gdesc[UR12], tmem[UR24], tmem[UR44], idesc[UR45], !UPT ;  /* 0x00ff2c0c160075ea */ /* 0x0003e2000f800318 */
[----:B------:R-:W-:Y:S01]  /*119c0*/  UMOV UR54, 0x0 ;  /* 0x0000000000367882 */ /* 0x000fe20000000000 */
[----:B------:R-:W-:Y:S01]  /*119d0*/  UMOV UR55, 0x8048010 ;  /* 0x0804801000377882 */ /* 0x000fe20000000000 */
[----:B------:R1:W-:Y:S01]  /*119e0*/  UTCQMMA gdesc[UR26], gdesc[UR34], tmem[UR46], tmem[UR48], idesc[UR49], UPT ;  /* 0x00ff30221a0075ea */ /* 0x0003e2000b80032e */
[----:B------:R1:W-:Y:S01]  /*119f0*/  UTCQMMA gdesc[UR28], gdesc[UR6], tmem[UR47], tmem[UR50], idesc[UR51], UPT ;  /* 0x00ff32061c0075ea */ /* 0x0003e2000b80032f */
[----:B------:R1:W-:Y:S01]  /*11a00*/  UTCQMMA gdesc[UR30], gdesc[UR18], tmem[UR52], tmem[UR54], idesc[UR55], UPT ;  /* 0x00ff36121e0075ea */ /* 0x0003e2000b800334 */
[----:B------:R1:W-:Y:S01]  /*11a10*/  UTCBAR [UR25], URZ ;  /* 0x000000ff190073e9 */ /* 0x0003e200080000ff */
[----:B------:R-:W-:Y:S01]  /*11a20*/  NOP ;  /* 0x0000000000007918 */ /* 0x000fe20000000000 */
.L_x_6:
[----:B-1----:R-:W-:Y:S01]  /*11a30*/  UMOV UR4, URZ ;  /* 0x000000ff00047c82 */ /* 0x002fe20008000000 */
[----:B------:R-:W-:Y:S05]  /*11a40*/  @!P2 BRA `(.L_x_7) ;  /* 0x0000012c003ca947 */ /* 0x000fea0003800000 */
[----:B------:R-:W-:Y:S01]  /*11a50*/  UIADD3 UR6, UPT, UPT, UR9, 0x8000, URZ ;  /* 0x0000800009067890 */ /* 0x000fe2000fffe0ff */
[----:B0-----:R-:W-:Y:S01]  /*11a60*/  IMAD.MOV.U32 R8, RZ, RZ, RZ ;  /* 0x000000ffff087224 */ /* 0x001fe200078e00ff */
[----:B------:R-:W-:Y:S01]  /*11a70*/  UIADD3 UR7, UPT, UPT, UR9, 0x10800, URZ ;  /* 0x0001080009077890 */ /* 0x000fe2000fffe0ff */
[----:B------:R-:W-:Y:S01]  /*11a80*/  IMAD.MOV.U32 R6, RZ, RZ, RZ ;  /* 0x000000ffff067224 */ /* 0x000fe200078e00ff */
[----:B------:R-:W-:Y:S02]  /*11a90*/  USHF.R.U32.HI UR6, URZ, 0x4, UR6 ;  /* 0x00000004ff067899 */ /* 0x000fe40008011606 */
[----:B------:R-:W-:Y:S02]  /*11aa0*/  USHF.R.U32.HI UR7, URZ, 0x4, UR7 ;  /* 0x00000004ff077899 */ /* 0x000fe40008011607 */
[----:B------:R-:W-:Y:S02]  /*11ab0*/  USGXT.U32 UR14, UR6, 0xe ;  /* 0x0000000e060e789a */ /* 0x000fe40008000000 */
[----:B------:R-:W-:-:S02]  /*11ac0*/  USGXT.U32 UR12, UR7, 0xe ;  /* 0x0000000e070c789a */ /* 0x000fc40008000000 */
[----:B------:R-:W-:Y:S02]  /*11ad0*/  UIADD3 UR22, UP1, UPT, UR14, 0x100, URZ ;  /* 0x000001000e167890 */ /* 0x000fe4000ff3e0ff */
[----:B------:R-:W-:Y:S01]  /*11ae0*/  UIADD3 UR24, UP2, UPT, UR12, 0x2, URZ ;  /* 0x000000020c187890 */ /* 0x000fe2000ff5e0ff */
[----:B------:R-:W-:Y:S01]  /*11af0*/  UMOV UR4, URZ ;  /* 0x000000ff00047c82 */ /* 0x000fe20008000000 */
[----:B------:R-:W-:Y:S01]  /*11b00*/  UMOV UR5, URZ ;  /* 0x000000ff00057c82 */ /* 0x000fe20008000000 */
[----:B------:R-:W-:Y:S02]  /*11b10*/  UIADD3.X UR23, UPT, UPT, UR4, 0x40004040, URZ, UP1, !UPT ;  /* 0x4000404004177890 */ /* 0x000fe40008ffe4ff */
[----:B------:R-:W-:Y:S01]  /*11b20*/  UIADD3.X UR25, UPT, UPT, UR5, 0x40004040, URZ, UP2, !UPT ;  /* 0x4000404005197890 */ /* 0x000fe200097fe4ff */
[----:B------:R-:W0:Y:S01]  /*11b30*/  LDCU UR19, c[0x0][0x3a0] ;  /* 0x00007400ff1377ac */ /* 0x000e220008000800 */
[----:B------:R-:W1:Y:S01]  /*11b40*/  LDCU.64 UR26, c[0x0][0x3a8] ;  /* 0x00007500ff1a77ac */ /* 0x000e620008000a00 */
[----:B------:R-:W-:-:S02]  /*11b50*/  UIADD3.64 UR28, UPT, UPT, UR22, 0x100, URZ ;  /* 0x00000100161c7897 */ /* 0x000fc4000fffe0ff */
[----:B------:R-:W-:Y:S02]  /*11b60*/  UIADD3.64 UR30, UPT, UPT, UR24, 0x2, URZ ;  /* 0x00000002181e7897 */ /* 0x000fe4000fffe0ff */
[----:B------:R-:W-:Y:S02]  /*11b70*/  UIADD3.64 UR32, UPT, UPT, UR22, 0x200, URZ ;  /* 0x0000020016207897 */ /* 0x000fe4000fffe0ff */
[----:B------:R-:W-:Y:S02]  /*11b80*/  UIADD3.64 UR34, UPT, UPT, UR24, 0x4, URZ ;  /* 0x0000000418227897 */ /* 0x000fe4000fffe0ff */
[----:B------:R-:W-:Y:S02]  /*11b90*/  UIADD3.64 UR36, UPT, UPT, UR22, 0x300, URZ ;  /* 0x0000030016247897 */ /* 0x000fe4000fffe0ff */
[----:B------:R-:W-:Y:S02]  /*11ba0*/  UIADD3.64 UR38, UPT, UPT, UR22, 0x400, URZ ;  /* 0x0000040016267897 */ /* 0x000fe4000fffe0ff */
[----:B------:R-:W-:-:S02]  /*11bb0*/  UIADD3.64 UR40, UPT, UPT, UR22, 0x500, URZ ;  /* 0x0000050016287897 */ /* 0x000fc4000fffe0ff */
[----:B------:R-:W-:Y:S01]  /*11bc0*/  UIADD3.64 UR42, UPT, UPT, UR22, 0x600, URZ ;  /* 0x00000600162a7897 */ /* 0x000fe2000fffe0ff */
[----:B------:R-:W-:Y:S01]  /*11bd0*/  UMOV UR18, 0x1 ;  /* 0x0000000100127882 */ /* 0x000fe20000000000 */
[----:B0-----:R-:W-:-:S10]  /*11be0*/  UMOV UR13, 0x40004040 ;  /* 0x40004040000d7882 */ /* 0x001fd40000000000 */
.L_x_10:
[----:B------:R-:W2:Y:S01]  /*11bf0*/  LDL.LU R23, [R1+0x3c8] ;  /* 0x0003c80001177983 */ /* 0x000ea20000300800 */
[----:B------:R-:W0:Y:S03]  /*11c00*/  LDC R9, c[0x0][0x3a0] ;  /* 0x0000e800ff097b82 */ /* 0x000e260000000800 */
[----:B------:R-:W3:Y:S04]  /*11c10*/  LDL.LU R22, [R1+0x3c0] ;  /* 0x0003c00001167983 */ /* 0x000ee80000300800 */
[----:B------:R-:W4:Y:S04]  /*11c20*/  LDL.LU R21, [R1+0x3b8] ;  /* 0x0003b80001157983 */ /* 0x000f280000300800 */
        /* <DEDUP_REMOVED lines=10> */
[----:B------:R-:W4:Y:S01]  /*11cd0*/  LDL.LU R12, [R1+0x3a4] ;  /* 0x0003a400010c7983 */ /* 0x000f220000300800 */
[----:B-1----:R-:W-:Y:S01]  /*11ce0*/  USHF.L.U32 UR4, UR27, 0x7, URZ ;  /* 0x000000071b047899 */ /* 0x002fe200080006ff */
[----:B------:R-:W-:Y:S01]  /*11cf0*/  IMAD.U32 R8, R8, -0x80000000, RZ ;  /* 0x8000000008087824 */ /* 0x000fe200078e00ff */
[----:B------:R-:W-:Y:S01]  /*11d00*/  USHF.L.U32 UR6, UR26, 0x7, URZ ;  /* 0x000000071a067899 */ /* 0x000fe200080006ff */
[----:B------:R-:W-:Y:S01]  /*11d10*/  VIADD R7, R6, 0x1 ;  /* 0x0000000106077836 */ /* 0x000fe20000000000 */
[----:B------:R-:W-:-:S02]  /*11d20*/  USHF.R.S32.HI UR15, URZ, 0x1f, UR4 ;  /* 0x0000001fff0f7899 */ /* 0x000fc40008011404 */
[----:B------:R-:W-:Y:S01]  /*11d30*/  USHF.R.S32.HI UR7, URZ, 0x1f, UR6 ;  /* 0x0000001fff077899 */ /* 0x000fe20008011406 */
[----:B0-----:R-:W-:Y:S01]  /*11d40*/  IMAD R7, R7, -0x80, R9 ;  /* 0xffffff8007077824 */ /* 0x001fe200078e0209 */
[----:B--2---:R-:W-:Y:S02]  /*11d50*/  IADD3 R23, P1, PT, R23, UR4, RZ ;  /* 0x0000000417177c10 */ /* 0x004fe4000ff3e0ff */
[----:B---3--:R-:W-:-:S03]  /*11d60*/  IADD3 R22, P2, PT, R22, UR4, RZ ;  /* 0x0000000416167c10 */ /* 0x008fc6000ff5e0ff */
[----:B------:R-:W-:Y:S01]  /*11d70*/  STL [R1+0x3c8], R23 ;  /* 0x0003c81701007387 */ /* 0x000fe20000100800 */
[----:B----4-:R-:W-:-:S03]  /*11d80*/  IADD3 R21, P3, PT, R21, UR4, RZ ;  /* 0x0000000415157c10 */ /* 0x010fc6000ff7e0ff */
[----:B------:R-:W-:Y:S01]  /*11d90*/  STL [R1+0x3c0], R22 ;  /* 0x0003c01601007387 */ /* 0x000fe20000100800 */
[----:B------:R-:W-:-:S03]  /*11da0*/  IADD3 R20, P4, PT, R20, UR4, RZ ;  /* 0x0000000414147c10 */ /* 0x000fc6000ff9e0ff */
[----:B------:R-:W-:Y:S01]  /*11db0*/  STL [R1+0x3b8], R21 ;  /* 0x0003b81501007387 */ /* 0x000fe20000100800 */
[----:B------:R-:W-:-:S03]  /*11dc0*/  IADD3 R19, P6, PT, R19, UR4, RZ ;  /* 0x0000000413137c10 */ /* 0x000fc6000ffde0ff */
[----:B------:R-:W-:Y:S01]  /*11dd0*/  STL [R1+0x3b0], R20 ;  /* 0x0003b01401007387 */ /* 0x000fe20000100800 */
[----:B------:R-:W-:-:S03]  /*11de0*/  IADD3.X R18, PT, PT, R18, UR15, RZ, P1, !PT ;  /* 0x0000000f12127c10 */ /* 0x000fc60008ffe4ff */
[----:B------:R-:W-:Y:S01]  /*11df0*/  STL [R1+0x3a8], R19 ;  /* 0x0003a81301007387 */ /* 0x000fe20000100800 */
[----:B------:R-:W-:-:S03]  /*11e00*/  IADD3 R17, P1, PT, R17, UR4, RZ ;  /* 0x0000000411117c10 */ /* 0x000fc6000ff3e0ff */
[----:B------:R-:W-:Y:S01]  /*11e10*/  STL [R1+0x3c4], R18 ;  /* 0x0003c41201007387 */ /* 0x000fe20000100800 */
[----:B------:R-:W-:-:S03]  /*11e20*/  IADD3.X R16, PT, PT, R16, UR15, RZ, P2, !PT ;  /* 0x0000000f10107c10 */ /* 0x000fc600097fe4ff */
[----:B------:R-:W-:Y:S01]  /*11e30*/  STL [R1+0x3a0], R17 ;  /* 0x0003a01101007387 */ /* 0x000fe20000100800 */
[----:B------:R-:W-:Y:S02]  /*11e40*/  IADD3 R15, P2, PT, R15, UR4, RZ ;  /* 0x000000040f0f7c10 */ /* 0x000fe4000ff5e0ff */
[----:B------:R-:W-:-:S05]  /*11e50*/  IADD3.X R11, PT, PT, R11, UR15, RZ, P3, !PT ;  /* 0x0000000f0b0b7c10 */ /* 0x000fca0009ffe4ff */
[----:B------:R0:W-:Y:S01]  /*11e60*/  STL [R1+0x3b4], R11 ;  /* 0x0003b40b01007387 */ /* 0x0001e20000100800 */
[----:B------:R-:W-:Y:S02]  /*11e70*/  IADD3 R14, P3, PT, R14, UR4, RZ ;  /* 0x000000040e0e7c10 */ /* 0x000fe4000ff7e0ff */
[----:B------:R-:W-:Y:S01]  /*11e80*/  IADD3.X R10, PT, PT, R10, UR15, RZ, P4, !PT ;  /* 0x0000000f0a0a7c10 */ /* 0x000fe2000a7fe4ff */
[----:B------:R-:W-:Y:S04]  /*11e90*/  STL [R1+0x3bc], R16 ;  /* 0x0003bc1001007387 */ /* 0x000fe80000100800 */
[----:B0-----:R-:W2:Y:S04]  /*11ea0*/  LDL.LU R11, [R1+0x380] ;  /* 0x00038000010b7983 */ /* 0x001ea80000300800 */
[----:B------:R-:W-:Y:S04]  /*11eb0*/  STL [R1+0x398], R15 ;  /* 0x0003980f01007387 */ /* 0x000fe80000100800 */
[----:B------:R-:W3:Y:S04]  /*11ec0*/  LDL.LU R37, [R1+0x39c] ;  /* 0x00039c0001257983 */ /* 0x000ee80000300800 */
[----:B------:R0:W-:Y:S04]  /*11ed0*/  STL [R1+0x3ac], R10 ;  /* 0x0003ac0a01007387 */ /* 0x0001e80000100800 */
[----:B------:R-:W-:Y:S04]  /*11ee0*/  STL [R1+0x390], R14 ;  /* 0x0003900e01007387 */ /* 0x000fe80000100800 */
[----:B0-----:R-:W4:Y:S01]  /*11ef0*/  LDL.LU R10, [R1+0x378] ;  /* 0x00037800010a7983 */ /* 0x001f220000300800 */
[----:B------:R-:W-:-:S02]  /*11f00*/  IADD3 R13, P4, PT, R13, UR4, RZ ;  /* 0x000000040d0d7c10 */ /* 0x000fc4000ff9e0ff */
[----:B------:R-:W-:-:S03]  /*11f10*/  IADD3.X R12, PT, PT, R12, UR15, RZ, P6, !PT ;  /* 0x0000000f0c0c7c10 */ /* 0x000fc6000b7fe4ff */
[----:B------:R0:W-:Y:S04]  /*11f20*/  STL [R1+0x388], R13 ;  /* 0x0003880d01007387 */ /* 0x0001e80000100800 */
[----:B0-----:R-:W4:Y:S04]  /*11f30*/  LDL.LU R13, [R1+0x394] ;  /* 0x00039400010d7983 */ /* 0x001f280000300800 */
[----:B------:R-:W4:Y:S04]  /*11f40*/  LDL.LU R36, [R1+0x370] ;  /* 0x0003700001247983 */ /* 0x000f280000300800 */
[----:B------:R-:W4:Y:S04]  /*11f50*/  LDL.LU R35, [R1+0x38c] ;  /* 0x00038c0001237983 */ /* 0x000f280000300800 */
[----:B------:R-:W4:Y:S04]  /*11f60*/  LDL.LU R34, [R1+0x368] ;  /* 0x0003680001227983 */ /* 0x000f280000300800 */
[----:B------:R0:W-:Y:S04]  /*11f70*/  STL [R1+0x3a4], R12 ;  /* 0x0003a40c01007387 */ /* 0x0001e80000100800 */
        /* <DEDUP_REMOVED lines=19> */
[----:B0-----:R-:W4:Y:S04]  /*120b0*/  LDL.LU R12, [R1+0xaec] ;  /* 0x000aec00010c7983 */ /* 0x001f280000300800 */
[----:B------:R-:W4:Y:S01]  /*120c0*/  LDL.LU R14, [R1+0xb08] ;  /* 0x000b0800010e7983 */ /* 0x000f220000300800 */
[----:B--2---:R-:W-:-:S05]  /*120d0*/  IADD3 R11, P6, PT, R11, UR4, RZ ;  /* 0x000000040b0b7c10 */ /* 0x004fca000ffde0ff */
[----:B------:R0:W-:Y:S01]  /*120e0*/  STL [R1+0x380], R11 ;  /* 0x0003800b01007387 */ /* 0x0001e20000100800 */
[----:B---3--:R-:W-:-:S03]  /*120f0*/  IADD3.X R37, PT, PT, R37, UR15, RZ, P1, !PT ;  /* 0x0000000f25257c10 */ /* 0x008fc60008ffe4ff */
[----:B0-----:R-:W2:Y:S01]  /*12100*/  LDL.LU R11, [R1+0xae4] ;  /* 0x000ae400010b7983 */ /* 0x001ea20000300800 */
[----:B----4-:R-:W-:-:S05]  /*12110*/  IADD3 R10, P1, PT, R10, UR4, RZ ;  /* 0x000000040a0a7c10 */ /* 0x010fca000ff3e0ff */
[----:B------:R0:W-:Y:S04]  /*12120*/  STL [R1+0x378], R10 ;  /* 0x0003780a01007387 */ /* 0x0001e80000100800 */
[----:B0-----:R-:W3:Y:S01]  /*12130*/  LDL.LU R10, [R1+0xb00] ;  /* 0x000b0000010a7983 */ /* 0x001ee20000300800 */
[----:B------:R-:W-:-:S03]  /*12140*/  IADD3.X R13, PT, PT, R13, UR15, RZ, P2, !PT ;  /* 0x0000000f0d0d7c10 */ /* 0x000fc600097fe4ff */
[----:B------:R-:W-:Y:S01]  /*12150*/  STL [R1+0x39c], R37 ;  /* 0x00039c2501007387 */ /* 0x000fe20000100800 */
[----:B------:R-:W-:-:S03]  /*12160*/  IADD3 R36, P2, PT, R36, UR4, RZ ;  /* 0x0000000424247c10 */ /* 0x000fc6000ff5e0ff */
[----:B------:R0:W-:Y:S01]  /*12170*/  STL [R1+0x394], R13 ;  /* 0x0003940d01007387 */ /* 0x0001e20000100800 */
[----:B------:R-:W-:Y:S02]  /*12180*/  IADD3.X R35, PT, PT, R35, UR15, RZ, P3, !PT ;  /* 0x0000000f23237c10 */ /* 0x000fe40009ffe4ff */
[----:B------:R-:W-:Y:S01]  /*12190*/  IADD3 R34, P3, PT, R34, UR4, RZ ;  /* 0x0000000422227c10 */ /* 0x000fe2000ff7e0ff */
[----:B0-----:R-:W4:Y:S01]  /*121a0*/  LDL.LU R13, [R1+0xadc] ;  /* 0x000adc00010d7983 */ /* 0x001f220000300800 */
[----:B------:R-:W-:-:S03]  /*121b0*/  IADD3.X R33, PT, PT, R33, UR15, RZ, P4, !PT ;  /* 0x0000000f21217c10 */ /* 0x000fc6000a7fe4ff */
        /* <DEDUP_REMOVED lines=40> */
[----:B------:R0:W-:Y:S04]  /*12440*/  STL [R1+0xaec], R12 ;  /* 0x000aec0c01007387 */ /* 0x0001e80000100800 */
[----:B------:R-:W-:Y:S04]  /*12450*/  STL [R1+0xaf4], R16 ;  /* 0x000af41001007387 */ /* 0x000fe80000100800 */
[----:B0-----:R-:W4:Y:S04]  /*12460*/  LDL.LU R12, [R1+0xaf8] ;  /* 0x000af800010c7983 */ /* 0x001f280000300800 */
[----:B------:R-:W-:Y:S04]  /*12470*/  STL [R1+0x32c], R15 ;  /* 0x00032c0f01007387 */ /* 0x000fe80000100800 */
[----:B------:R-:W4:Y:S01]  /*12480*/  LDL.LU R37, [R1+0xad4] ;  /* 0x000ad40001257983 */ /* 0x000f220000300800 */
[----:B--2---:R-:W-:-:S05]  /*12490*/  IADD3 R11, P4, PT, R11, UR6, RZ ;  /* 0x000000060b0b7c10 */ /* 0x004fca000ff9e0ff */
[----:B------:R0:W-:Y:S04]  /*124a0*/  STL [R1+0xae4], R11 ;  /* 0x000ae40b01007387 */ /* 0x0001e80000100800 */
[----:B------:R-:W-:Y:S04]  /*124b0*/  STL [R1+0xb08], R14 ;  /* 0x000b080e01007387 */ /* 0x000fe80000100800 */
[----:B0-----:R-:W2:Y:S01]  /*124c0*/  LDL.LU R11, [R1+0xaf0] ;  /* 0x000af000010b7983 */ /* 0x001ea20000300800 */
[----:B---3--:R-:W-:-:S05]  /*124d0*/  IADD3.X R10, PT, PT, R10, UR7, RZ, P6, !PT ;  /* 0x000000070a0a7c10 */ /* 0x008fca000b7fe4ff */
[----:B------:R0:W-:Y:S04]  /*124e0*/  STL [R1+0xb00], R10 ;  /* 0x000b000a01007387 */ /* 0x0001e80000100800 */
[----:B0-----:R-:W3:Y:S01]  /*124f0*/  LDL.LU R10, [R1+0xacc] ;  /* 0x000acc00010a7983 */ /* 0x001ee20000300800 */
[----:B----4-:R-:W-:-:S03]  /*12500*/  IADD3 R13, P6, PT, R13, UR6, RZ ;  /* 0x000000060d0d7c10 */ /* 0x010fc6000ffde0ff */
        /* <DEDUP_REMOVED lines=23> */
[----:B0-----:R-:W4:Y:S01]  /*12680*/  LDL.LU R13, [R1+0xa90] ;  /* 0x000a9000010d7983 */ /* 0x001f220000300800 */
[----:B------:R-:W-:-:S03]  /*12690*/  IADD3.X R12, PT, PT, R12, UR7, RZ, P1, !PT ;  /* 0x000000070c0c7c10 */ /* 0x000fc60008ffe4ff */
[----:B------:R-:W4:Y:S04]  /*126a0*/  LDL.LU R14, [R1+0xa6c] ;  /* 0x000a6c00010e7983 */ /* 0x000f280000300800 */
[----:B------:R0:W-:Y:S01]  /*126b0*/  STL [R1+0xaf8], R12 ;  /* 0x000af80c01007387 */ /* 0x0001e20000100800 */
[----:B------:R-:W-:-:S03]  /*126c0*/  IADD3 R37, P1, PT, R37, UR6, RZ ;  /* 0x0000000625257c10 */ /* 0x000fc6000ff3e0ff */
[----:B0-----:R-:W4:Y:S01]  /*126d0*/  LDL.LU R12, [R1+0xa88] ;  /* 0x000a8800010c7983 */ /* 0x001f220000300800 */
[----:B--2---:R-:W-:-:S05]  /*126e0*/  IADD3.X R11, PT, PT, R11, UR7, RZ, P2, !PT ;  /* 0x000000070b0b7c10 */ /* 0x004fca00097fe4ff */
[----:B------:R0:W-:Y:S04]  /*126f0*/  STL [R1+0xaf0], R11 ;  /* 0x000af00b01007387 */ /* 0x0001e80000100800 */
[----:B0-----:R-:W2:Y:S01]  /*12700*/  LDL.LU R11, [R1+0xa64] ;  /* 0x000a6400010b7983 */ /* 0x001ea20000300800 */
[----:B---3--:R-:W-:-:S03]  /*12710*/  IADD3 R10, P2, PT, R10, UR6, RZ ;  /* 0x000000060a0a7c10 */ /* 0x008fc6000ff5e0ff */
[----:B------:R-:W-:Y:S04]  /*12720*/  STL [R1+0xad4], R37 ;  /* 0x000ad42501007387 */ /* 0x000fe80000100800 */
[----:B------:R0:W-:Y:S04]  /*12730*/  STL [R1+0xacc], R10 ;  /* 0x000acc0a01007387 */ /* 0x0001e80000100800 */
[----:B0-----:R-:W3:Y:S01]  /*12740*/  LDL.LU R10, [R1+0xa80] ;  /* 0x000a8000010a7983 */ /* 0x001ee20000300800 */
[----:B----4-:R-:W-:Y:S02]  /*12750*/  IADD3.X R36, PT, PT, R36, UR7, RZ, P3, !PT ;  /* 0x0000000724247c10 */ /* 0x010fe40009ffe4ff */
[----:B------:R-:W-:-:S02]  /*12760*/  IADD3 R35, P3, PT, R35, UR6, RZ ;  /* 0x0000000623237c10 */ /* 0x000fc4000ff7e0ff */
[----:B------:R-:W-:Y:S02]  /*12770*/  IADD3.X R34, PT, PT, R34, UR7, RZ, P4, !PT ;  /* 0x0000000722227c10 */ /* 0x000fe4000a7fe4ff */
[----:B------:R-:W-:Y:S01]  /*12780*/  IADD3 R33, P4, PT, R33, UR6, RZ ;  /* 0x0000000621217c10 */ /* 0x000fe2000ff9e0ff */
        /* <DEDUP_REMOVED lines=36> */
[----:B------:R-:W-:Y:S01]  /*129d0*/  IADD3.X R13, PT, PT, R13, UR7, RZ, P4, !PT ;  /* 0x000000070d0d7c10 */ /* 0x000fe2000a7fe4ff */
[----:B------:R-:W-:Y:S04]  /*129e0*/  STL [R1+0xaa0], R18 ;  /* 0x000aa01201007387 */ /* 0x000fe80000100800 */
[----:B------:R-:W-:Y:S01]  /*129f0*/  STL [R1+0xa7c], R17 ;  /* 0x000a7c1101007387 */ /* 0x000fe20000100800 */
[----:B------:R-:W-:-:S03]  /*12a00*/  IADD3 R14, P4, PT, R14, UR6, RZ ;  /* 0x000000060e0e7c10 */ /* 0x000fc6000ff9e0ff */
[----:B------:R0:W-:Y:S04]  /*12a10*/  STL [R1+0xa90], R13 ;  /* 0x000a900d01007387 */ /* 0x0001e80000100800 */
[----:B------:R-:W-:Y:S01]  /*12a20*/  STL [R1+0xa98], R16 ;  /* 0x000a981001007387 */ /* 0x000fe20000100800 */
[----:B------:R-:W-:-:S03]  /*12a30*/  IADD3.X R12, PT, PT, R12, UR7, RZ, P6, !PT ;  /* 0x000000070c0c7c10 */ /* 0x000fc6000b7fe4ff */
[----:B0-----:R-:W4:Y:S04]  /*12a40*/  LDL.LU R13, [R1+0xa5c] ;  /* 0x000a5c00010d7983 */ /* 0x001f280000300800 */
[----:B------:R-:W-:Y:S04]  /*12a50*/  STL [R1+0xa74], R15 ;  /* 0x000a740f01007387 */ /* 0x000fe80000100800 */
[----:B------:R-:W4:Y:S04]  /*12a60*/  LDL.LU R37, [R1+0xa78] ;  /* 0x000a780001257983 */ /* 0x000f280000300800 */
[----:B------:R0:W-:Y:S04]  /*12a70*/  STL [R1+0xa88], R12 ;  /* 0x000a880c01007387 */ /* 0x0001e80000100800 */
[----:B------:R-:W-:Y:S04]  /*12a80*/  STL [R1+0xa6c], R14 ;  /* 0x000a6c0e01007387 */ /* 0x000fe80000100800 */
[----:B0-----:R-:W4:Y:S01]  /*12a90*/  LDL.LU R12, [R1+0xa54] ;  /* 0x000a5400010c7983 */ /* 0x001f220000300800 */
[----:B--2---:R-:W-:-:S05]  /*12aa0*/  IADD3 R11, P6, PT, R11, UR6, RZ ;  /* 0x000000060b0b7c10 */ /* 0x004fca000ffde0ff */
[----:B------:R0:W-:Y:S04]  /*12ab0*/  STL [R1+0xa64], R11 ;  /* 0x000a640b01007387 */ /* 0x0001e80000100800 */
[----:B0-----:R-:W2:Y:S04]  /*12ac0*/  LDL.LU R11, [R1+0xa70] ;  /* 0x000a7000010b7983 */ /* 0x001ea80000300800 */
[----:B------:R-:W2:Y:S01]  /*12ad0*/  LDL.LU R36, [R1+0xa4c] ;  /* 0x000a4c0001247983 */ /* 0x000ea20000300800 */
[----:B---3--:R-:W-:-:S03]  /*12ae0*/  IADD3.X R10, PT, PT, R10, UR7, RZ, P1, !PT ;  /* 0x000000070a0a7c10 */ /* 0x008fc60008ffe4ff */
[----:B------:R-:W3:Y:S04]  /*12af0*/  LDL.LU R35, [R1+0xa68] ;  /* 0x000a680001237983 */ /* 0x000ee80000300800 */
[----:B------:R-:W3:Y:S04]  /*12b00*/  LDL.LU R34, [R1+0xa44] ;  /* 0x000a440001227983 */ /* 0x000ee80000300800 */
[----:B------:R0:W-:Y:S04]  /*12b10*/  STL [R1+0xa80], R10 ;  /* 0x000a800a01007387 */ /* 0x0001e80000100800 */
        /* <DEDUP_REMOVED lines=19> */
[----:B0-----:R-:W3:Y:S04]  /*12c50*/  LDL.LU R10, [R1+0x9f4] ;  /* 0x0009f400010a7983 */ /* 0x001ee80000300800 */
[----:B------:R-:W3:Y:S01]  /*12c60*/  LDL.LU R14, [R1+0xa10] ;  /* 0x000a1000010e7983 */ /* 0x000ee20000300800 */
[----:B----4-:R-:W-:-:S05]  /*12c70*/  IADD3 R13, P1, PT, R13, UR6, RZ ;  /* 0x000000060d0d7c10 */ /* 0x010fca000ff3e0ff */
[----:B------:R0:W-:Y:S01]  /*12c80*/  STL [R1+0xa5c], R13 ;  /* 0x000a5c0d01007387 */ /* 0x0001e20000100800 */
[----:B------:R-:W-:-:S03]  /*12c90*/  IADD3.X R37, PT, PT, R37, UR7, RZ, P2, !PT ;  /* 0x0000000725257c10 */ /* 0x000fc600097fe4ff */
[----:B0-----:R-:W4:Y:S01]  /*12ca0*/  LDL.LU R13, [R1+0x9ec] ;  /* 0x0009ec00010d7983 */ /* 0x001f220000300800 */
[----:B------:R-:W-:-:S05]  /*12cb0*/  IADD3 R12, P2, PT, R12, UR6, RZ ;  /* 0x000000060c0c7c10 */ /* 0x000fca000ff5e0ff */
[----:B------:R0:W-:Y:S04]  /*12cc0*/  STL [R1+0xa54], R12 ;  /* 0x000a540c01007387 */ /* 0x0001e80000100800 */
[----:B0-----:R-:W4:Y:S04]  /*12cd0*/  LDL.LU R12, [R1+0xa08] ;  /* 0x000a0800010c7983 */ /* 0x001f280000300800 */
[----:B------:R-:W-:Y:S01]  /*12ce0*/  STL [R1+0xa78], R37 ;  /* 0x000a782501007387 */ /* 0x000fe20000100800 */
[----:B--2---:R-:W-:Y:S02]  /*12cf0*/  IADD3.X R11, PT, PT, R11, UR7, RZ, P3, !PT ;  /* 0x000000070b0b7c10 */ /* 0x004fe40009ffe4ff */
[----:B------:R-:W-:-:S03]  /*12d00*/  IADD3 R36, P3, PT, R36, UR6, RZ ;  /* 0x0000000624247c10 */ /* 0x000fc6000ff7e0ff */
[----:B------:R0:W-:Y:S01]  /*12d10*/  STL [R1+0xa70], R11 ;  /* 0x000a700b01007387 */ /* 0x0001e20000100800 */
[----:B---3--:R-:W-:Y:S02]  /*12d20*/  IADD3.X R35, PT, PT, R35, UR7, RZ, P4, !PT ;  /* 0x0000000723237c10 */ /* 0x008fe4000a7fe4ff */
[----:B------:R-:W-:Y:S01]  /*12d30*/  IADD3 R34, P4, PT, R34, UR6, RZ ;  /* 0x0000000622227c10 */ /* 0x000fe2000ff9e0ff */
[----:B0-----:R-:W2:Y:S01]  /*12d40*/  LDL.LU R11, [R1+0x9e4] ;  /* 0x0009e400010b7983 */ /* 0x001ea20000300800 */
        /* <DEDUP_REMOVED lines=39> */
[----:B------:R-:W-:Y:S04]  /*12fc0*/  STL [R1+0xa20], R17 ;  /* 0x000a201101007387 */ /* 0x000fe80000100800 */
[----:B------:R0:W-:Y:S04]  /*12fd0*/  STL [R1+0x9f4], R10 ;  /* 0x0009f40a01007387 */ /* 0x0001e80000100800 */
[----:B------:R-:W-:Y:S04]  /*12fe0*/  STL [R1+0x9fc], R16 ;  /* 0x0009fc1001007387 */ /* 0x000fe80000100800 */
[----:B0-----:R-:W3:Y:S01]  /*12ff0*/  LDL.LU R10, [R1+0xa00] ;  /* 0x000a0000010a7983 */ /* 0x001ee20000300800 */
[----:B------:R-:W-:-:S03]  /*13000*/  IADD3.X R14, PT, PT, R14, UR7, RZ, P6, !PT ;  /* 0x000000070e0e7c10 */ /* 0x000fc6000b7fe4ff */
[----:B------:R-:W-:Y:S04]  /*13010*/  STL [R1+0xa18], R15 ;  /* 0x000a180f01007387 */ /* 0x000fe80000100800 */
[----:B------:R-:W3:Y:S01]  /*13020*/  LDL.LU R37, [R1+0x9dc] ;  /* 0x0009dc0001257983 */ /* 0x000ee20000300800 */
[----:B----4-:R-:W-:-:S05]  /*13030*/  IADD3 R13, P6, PT, R13, UR6, RZ ;  /* 0x000000060d0d7c10 */ /* 0x010fca000ffde0ff */
[----:B------:R0:W-:Y:S04]  /*13040*/  STL [R1+0x9ec], R13 ;  /* 0x0009ec0d01007387 */ /* 0x0001e80000100800 */
[----:B------:R-:W-:Y:S04]  /*13050*/  STL [R1+0xa10], R14 ;  /* 0x000a100e01007387 */ /* 0x000fe80000100800 */
[----:B0-----:R-:W4:Y:S01]  /*13060*/  LDL.LU R13, [R1+0x9f8] ;  /* 0x0009f800010d7983 */ /* 0x001f220000300800 */
[----:B------:R-:W-:-:S05]  /*13070*/  IADD3.X R12, PT, PT, R12, UR7, RZ, P1, !PT ;  /* 0x000000070c0c7c10 */ /* 0x000fca0008ffe4ff */
[----:B------:R0:W-:Y:S04]  /*13080*/  STL [R1+0xa08], R12 ;  /* 0x000a080c01007387 */ /* 0x0001e80000100800 */
[----:B0-----:R-:W4:Y:S04]  /*13090*/  LDL.LU R12, [R1+0x9d4] ;  /* 0x0009d400010c7983 */ /* 0x001f280000300800 */
[----:B------:R-:W4:Y:S04]  /*130a0*/  LDL.LU R36, [R1+0x9f0] ;  /* 0x0009f00001247983 */ /* 0x000f280000300800 */
[----:B------:R-:W4:Y:S04]  /*130b0*/  LDL.LU R35, [R1+0x9cc] ;  /* 0x0009cc0001237983 */ /* 0x000f280000300800 */
[----:B------:R-:W4:Y:S01]  /*130c0*/  LDL.LU R34, [R1+0x9e8] ;  /* 0x0009e80001227983 */ /* 0x000f220000300800 */
[----:B--2---:R-:W-:-:S05]  /*130d0*/  IADD3 R11, P1, PT, R11, UR6, RZ ;  /* 0x000000060b0b7c10 */ /* 0x004fca000ff3e0ff */
[----:B------:R0:W-:Y:S04]  /*130e0*/  STL [R1+0x9e4], R11 ;  /* 0x0009e40b01007387 */ /* 0x0001e80000100800 */
        /* <DEDUP_REMOVED lines=19> */
[----:B0-----:R-:W2:Y:S04]  /*13220*/  LDL.LU R11, [R1+0x998] ;  /* 0x00099800010b7983 */ /* 0x001ea80000300800 */
[----:B------:R-:W2:Y:S01]  /*13230*/  LDL.LU R14, [R1+0x974] ;  /* 0x00097400010e7983 */ /* 0x000ea20000300800 */
[----:B---3--:R-:W-:-:S05]  /*13240*/  IADD3.X R10, PT, PT, R10, UR7, RZ, P2, !PT ;  /* 0x000000070a0a7c10 */ /* 0x008fca00097fe4ff */
[----:B------:R0:W-:Y:S04]  /*13250*/  STL [R1+0xa00], R10 ;  /* 0x000a000a01007387 */ /* 0x0001e80000100800 */
[----:B0-----:R-:W3:Y:S01]  /*13260*/  LDL.LU R10, [R1+0x990] ;  /* 0x00099000010a7983 */ /* 0x001ee20000300800 */
[----:B------:R-:W-:Y:S02]  /*13270*/  IADD3 R37, P2, PT, R37, UR6, RZ ;  /* 0x0000000625257c10 */ /* 0x000fe4000ff5e0ff */
[----:B----4-:R-:W-:-:S05]  /*13280*/  IADD3.X R13, PT, PT, R13, UR7, RZ, P3, !PT ;  /* 0x000000070d0d7c10 */ /* 0x010fca0009ffe4ff */
[----:B------:R0:W-:Y:S04]  /*13290*/  STL [R1+0x9f8], R13 ;  /* 0x0009f80d01007387 */ /* 0x0001e80000100800 */
[----:B0-----:R-:W4:Y:S01]  /*132a0*/  LDL.LU R13, [R1+0x96c] ;  /* 0x00096c00010d7983 */ /* 0x001f220000300800 */
[----:B------:R-:W-:-:S03]  /*132b0*/  IADD3 R12, P3, PT, R12, UR6, RZ ;  /* 0x000000060c0c7c10 */ /* 0x000fc6000ff7e0ff */
[----:B------:R-:W-:Y:S01]  /*132c0*/  STL [R1+0x9dc], R37 ;  /* 0x0009dc2501007387 */ /* 0x000fe20000100800 */
[----:B------:R-:W-:-:S03]  /*132d0*/  IADD3.X R36, PT, PT, R36, UR7, RZ, P4, !PT ;  /* 0x0000000724247c10 */ /* 0x000fc6000a7fe4ff */
[----:B------:R0:W-:Y:S01]  /*132e0*/  STL [R1+0x9d4], R12 ;  /* 0x0009d40c01007387 */ /* 0x0001e20000100800 */
[----:B------:R-:W-:Y:S02]  /*132f0*/  IADD3 R35, P4, PT, R35, UR6, RZ ;  /* 0x0000000623237c10 */ /* 0x000fe4000ff9e0ff */
[----:B------:R-:W-:Y:S01]  /*13300*/  IADD3.X R34, PT, PT, R34, UR7, RZ, P6, !PT ;  /* 0x0000000722227c10 */ /* 0x000fe2000b7fe4ff */
[----:B0-----:R-:W4:Y:S04]  /*13310*/  LDL.LU R12, [R1+0x988] ;  /* 0x00098800010c7983 */ /* 0x001f280000300800 */
[----:B------:R-:W-:Y:S04]  /*13320*/  STL [R1+0x9f0], R36 ;  /* 0x0009f02401007387 */ /* 0x000fe80000100800 */
[----:B------:R-:W-:Y:S04]  /*13330*/  STL [R1+0x9cc], R35 ;  /* 0x0009cc2301007387 */ /* 0x000fe80000100800 */
[----:B------:R-:W-:Y:S01]  /*13340*/  STL [R1+0x9e8], R34 ;  /* 0x0009e82201007387 */ /* 0x000fe20000100800 */
[----:B--2---:R-:W-:-:S02]  /*13350*/  IADD3 R33, P6, PT, R33, UR6, RZ ;  /* 0x0000000621217c10 */ /* 0x004fc4000ffde0ff */
        /* <DEDUP_REMOVED lines=37> */
[----:B------:R-:W-:-:S03]  /*135b0*/  IADD3 R14, P6, PT, R14, UR6, RZ ;  /* 0x000000060e0e7c10 */ /* 0x000fc6000ffde0ff */
[----:B------:R-:W-:Y:S04]  /*135c0*/  STL [R1+0x9a0], R16 ;  /* 0x0009a01001007387 */ /* 0x000fe80000100800 */
[----:B0-----:R-:W2:Y:S04]  /*135d0*/  LDL.LU R11, [R1+0x964] ;  /* 0x00096400010b7983 */ /* 0x001ea80000300800 */
[----:B------:R-:W-:Y:S04]  /*135e0*/  STL [R1+0x97c], R15 ;  /* 0x00097c0f01007387 */ /* 0x000fe80000100800 */
[----:B------:R-:W2:Y:S01]  /*135f0*/  LDL.LU R37, [R1+0x980] ;  /* 0x0009800001257983 */ /* 0x000ea20000300800 */
[----:B---3--:R-:W-:-:S05]  /*13600*/  IADD3.X R10, PT, PT, R10, UR7, RZ, P1, !PT ;  /* 0x000000070a0a7c10 */ /* 0x008fca0008ffe4ff */
[----:B------:R0:W-:Y:S04]  /*13610*/  STL [R1+0x990], R10 ;  /* 0x0009900a01007387 */ /* 0x0001e80000100800 */
[----:B------:R-:W-:Y:S04]  /*13620*/  STL [R1+0x974], R14 ;  /* 0x0009740e01007387 */ /* 0x000fe80000100800 */
[----:B0-----:R-:W3:Y:S01]  /*13630*/  LDL.LU R10, [R1+0x95c] ;  /* 0x00095c00010a7983 */ /* 0x001ee20000300800 */
[----:B----4-:R-:W-:-:S05]  /*13640*/  IADD3 R13, P1, PT, R13, UR6, RZ ;  /* 0x000000060d0d7c10 */ /* 0x010fca000ff3e0ff */
[----:B------:R0:W-:Y:S04]  /*13650*/  STL [R1+0x96c], R13 ;  /* 0x00096c0d01007387 */ /* 0x0001e80000100800 */
[----:B0-----:R-:W4:Y:S04]  /*13660*/  LDL.LU R13, [R1+0x978] ;  /* 0x00097800010d7983 */ /* 0x001f280000300800 */
[----:B------:R-:W4:Y:S01]  /*13670*/  LDL.LU R36, [R1+0x954] ;  /* 0x0009540001247983 */ /* 0x000f220000300800 */
[----:B------:R-:W-:-:S03]  /*13680*/  IADD3.X R12, PT, PT, R12, UR7, RZ, P2, !PT ;  /* 0x000000070c0c7c10 */ /* 0x000fc600097fe4ff */
        /* <DEDUP_REMOVED lines=26> */
[----:B------:R-:W-:-:S03]  /*13830*/  IADD3.X R37, PT, PT, R37, UR7, RZ, P3, !PT ;  /* 0x0000000725257c10 */ /* 0x000fc60009ffe4ff */
[----:B0-----:R-:W2:Y:S01]  /*13840*/  LDL.LU R11, [R1+0x900] ;  /* 0x00090000010b7983 */ /* 0x001ea20000300800 */
[----:B---3--:R-:W-:-:S05]  /*13850*/  IADD3 R10, P3, PT, R10, UR6, RZ ;  /* 0x000000060a0a7c10 */ /* 0x008fca000ff7e0ff */
[----:B------:R0:W-:Y:S04]  /*13860*/  STL [R1+0x95c], R10 ;  /* 0x00095c0a01007387 */ /* 0x0001e80000100800 */
[----:B0-----:R-:W3:Y:S04]  /*13870*/  LDL.LU R10, [R1+0x91c] ;  /* 0x00091c00010a7983 */ /* 0x001ee80000300800 */
[----:B------:R-:W-:Y:S01]  /*13880*/  STL [R1+0x980], R37 ;  /* 0x0009802501007387 */ /* 0x000fe20000100800 */
[----:B----4-:R-:W-:Y:S02]  /*13890*/  IADD3.X R13, PT, PT, R13, UR7, RZ, P4, !PT ;  /* 0x000000070d0d7c10 */ /* 0x010fe4000a7fe4ff */
        /* <DEDUP_REMOVED lines=57> */
[----:B0-----:R-:W3:Y:S04]  /*13c30*/  LDL.LU R10, [R1+0x8e8] ;  /* 0x0008e800010a7983 */ /* 0x001ee80000300800 */
[----:B------:R-:W3:Y:S04]  /*13c40*/  LDL.LU R36, [R1+0x904] ;  /* 0x0009040001247983 */ /* 0x000ee80000300800 */
[----:B------:R-:W3:Y:S01]  /*13c50*/  LDL.LU R35, [R1+0x8e0] ;  /* 0x0008e00001237983 */ /* 0x000ee20000300800 */
[----:B----4-:R-:W-:-:S03]  /*13c60*/  IADD3 R13, P2, PT, R13, UR6, RZ ;  /* 0x000000060d0d7c10 */ /* 0x010fc6000ff5e0ff */
        /* <DEDUP_REMOVED lines=23> */
[----:B------:R-:W-:-:S05]  /*13de0*/  IADD3.X R12, PT, PT, R12, UR7, RZ, P3, !PT ;  /* 0x000000070c0c7c10 */ /* 0x000fca0009ffe4ff */
[----:B------:R0:W-:Y:S01]  /*13df0*/  STL [R1+0x914], R12 ;  /* 0x0009140c01007387 */ /* 0x0001e20000100800 */
[----:B------:R-:W-:-:S03]  /*13e00*/  IADD3 R37, P3, PT, R37, UR6, RZ ;  /* 0x0000000625257c10 */ /* 0x000fc6000ff7e0ff */
[----:B0-----:R-:W4:Y:S01]  /*13e10*/  LDL.LU R12, [R1+0x8b4] ;  /* 0x0008b400010c7983 */ /* 0x001f220000300800 */
[----:B--2---:R-:W-:-:S05]  /*13e20*/  IADD3.X R11, PT, PT, R11, UR7, RZ, P4, !PT ;  /* 0x000000070b0b7c10 */ /* 0x004fca000a7fe4ff */
[----:B------:R0:W-:Y:S04]  /*13e30*/  STL [R1+0x90c], R11 ;  /* 0x00090c0b01007387 */ /* 0x0001e80000100800 */
[----:B0-----:R-:W2:Y:S04]  /*13e40*/  LDL.LU R11, [R1+0x890] ;  /* 0x00089000010b7983 */ /* 0x001ea80000300800 */
[----:B------:R-:W-:Y:S01]  /*13e50*/  STL [R1+0x8f0], R37 ;  /* 0x0008f02501007387 */ /* 0x000fe20000100800 */
[----:B---3--:R-:W-:-:S05]  /*13e60*/  IADD3 R10, P4, PT, R10, UR6, RZ ;  /* 0x000000060a0a7c10 */ /* 0x008fca000ff9e0ff */
[----:B------:R0:W-:Y:S04]  /*13e70*/  STL [R1+0x8e8], R10 ;  /* 0x0008e80a01007387 */ /* 0x0001e80000100800 */
[----:B0-----:R-:W3:Y:S01]  /*13e80*/  LDL.LU R10, [R1+0x8ac] ;  /* 0x0008ac00010a7983 */ /* 0x001ee20000300800 */
[----:B------:R-:W-:Y:S02]  /*13e90*/  IADD3.X R36, PT, PT, R36, UR7, RZ, P6, !PT ;  /* 0x0000000724247c10 */ /* 0x000fe4000b7fe4ff */
[----:B------:R-:W-:Y:S02]  /*13ea0*/  IADD3 R35, P6, PT, R35, UR6, RZ ;  /* 0x0000000623237c10 */ /* 0x000fe4000ffde0ff */
[----:B----4-:R-:W-:Y:S02]  /*13eb0*/  IADD3.X R34, PT, PT, R34, UR7, RZ, P1, !PT ;  /* 0x0000000722227c10 */ /* 0x010fe40008ffe4ff */
        /* <DEDUP_REMOVED lines=42> */
[----:B------:R-:W-:Y:S04]  /*14160*/  STL [R1+0xb1c], R16 ;  /* 0x000b1c1001007387 */ /* 0x000fe80000100800 */
[----:B0-----:R-:W4:Y:S04]  /*14170*/  LDL.LU R13, [R1+0x888] ;  /* 0x00088800010d7983 */ /* 0x001f280000300800 */
[----:B------:R-:W-:Y:S01]  /*14180*/  STL [R1+0x8a0], R15 ;  /* 0x0008a00f01007387 */ /* 0x000fe20000100800 */
[----:B------:R-:W-:-:S03]  /*14190*/  IADD3.X R12, PT, PT, R12, UR7, RZ, P2, !PT ;  /* 0x000000070c0c7c10 */ /* 0x000fc600097fe4ff */
[----:B------:R-:W4:Y:S04]  /*141a0*/  LDL.LU R37, [R1+0x8a4] ;  /* 0x0008a40001257983 */ /* 0x000f280000300800 */
[----:B------:R0:W-:Y:S04]  /*141b0*/  STL [R1+0x8b4], R12 ;  /* 0x0008b40c01007387 */ /* 0x0001e80000100800 */
[----:B------:R-:W-:Y:S04]  /*141c0*/  STL [R1+0x898], R14 ;  /* 0x0008980e01007387 */ /* 0x000fe80000100800 */
[----:B0-----:R-:W4:Y:S01]  /*141d0*/  LDL.LU R12, [R1+0x880] ;  /* 0x00088000010c7983 */ /* 0x001f220000300800 */
[----:B--2---:R-:W-:-:S05]  /*141e0*/  IADD3 R11, P2, PT, R11, UR6, RZ ;  /* 0x000000060b0b7c10 */ /* 0x004fca000ff5e0ff */
[----:B------:R0:W-:Y:S04]  /*141f0*/  STL [R1+0x890], R11 ;  /* 0x0008900b01007387 */ /* 0x0001e80000100800 */
[----:B0-----:R-:W2:Y:S04]  /*14200*/  LDL.LU R11, [R1+0x89c] ;  /* 0x00089c00010b7983 */ /* 0x001ea80000300800 */
[----:B------:R-:W2:Y:S04]  /*14210*/  LDL.LU R36, [R1+0x878] ;  /* 0x0008780001247983 */ /* 0x000ea80000300800 */
[----:B------:R-:W2:Y:S01]  /*14220*/  LDL.LU R35, [R1+0x894] ;  /* 0x0008940001237983 */ /* 0x000ea20000300800 */
[----:B---3--:R-:W-:-:S03]  /*14230*/  IADD3.X R10, PT, PT, R10, UR7, RZ, P3, !PT ;  /* 0x000000070a0a7c10 */ /* 0x008fc60009ffe4ff */
        /* <DEDUP_REMOVED lines=34> */
[----:B------:R-:W-:Y:S02]  /*14460*/  IADD3.X R35, PT, PT, R35, UR7, RZ, P1, !PT ;  /* 0x0000000723237c10 */ /* 0x000fe40008ffe4ff */
[----:B---3--:R-:W-:Y:S01]  /*14470*/  IADD3 R34, P1, PT, R34, UR6, RZ ;  /* 0x0000000622227c10 */ /* 0x008fe2000ff3e0ff */
        /* <DEDUP_REMOVED lines=241> */
[----:B------:R-:W3:Y:S04]  /*15390*/  LDL.LU R35, [R1+0x730] ;  /* 0x0007300001237983 */ /* 0x000ee80000300800 */
[----:B------:R-:W3:Y:S01]  /*153a0*/  LDL.LU R34, [R1+0x74c] ;  /* 0x00074c0001227983 */ /* 0x000ee20000300800 */
[----:B----4-:R-:W-:-:S05]  /*153b0*/  IADD3 R13, P4, PT, R13, UR6, RZ ;  /* 0x000000060d0d7c10 */ /* 0x010fca000ff9e0ff */
        /* <DEDUP_REMOVED lines=35> */
[----:B------:R-:W-:Y:S01]  /*155f0*/  IADD3.X R34, PT, PT, R34, UR7, RZ, P3, !PT ;  /* 0x0000000722227c10 */ /* 0x000fe20009ffe4ff */
[----:B------:R-:W-:Y:S01]  /*15600*/  STL [R1+0x754], R36 ;  /* 0x0007542401007387 */ /* 0x000fe20000100800 */
[----:B----4-:R-:W-:-:S03]  /*15610*/  IADD3 R33, P3, PT, R33, UR6, RZ ;  /* 0x0000000621217c10 */ /* 0x010fc6000ff7e0ff */
        /* <DEDUP_REMOVED lines=37> */
[----:B------:R-:W-:Y:S01]  /*15870*/  STL [R1+0x6f8], R17 ;  /* 0x0006f81101007387 */ /* 0x000fe20000100800 */
[----:B------:R-:W-:-:S03]  /*15880*/  IADD3 R14, P3, PT, R14, UR6, RZ ;  /* 0x000000060e0e7c10 */ /* 0x000fc6000ff7e0ff */
[----:B------:R0:W-:Y:S04]  /*15890*/  STL [R1+0x6fc], R13 ;  /* 0x0006fc0d01007387 */ /* 0x0001e80000100800 */
[----:B------:R-:W-:Y:S04]  /*158a0*/  STL [R1+0x704], R16 ;  /* 0x0007041001007387 */ /* 0x000fe80000100800 */
[----:B0-----:R-:W4:Y:S04]  /*158b0*/  LDL.LU R13, [R1+0x6d8] ;  /* 0x0006d800010d7983 */ /* 0x001f280000300800 */
[----:B------:R-:W-:Y:S04]  /*158c0*/  STL [R1+0x6f0], R15 ;  /* 0x0006f00f01007387 */ /* 0x000fe80000100800 */
[----:B------:R-:W4:Y:S01]  /*158d0*/  LDL.LU R37, [R1+0x6f4] ;  /* 0x0006f40001257983 */ /* 0x000f220000300800 */
[----:B------:R-:W-:-:S05]  /*158e0*/  IADD3.X R12, PT, PT, R12, UR7, RZ, P4, !PT ;  /* 0x000000070c0c7c10 */ /* 0x000fca000a7fe4ff */
        /* <DEDUP_REMOVED lines=131> */
[----:B0-----:R-:W4:Y:S04]  /*16120*/  LDL.LU R13, [R1+0x5fc] ;  /* 0x0005fc00010d7983 */ /* 0x001f280000300800 */
[----:B------:R-:W-:Y:S01]  /*16130*/  STL [R1+0x668], R37 ;  /* 0x0006682501007387 */ /* 0x000fe20000100800 */
[----:B------:R-:W-:Y:S02]  /*16140*/  IADD3 R12, P2, PT, R12, UR6, RZ ;  /* 0x000000060c0c7c10 */ /* 0x000fe4000ff5e0ff */
        /* <DEDUP_REMOVED lines=58> */
[----:B------:R-:W4:Y:S04]  /*164f0*/  LDL.LU R36, [R1+0x5e4] ;  /* 0x0005e40001247983 */ /* 0x000f280000300800 */
[----:B------:R-:W4:Y:S01]  /*16500*/  LDL.LU R35, [R1+0x600] ;  /* 0x0006000001237983 */ /* 0x000f220000300800 */
[----:B------:R-:W-:-:S03]  /*16510*/  IADD3.X R12, PT, PT, R12, UR7, RZ, P1, !PT ;  /* 0x000000070c0c7c10 */ /* 0x000fc60008ffe4ff */
        /* <DEDUP_REMOVED lines=355> */
[----:B------:R-:W-:Y:S02]  /*17b50*/  IADD3.X R11, PT, PT, R11, UR7, RZ, P1, !PT ;  /* 0x000000070b0b7c10 */ /* 0x000fe40008ffe4ff */
[----:B------:R-:W-:-:S03]  /*17b60*/  IADD3 R14, P1, PT, R14, UR6, RZ ;  /* 0x000000060e0e7c10 */ /* 0x000fc6000ff3e0ff */
[----:B------:R0:W-:Y:S04]  /*17b70*/  STL [R1+0x438], R11 ;  /* 0x0004380b01007387 */ /* 0x0001e80000100800 */
[----:B------:R-:W-:Y:S04]  /*17b80*/  STL [R1+0x440], R16 ;  /* 0x0004401001007387 */ /* 0x000fe80000100800 */
[----:B0-----:R-:W2:Y:S04]  /*17b90*/  LDL.LU R11, [R1+0x404] ;  /* 0x00040400010b7983 */ /* 0x001ea80000300800 */
[----:B------:R-:W-:Y:S04]  /*17ba0*/  STL [R1+0x41c], R15 ;  /* 0x00041c0f01007387 */ /* 0x000fe80000100800 */
[----:B------:R-:W2:Y:S01]  /*17bb0*/  LDL.LU R37, [R1+0x420] ;  /* 0x0004200001257983 */ /* 0x000ea20000300800 */
[----:B---3--:R-:W-:-:S05]  /*17bc0*/  IADD3.X R10, PT, PT, R10, UR7, RZ, P2, !PT ;  /* 0x000000070a0a7c10 */ /* 0x008fca00097fe4ff */
[----:B------:R0:W-:Y:S04]  /*17bd0*/  STL [R1+0x430], R10 ;  /* 0x0004300a01007387 */ /* 0x0001e80000100800 */
[----:B------:R1:W-:Y:S04]  /*17be0*/  STL [R1+0x414], R14 ;  /* 0x0004140e01007387 */ /* 0x0003e80000100800 */
[----:B0-----:R-:W3:Y:S04]  /*17bf0*/  LDL.LU R10, [R1+0x3fc] ;  /* 0x0003fc00010a7983 */ /* 0x001ee80000300800 */
[----:B------:R-:W3:Y:S04]  /*17c00*/  LDL.LU R36, [R1+0x418] ;  /* 0x0004180001247983 */ /* 0x000ee80000300800 */
[----:B------:R-:W3:Y:S01]  /*17c10*/  LDL.LU R35, [R1+0x410] ;  /* 0x0004100001237983 */ /* 0x000ee20000300800 */
[----:B----4-:R-:W-:-:S05]  /*17c20*/  IADD3 R13, P2, PT, R13, UR6, RZ ;  /* 0x000000060d0d7c10 */ /* 0x010fca000ff5e0ff */
[----:B------:R0:W-:Y:S04]  /*17c30*/  STL [R1+0x40c], R13 ;  /* 0x00040c0d01007387 */ /* 0x0001e80000100800 */
[----:B------:R-:W4:Y:S04]  /*17c40*/  LDL.LU R34, [R1+0x3f4] ;  /* 0x0003f40001227983 */ /* 0x000f280000300800 */
[----:B------:R-:W4:Y:S01]  /*17c50*/  LDL.LU R33, [R1+0x408] ;  /* 0x0004080001217983 */ /* 0x000f220000300800 */
[----:B------:R-:W-:-:S05]  /*17c60*/  IADD3.X R12, PT, PT, R12, UR7, RZ, P3, !PT ;  /* 0x000000070c0c7c10 */ /* 0x000fca0009ffe4ff */
        /* <DEDUP_REMOVED lines=19> */
[----:B-1----:R-:W4:Y:S04]  /*17da0*/  LDL.LU R14, [R1+0x2fc] ;  /* 0x0002fc00010e7983 */ /* 0x002f280000300800 */
[----:B0-----:R-:W4:Y:S04]  /*17db0*/  LDL.LU R13, [R1+0x310] ;  /* 0x00031000010d7983 */ /* 0x001f280000300800 */
[----:B------:R-:W4:Y:S01]  /*17dc0*/  LDL.LU R12, [R1+0x308] ;  /* 0x00030800010c7983 */ /* 0x000f220000300800 */
[----:B--2---:R-:W-:-:S02]  /*17dd0*/  IADD3 R11, P3, PT, R11, UR6, RZ ;  /* 0x000000060b0b7c10 */ /* 0x004fc4000ff7e0ff */
[----:B------:R-:W-:-:S03]  /*17de0*/  IADD3.X R37, PT, PT, R37, UR7, RZ, P4, !PT ;  /* 0x0000000725257c10 */ /* 0x000fc6000a7fe4ff */
[----:B------:R0:W-:Y:S04]  /*17df0*/  STL [R1+0x404], R11 ;  /* 0x0004040b01007387 */ /* 0x0001e80000100800 */
[----:B0-----:R-:W2:Y:S01]  /*17e00*/  LDL.LU R11, [R1+0x300] ;  /* 0x00030000010b7983 */ /* 0x001ea20000300800 */
[----:B---3--:R-:W-:-:S05]  /*17e10*/  IADD3 R10, P4, PT, R10, UR6, RZ ;  /* 0x000000060a0a7c10 */ /* 0x008fca000ff9e0ff */
[----:B------:R0:W-:Y:S04]  /*17e20*/  STL [R1+0x3fc], R10 ;  /* 0x0003fc0a01007387 */ /* 0x0001e80000100800 */
[----:B0-----:R-:W3:Y:S01]  /*17e30*/  LDL.LU R10, [R1+0x2f8] ;  /* 0x0002f800010a7983 */ /* 0x001ee20000300800 */
[----:B------:R-:W-:Y:S01]  /*17e40*/  IADD3.X R36, PT, PT, R36, UR7, RZ, P6, !PT ;  /* 0x0000000724247c10 */ /* 0x000fe2000b7fe4ff */
[----:B------:R-:W0:Y:S01]  /*17e50*/  SYNCS.PHASECHK.TRANS64.TRYWAIT P6, [UR11], R8 ;  /* 0x00000008ff0075a7 */ /* 0x000e2200080c110b */
[----:B------:R-:W-:Y:S01]  /*17e60*/  IADD3.X R35, PT, PT, R35, UR7, RZ, P1, !PT ;  /* 0x0000000723237c10 */ /* 0x000fe20008ffe4ff */
[----:B------:R1:W-:Y:S01]  /*17e70*/  STL [R1+0x420], R37 ;  /* 0x0004202501007387 */ /* 0x0003e20000100800 */
[----:B----4-:R-:W-:-:S03]  /*17e80*/  IADD3 R34, P1, PT, R34, UR6, RZ ;  /* 0x0000000622227c10 */ /* 0x010fc6000ff3e0ff */
[----:B------:R1:W-:Y:S01]  /*17e90*/  STL [R1+0x418], R36 ;  /* 0x0004182401007387 */ /* 0x0003e20000100800 */
[----:B------:R-:W-:-:S03]  /*17ea0*/  IADD3.X R33, PT, PT, R33, UR7, RZ, P2, !PT ;  /* 0x0000000721217c10 */ /* 0x000fc600097fe4ff */
[----:B------:R1:W-:Y:S04]  /*17eb0*/  STL [R1+0x410], R35 ;  /* 0x0004102301007387 */ /* 0x0003e80000100800 */
[----:B------:R1:W-:Y:S04]  /*17ec0*/  STL [R1+0x3f4], R34 ;  /* 0x0003f42201007387 */ /* 0x0003e80000100800 */
[----:B------:R1:W-:Y:S01]  /*17ed0*/  STL [R1+0x408], R33 ;  /* 0x0004082101007387 */ /* 0x0003e20000100800 */
[----:B------:R-:W-:Y:S02]  /*17ee0*/  IADD3 R32, P2, PT, R32, UR6, RZ ;  /* 0x0000000620207c10 */ /* 0x000fe4000ff5e0ff */
[----:B------:R-:W-:-:S03]  /*17ef0*/  IADD3.X R31, PT, PT, R31, UR7, RZ, P3, !PT ;  /* 0x000000071f1f7c10 */ /* 0x000fc60009ffe4ff */
[----:B------:R1:W-:Y:S01]  /*17f00*/  STL [R1+0x3ec], R32 ;  /* 0x0003ec2001007387 */ /* 0x0003e20000100800 */
[----:B------:R-:W-:-:S03]  /*17f10*/  IADD3 R30, P3, PT, R30, UR6, RZ ;  /* 0x000000061e1e7c10 */ /* 0x000fc6000ff7e0ff */
[----:B------:R1:W-:Y:S01]  /*17f20*/  STL [R1+0x400], R31 ;  /* 0x0004001f01007387 */ /* 0x0003e20000100800 */
        /* <DEDUP_REMOVED lines=34> */
[----:B------:R-:W-:-:S03]  /*18150*/  IADD3.X R12, PT, PT, R12, UR7, RZ, P1, !PT ;  /* 0x000000070c0c7c10 */ /* 0x000fc60008ffe4ff */
[----:B------:R1:W-:Y:S01]  /*18160*/  STL [R1+0x310], R13 ;  /* 0x0003100d01007387 */ /* 0x0003e20000100800 */
[----:B------:R-:W-:-:S03]  /*18170*/  PRMT R9, RZ, 0x7610, R9 ;  /* 0x00007610ff097816 */ /* 0x000fc60000000009 */
[----:B------:R1:W-:Y:S01]  /*18180*/  STL [R1+0x308], R12 ;  /* 0x0003080c01007387 */ /* 0x0003e20000100800 */
[----:B-----5:R-:W-:-:S04]  /*18190*/  IADD3 R3, P4, PT, R3, UR6, RZ ;  /* 0x0000000603037c10 */ /* 0x020fc8000ff9e0ff */
[----:B------:R-:W-:Y:S02]  /*181a0*/  IADD3.X R4, PT, PT, R4, UR7, RZ, P4, !PT ;  /* 0x0000000704047c10 */ /* 0x000fe4000a7fe4ff */
[----:B------:R-:W-:Y:S02]  /*181b0*/  ISETP.GT.AND P1, PT, R7, RZ, PT ;  /* 0x000000ff0700720c */ /* 0x000fe40003f24270 */
[----:B--2---:R-:W-:-:S05]  /*181c0*/  IADD3.X R11, PT, PT, R11, UR7, RZ, P2, !PT ;  /* 0x000000070b0b7c10 */ /* 0x004fca00097fe4ff */
[----:B------:R1:W-:Y:S01]  /*181d0*/  STL [R1+0x300], R11 ;  /* 0x0003000b01007387 */ /* 0x0003e20000100800 */
[----:B---3--:R-:W-:-:S05]  /*181e0*/  IADD3.X R10, PT, PT, R10, UR7, RZ, P3, !PT ;  /* 0x000000070a0a7c10 */ /* 0x008fca0009ffe4ff */
[----:B------:R1:W-:Y:S04]  /*181f0*/  STL [R1+0x2f8], R10 ;  /* 0x0002f80a01007387 */ /* 0x0003e80000100800 */
[----:B------:R1:W-:Y:S01]  /*18200*/  STL.S16 [R1+0xbbc], R9 ;  /* 0x000bbc0901007387 */ /* 0x0003e20000100600 */
[----:B------:R-:W-:-:S04]  /*18210*/  IADD3 R0, P3, PT, R0, UR6, RZ ;  /* 0x0000000600007c10 */ /* 0x000fc8000ff7e0ff */
[----:B------:R-:W-:Y:S02]  /*18220*/  IADD3.X R2, PT, PT, R2, UR7, RZ, P3, !PT ;  /* 0x0000000702027c10 */ /* 0x000fe40009ffe4ff */
[----:B------:R-:W-:Y:S01]  /*18230*/  ISETP.GT.AND P2, PT, R7, 0x1, PT ;  /* 0x000000010700780c */ /* 0x000fe20003f44270 */
[----:B0-----:R-:W-:-:S12]  /*18240*/  @!P6 BRA `(.L_x_8) ;  /* 0x000000d80018e947 */ /* 0x001fd80003800000 */
.L_x_16:
[----:B------:R0:W-:Y:S04]  /*18250*/  STL [R1+0xf78], R4 ;  /* 0x000f780401007387 */ /* 0x0001e80000100800 */
[----:B0-----:R-:W2:Y:S01]  /*18260*/  LDL R4, [R1+0xbbc] ;  /* 0x000bbc0001047983 */ /* 0x001ea20000100800 */
[----:B------:R-:W-:Y:S02]  /*18270*/  @P1 IMAD.MOV.U32 R8, RZ, RZ, R0 ;  /* 0x000000ffff081224 */ /* 0x000fe400078e0000 */
[----:B-1----:R-:W-:Y:S01]  /*18280*/  @P1 IMAD.MOV.U32 R9, RZ, RZ, R2 ;  /* 0x000000ffff091224 */ /* 0x002fe200078e0002 */
        /* <DEDUP_REMOVED lines=73> */
[----:B------:R0:W-:Y:S04]  /*18720*/  STL [R1+0xf74], R27 ;  /* 0x000f741b01007387 */ /* 0x0001e80000100800 */
[----:B--2---:R-:W2:Y:S04]  /*18730*/  @P1 LDG.E.U8 R4, desc[UR20][R8.64] ;  /* 0x0000001408041981 */ /* 0x004ea8000c1e1100 */
[----:B------:R-:W-:Y:S01]  /*18740*/  STL [R1+0xd28], R26 ;  /* 0x000d281a01007387 */ /* 0x000fe20000100800 */
[----:B0-----:R-:W-:-:S03]  /*18750*/  PRMT R27, RZ, 0x7610, R27 ;  /* 0x00007610ff1b7816 */ /* 0x001fc6000000001b */
        /* <DEDUP_REMOVED lines=119> */
[----:B--2---:R0:W-:Y:S04]  /*18ed0*/  @P1 STL [R1+0xbbc], R4 ;  /* 0x000bbc0401001387 */ /* 0x0041e80000100800 */
[----:B0-----:R-:W2:Y:S01]  /*18ee0*/  LDL.LU R4, [R1+0xf78] ;  /* 0x000f780001047983 */ /* 0x001ea20000300800 */
[----:B------:R-:W-:-:S02]  /*18ef0*/  @P1 IMAD.MOV.U32 R8, RZ, RZ, R3 ;  /* 0x000000ffff081224 */ /* 0x000fc400078e0003 */
[----:B--2---:R-:W-:-:S05]  /*18f00*/  @P1 IMAD.MOV.U32 R9, RZ, RZ, R4 ;  /* 0x000000ffff091224 */ /* 0x004fca00078e0004 */
[----:B------:R-:W2:Y:S04]  /*18f10*/  @P1 LDG.E.U8 R27, desc[UR20][R8.64] ;  /* 0x00000014081b1981 */ /* 0x000ea8000c1e1100 */
[----:B------:R-:W-:Y:S04]  /*18f20*/  STL [R1+0xbe8], R3 ;  /* 0x000be80301007387 */ /* 0x000fe80000100800 */
[----:B------:R-:W-:Y:S04]  /*18f30*/  STL [R1+0xbe4], R4 ;  /* 0x000be40401007387 */ /* 0x000fe80000100800 */
[----:B--2---:R0:W-:Y:S04]  /*18f40*/  STL [R1+0xbb8], R27 ;  /* 0x000bb81b01007387 */ /* 0x0041e80000100800 */
[----:B0-----:R-:W2:Y:S04]  /*18f50*/  LDL.LU R27, [R1+0xf74] ;  /* 0x000f7400011b7983 */ /* 0x001ea80000300800 */
[----:B------:R-:W3:Y:S04]  /*18f60*/  LDL R8, [R1+0x2f8] ;  /* 0x0002f80001087983 */ /* 0x000ee80000100800 */
[----:B------:R-:W3:Y:S01]  /*18f70*/  LDL R9, [R1+0x2fc] ;  /* 0x0002fc0001097983 */ /* 0x000ee20000100800 */
[----:B------:R-:W-:-:S02]  /*18f80*/  PRMT R26, RZ, 0x7610, R26 ;  /* 0x00007610ff1a7816 */ /* 0x000fc4000000001a */
[----:B---3--:R-:W-:-:S04]  /*18f90*/  @P2 LOP3.LUT R9, R9, R8, RZ, 0x3c, !PT ;  /* 0x0000000809092212 */ /* 0x008fc800078e3cff */
[----:B------:R-:W-:-:S04]  /*18fa0*/  @P2 LOP3.LUT R8, R9, R8, RZ, 0x3c, !PT ;  /* 0x0000000809082212 */ /* 0x000fc800078e3cff */
[----:B------:R-:W-:-:S05]  /*18fb0*/  @P2 LOP3.LUT R9, R9, R8, RZ, 0x3c, !PT ;  /* 0x0000000809092212 */ /* 0x000fca00078e3cff */
[----:B------:R-:W3:Y:S04]  /*18fc0*/  @P2 LDG.E.U8 R26, desc[UR20][R8.64] ;  /* 0x00000014081a2981 */ /* 0x000ee8000c1e1100 */
[----:B---3--:R0:W-:Y:S04]  /*18fd0*/  STL [R1+0xbac], R26 ;  /* 0x000bac1a01007387 */ /* 0x0081e80000100800 */
[----:B0-----:R-:W3:Y:S04]  /*18fe0*/  LDL.LU R26, [R1+0xf70] ;  /* 0x000f7000011a7983 */ /* 0x001ee80000300800 */
[----:B------:R-:W4:Y:S04]  /*18ff0*/  LDL R8, [R1+0x300] ;  /* 0x0003000001087983 */ /* 0x000f280000100800 */
[----:B------:R-:W4:Y:S01]  /*19000*/  LDL R9, [R1+0x304] ;  /* 0x0003040001097983 */ /* 0x000f220000100800 */
[----:B--2---:R-:W-:-:S02]  /*19010*/  PRMT R27, RZ, 0x7610, R27 ;  /* 0x00007610ff1b7816 */ /* 0x004fc4000000001b */
[----:B----4-:R-:W-:-:S04]  /*19020*/  @P2 LOP3.LUT R9, R9, R8, RZ, 0x3c, !PT ;  /* 0x0000000809092212 */ /* 0x010fc800078e3cff */
[----:B------:R-:W-:-:S04]  /*19030*/  @P2 LOP3.LUT R8, R9, R8, RZ, 0x3c, !PT ;  /* 0x0000000809082212 */ /* 0x000fc800078e3cff */
[----:B------:R-:W-:-:S05]  /*19040*/  @P2 LOP3.LUT R9, R9, R8, RZ, 0x3c, !PT ;  /* 0x0000000809092212 */ /* 0x000fca00078e3cff */
[----:B------:R-:W2:Y:S01]  /*19050*/  @P2 LDG.E.U8 R27, desc[UR20][R8.64] ;  /* 0x00000014081b2981 */ /* 0x000ea2000c1e1100 */
[----:B------:R-:W-:-:S03]  /*19060*/  ISETP.GT.AND P3, PT, R7, 0x2, PT ;  /* 0x000000020700780c */ /* 0x000fc60003f64270 */
[----:B--2---:R0:W-:Y:S04]  /*19070*/  STL [R1+0xba8], R27 ;  /* 0x000ba81b01007387 */ /* 0x0041e80000100800 */
[----:B0-----:R-:W2:Y:S04]  /*19080*/  LDL.LU R27, [R1+0xf6c] ;  /* 0x000f6c00011b7983 */ /* 0x001ea80000300800 */
[----:B------:R-:W4:Y:S04]  /*19090*/  LDL R8, [R1+0x308] ;  /* 0x0003080001087983 */ /* 0x000f280000100800 */
[----:B------:R-:W4:Y:S01]  /*190a0*/  LDL R9, [R1+0x30c] ;  /* 0x00030c0001097983 */ /* 0x000f220000100800 */
[----:B---3--:R-:W-:-:S02]  /*190b0*/  PRMT R26, RZ, 0x7610, R26 ;  /* 0x00007610ff1a7816 */ /* 0x008fc4000000001a */
[----:B----4-:R-:W-:-:S04]  /*190c0*/  @P3 LOP3.LUT R9, R9, R8, RZ, 0x3c, !PT ;  /* 0x0000000809093212 */ /* 0x010fc800078e3cff */
        /* <DEDUP_REMOVED lines=1375> */
[----:B------:R-:W-:-:S02]  /*1e6c0*/  PRMT R5, RZ, 0x7610, R5 ;  /* 0x00007610ff057816 */ /* 0x000fc40000000005 */
[----:B----4-:R-:W-:-:S04]  /*1e6d0*/  @P3 LOP3.LUT R9, R9, R8, RZ, 0x3c, !PT ;  /* 0x0000000809093212 */ /* 0x010fc800078e3cff */
[----:B------:R-:W-:-:S04]  /*1e6e0*/  @P3 LOP3.LUT R8, R9, R8, RZ, 0x3c, !PT ;  /* 0x0000000809083212 */ /* 0x000fc800078e3cff */
[----:B------:R-:W-:-:S05]  /*1e6f0*/  @P3 LOP3.LUT R9, R9, R8, RZ, 0x3c, !PT ;  /* 0x0000000809093212 */ /* 0x000fca00078e3cff */
[----:B------:R-:W4:Y:S01]  /*1e700*/  @P3 LDG.E.U8 R5, desc[UR20][R8.64] ;  /* 0x0000001408053981 */ /* 0x000f22000c1e1100 */
[----:B------:R-:W-:-:S03]  /*1e710*/  ISETP.GT.AND P1, PT, R7, 0x4b, PT ;  /* 0x0000004b0700780c */ /* 0x000fc60003f24270 */
[----:B----4-:R0:W-:Y:S04]  /*1e720*/  STL [R1+0xdc], R5 ;  /* 0x0000dc0501007387 */ /* 0x0101e80000100800 */
[----:B0-----:R-:W4:Y:S04]  /*1e730*/  LDL.LU R5, [R1+0xd24] ;  /* 0x000d240001057983 */ /* 0x001f280000300800 */
[----:B------:R-:W2:Y:S04]  /*1e740*/  LDL R8, [R1+0x7fc] ;  /* 0x0007fc0001087983 */ /* 0x000ea80000100800 */
[----:B------:R-:W2:Y:S01]  /*1e750*/  LDL R9, [R1+0x800] ;  /* 0x0008000001097983 */ /* 0x000ea20000100800 */
[----:B------:R-:W-:-:S02]  /*1e760*/  PRMT R52, RZ, 0x7610, R52 ;  /* 0x00007610ff347816 */ /* 0x000fc40000000034 */
[----:B--2---:R-:W-:-:S04]  /*1e770*/  @P1 LOP3.LUT R9, R9, R8, RZ, 0x3c, !PT ;  /* 0x0000000809091212 */ /* 0x004fc800078e3cff */
[----:B------:R-:W-:-:S04]  /*1e780*/  @P1 LOP3.LUT R8, R9, R8, RZ, 0x3c, !PT ;  /* 0x0000000809081212 */ /* 0x000fc800078e3cff */
[----:B------:R-:W-:-:S05]  /*1e790*/  @P1 LOP3.LUT R9, R9, R8, RZ, 0x3c, !PT ;  /* 0x0000000809091212 */ /* 0x000fca00078e3cff */
[----:B------:R-:W2:Y:S04]  /*1e7a0*/  @P1 LDG.E.U8 R52, desc[UR20][R8.64] ;  /* 0x0000001408341981 */ /* 0x000ea8000c1e1100 */
[----:B--2---:R0:W-:Y:S04]  /*1e7b0*/  STL [R1+0xd8], R52 ;  /* 0x0000d83401007387 */ /* 0x0041e80000100800 */
[----:B0-----:R-:W2:Y:S04]  /*1e7c0*/  LDL.LU R52, [R1+0xd20] ;  /* 0x000d200001347983 */ /* 0x001ea80000300800 */
[----:B------:R-:W2:Y:S04]  /*1e7d0*/  LDL R8, [R1+0x804] ;  /* 0x0008040001087983 */ /* 0x000ea80000100800 */
[----:B------:R-:W2:Y:S01]  /*1e7e0*/  LDL R9, [R1+0x808] ;  /* 0x0008080001097983 */ /* 0x000ea20000100800 */
[----:B------:R-:W-:-:S02]  /*1e7f0*/  PRMT R50, RZ, 0x7610, R50 ;  /* 0x00007610ff327816 */ /* 0x000fc40000000032 */
[----:B--2---:R-:W-:-:S04]  /*1e800*/  @P1 LOP3.LUT R9, R9, R8, RZ, 0x3c, !PT ;  /* 0x0000000809091212 */ /* 0x004fc800078e3cff */
[----:B------:R-:W-:-:S04]  /*1e810*/  @P1 LOP3.LUT R8, R9, R8, RZ, 0x3c, !PT ;  /* 0x0000000809081212 */ /* 0x000fc800078e3cff */
[----:B------:R-:W-:-:S05]  /*1e820*/  @P1 LOP3.LUT R9, R9, R8, RZ, 0x3c, !PT ;  /* 0x0000000809091212 */ /* 0x000fca00078e3cff */
[----:B------:R-:W2:Y:S01]  /*1e830*/  @P1 LDG.E.U8 R50, desc[UR20][R8.64] ;  /* 0x0000001408321981 */ /* 0x000ea2000c1e1100 */
[----:B------:R-:W-:-:S03]  /*1e840*/  ISETP.GT.AND P2, PT, R7, 0x4c, PT ;  /* 0x0000004c0700780c */ /* 0x000fc60003f44270 */
        /* <DEDUP_REMOVED lines=74> */
[----:B------:R0:W2:Y:S04]  /*1ecf0*/  @P2 LDG.E.U8 R3, desc[UR20][R8.64] ;  /* 0x0000001408032981 */ /* 0x0000a8000c1e1100 */
[----:B------:R-:W0:Y:S04]  /*1ed00*/  LDL R8, [R1+0xb3c] ;  /* 0x000b3c0001087983 */ /* 0x000e280000100800 */
[----:B------:R-:W0:Y:S01]  /*1ed10*/  LDL R9, [R1+0xb4c] ;  /* 0x000b4c0001097983 */ /* 0x000e220000100800 */
[----:B------:R-:W-:Y:S02]  /*1ed20*/  ISETP.GT.AND P3, PT, R7, 0x50, PT ;  /* 0x000000500700780c */ /* 0x000fe40003f64270 */
[----:B------:R-:W-:-:S11]  /*1ed30*/  PRMT R36, RZ, 0x7610, R36 ;  /* 0x00007610ff247816 */ /* 0x000fd60000000024 */
[----:B0-----:R-:W-:-:S04]  /*1ed40*/  @P3 LOP3.LUT R9, R9, R8, RZ, 0x3c, !PT ;  /* 0x0000000809093212 */ /* 0x001fc800078e3cff */
[----:B------:R-:W-:-:S04]  /*1ed50*/  @P3 LOP3.LUT R8, R9, R8, RZ, 0x3c, !PT ;  /* 0x0000000809083212 */ /* 0x000fc800078e3cff */
[----:B------:R-:W-:-:S05]  /*1ed60*/  @P3 LOP3.LUT R9, R9, R8, RZ, 0x3c, !PT ;  /* 0x0000000809093212 */ /* 0x000fca00078e3cff */
[----:B------:R-:W3:Y:S04]  /*1ed70*/  @P3 LDG.E.U8 R36, desc[UR20][R8.64] ;  /* 0x0000001408243981 */ /* 0x000ee8000c1e1100 */
[----:B--2---:R-:W-:Y:S04]  /*1ed80*/  STL [R1+0xbec], R3 ;  /* 0x000bec0301007387 */ /* 0x004fe80000100800 */
[----:B---3--:R0:W-:Y:S04]  /*1ed90*/  STL [R1+0xb8], R36 ;  /* 0x0000b82401007387 */ /* 0x0081e80000100800 */
[----:B0-----:R-:W2:Y:S04]  /*1eda0*/  LDL.LU R36, [R1+0xcfc] ;  /* 0x000cfc0001247983 */ /* 0x001ea80000300800 */
[----:B------:R-:W3:Y:S04]  /*1edb0*/  LDL R8, [R1+0xb34] ;  /* 0x000b340001087983 */ /* 0x000ee80000100800 */
[----:B------:R-:W3:Y:S01]  /*1edc0*/  LDL R9, [R1+0xb44] ;  /* 0x000b440001097983 */ /* 0x000ee20000100800 */
[----:B------:R-:W-:-:S02]  /*1edd0*/  PRMT R23, RZ, 0x7610, R23 ;  /* 0x00007610ff177816 */ /* 0x000fc40000000017 */
[----:B---3--:R-:W-:-:S04]  /*1ede0*/  @P3 LOP3.LUT R9, R9, R8, RZ, 0x3c, !PT ;  /* 0x0000000809093212 */ /* 0x008fc800078e3cff */
[----:B------:R-:W-:-:S04]  /*1edf0*/  @P3 LOP3.LUT R8, R9, R8, RZ, 0x3c, !PT ;  /* 0x0000000809083212 */ /* 0x000fc800078e3cff */
[----:B------:R-:W-:-:S05]  /*1ee00*/  @P3 LOP3.LUT R9, R9, R8, RZ, 0x3c, !PT ;  /* 0x0000000809093212 */ /* 0x000fca00078e3cff */
[----:B------:R-:W3:Y:S01]  /*1ee10*/  @P3 LDG.E.U8 R23, desc[UR20][R8.64] ;  /* 0x0000001408173981 */ /* 0x000ee2000c1e1100 */
[----:B------:R-:W-:-:S03]  /*1ee20*/  ISETP.GT.AND P1, PT, R7, 0x51, PT ;  /* 0x000000510700780c */ /* 0x000fc60003f24270 */
[----:B---3--:R0:W-:Y:S04]  /*1ee30*/  STL [R1+0xb4], R23 ;  /* 0x0000b41701007387 */ /* 0x0081e80000100800 */
[----:B0-----:R-:W3:Y:S04]  /*1ee40*/  LDL.LU R23, [R1+0xcf8] ;  /* 0x000cf80001177983 */ /* 0x001ee80000300800 */
        /* <DEDUP_REMOVED lines=85> */
[----:B------:R-:W-:Y:S02]  /*1f3a0*/  PRMT R16, RZ, 0x7610, R16 ;  /* 0x00007610ff107816 */ /* 0x000fe40000000010 */
[----:B0-----:R-:W-:-:S04]  /*1f3b0*/  @P2 LOP3.LUT R9, R9, R8, RZ, 0x3c, !PT ;  /* 0x0000000809092212 */ /* 0x001fc800078e3cff */
[----:B------:R-:W-:-:S04]  /*1f3c0*/  @P2 LOP3.LUT R8, R9, R8, RZ, 0x3c, !PT ;  /* 0x0000000809082212 */ /* 0x000fc800078e3cff */
[----:B------:R-:W-:-:S05]  /*1f3d0*/  @P2 LOP3.LUT R9, R9, R8, RZ, 0x3c, !PT ;  /* 0x0000000809092212 */ /* 0x000fca00078e3cff */
[----:B------:R-:W3:Y:S04]  /*1f3e0*/  @P2 LDG.E.U8 R16, desc[UR20][R8.64] ;  /* 0x0000001408102981 */ /* 0x000ee8000c1e1100 */
[----:B--2---:R0:W-:Y:S04]  /*1f3f0*/  STL [R1+0x8c], R27 ;  /* 0x00008c1b01007387 */ /* 0x0041e80000100800 */
[----:B0-----:R-:W2:Y:S04]  /*1f400*/  LDL R27, [R1+0x8b8] ;  /* 0x0008b800011b7983 */ /* 0x001ea80000100800 */
[----:B---3--:R0:W-:Y:S04]  /*1f410*/  STL [R1+0x88], R16 ;  /* 0x0000881001007387 */ /* 0x0081e80000100800 */
[----:B0-----:R-:W3:Y:S04]  /*1f420*/  LDL.LU R16, [R1+0xcd4] ;  /* 0x000cd40001107983 */ /* 0x001ee80000300800 */
[----:B------:R-:W2:Y:S04]  /*1f430*/  LDL R8, [R1+0x89c] ;  /* 0x00089c0001087983 */ /* 0x000ea80000100800 */
[----:B------:R-:W2:Y:S01]  /*1f440*/  LDL R9, [R1+0x8a0] ;  /* 0x0008a00001097983 */ /* 0x000ea20000100800 */
[----:B------:R-:W-:-:S02]  /*1f450*/  ISETP.GT.AND P3, PT, R7, 0x56, PT ;  /* 0x000000560700780c */ /* 0x000fc40003f64270 */
[----:B------:R-:W-:-:S11]  /*1f460*/  PRMT R44, RZ, 0x7610, R44 ;  /* 0x00007610ff2c7816 */ /* 0x000fd6000000002c */
        /* <DEDUP_REMOVED lines=23> */
[----:B------:R-:W3:Y:S01]  /*1f5e0*/  LDL R9, [R1+0x8b4] ;  /* 0x0008b40001097983 */ /* 0x000ee20000100800 */
[----:B------:R-:W-:Y:S01]  /*1f5f0*/  PRMT R0, RZ, 0x7610, R0 ;  /* 0x00007610ff007816 */ /* 0x000fe20000000000 */
[----:B0-----:R-:W-:Y:S02]  /*1f600*/  @P1 IMAD.MOV.U32 R8, RZ, RZ, R27 ;  /* 0x000000ffff081224 */ /* 0x001fe400078e001b */
[----:B--2---:R-:W-:Y:S01]  /*1f610*/  STL [R1+0xbf0], R4 ;  /* 0x000bf00401007387 */ /* 0x004fe20000100800 */
[----:B------:R-:W-:Y:S02]  /*1f620*/  ISETP.GT.AND P2, PT, R7, 0x58, PT ;  /* 0x000000580700780c */ /* 0x000fe40003f44270 */
[----:B------:R-:W-:Y:S01]  /*1f630*/  PRMT R14, RZ, 0x7610, R14 ;  /* 0x00007610ff0e7816 */ /* 0x000fe2000000000e */
[----:B------:R-:W2:Y:S04]  /*1f640*/  LDL R27, [R1+0x8d0] ;  /* 0x0008d000011b7983 */ /* 0x000ea80000100800 */
[----:B---3--:R0:W3:Y:S04]  /*1f650*/  @P1 LDG.E.U8 R0, desc[UR20][R8.64] ;  /* 0x0000001408001981 */ /* 0x0080e8000c1e1100 */
[----:B------:R-:W0:Y:S04]  /*1f660*/  LDL R8, [R1+0xb28] ;  /* 0x000b280001087983 */ /* 0x000e280000100800 */
[----:B------:R-:W0:Y:S02]  /*1f670*/  LDL R9, [R1+0xb38] ;  /* 0x000b380001097983 */ /* 0x000e240000100800 */
[----:B0-----:R-:W-:-:S04]  /*1f680*/  @P2 LOP3.LUT R9, R9, R8, RZ, 0x3c, !PT ;  /* 0x0000000809092212 */ /* 0x001fc800078e3cff */
[----:B------:R-:W-:-:S04]  /*1f690*/  @P2 LOP3.LUT R8, R9, R8, RZ, 0x3c, !PT ;  /* 0x0000000809082212 */ /* 0x000fc800078e3cff */
[----:B------:R-:W-:-:S05]  /*1f6a0*/  @P2 LOP3.LUT R9, R9, R8, RZ, 0x3c, !PT ;  /* 0x0000000809092212 */ /* 0x000fca00078e3cff */
[----:B------:R-:W2:Y:S04]  /*1f6b0*/  @P2 LDG.E.U8 R14, desc[UR20][R8.64] ;  /* 0x00000014080e2981 */ /* 0x000ea8000c1e1100 */
[----:B---3--:R-:W-:Y:S04]  /*1f6c0*/  STL [R1+0xbf4], R0 ;  /* 0x000bf40001007387 */ /* 0x008fe80000100800 */
        /* <DEDUP_REMOVED lines=28> */
[----:B------:R-:W-:Y:S02]  /*1f890*/  ISETP.GT.AND P1, PT, R7, 0x5a, PT ;  /* 0x0000005a0700780c */ /* 0x000fe40003f24270 */
[----:B------:R-:W-:Y:S01]  /*1f8a0*/  PRMT R10, RZ, 0x7610, R10 ;  /* 0x00007610ff0a7816 */ /* 0x000fe2000000000a */
[----:B--2---:R0:W-:Y:S04]  /*1f8b0*/  STL [R1+0x78], R11 ;  /* 0x0000780b01007387 */ /* 0x0041e80000100800 */
[----:B0-----:R-:W2:Y:S04]  /*1f8c0*/  LDL.LU R11, [R1+0xcbc] ;  /* 0x000cbc00010b7983 */ /* 0x001ea80000300800 */
[----:B------:R-:W2:Y:S02]  /*1f8d0*/  LDL R9, [R1+0x8cc] ;  /* 0x0008cc0001097983 */ /* 0x000ea40000100800 */
[----:B------:R-:W-:-:S02]  /*1f8e0*/  @P1 IMAD.MOV.U32 R8, RZ, RZ, R27 ;  /* 0x000000ffff081224 */ /* 0x000fc400078e001b */
[----:B------:R-:W3:Y:S04]  /*1f8f0*/  LDL R27, [R1+0x8f8] ;  /* 0x0008f800011b7983 */ /* 0x000ee80000100800 */
[----:B--2---:R-:W2:Y:S04]  /*1f900*/  @P1 LDG.E.U8 R10, desc[UR20][R8.64] ;  /* 0x00000014080a1981 */ /* 0x004ea8000c1e1100 */
        /* <DEDUP_REMOVED lines=38> */
[----:B------:R-:W-:-:S03]  /*1fb70*/  PRMT R33, RZ, 0x7610, R33 ;  /* 0x00007610ff217816 */ /* 0x000fc60000000021 */
[----:B--2---:R0:W-:Y:S04]  /*1fb80*/  STL [R1+0x60], R31 ;  /* 0x0000601f01007387 */ /* 0x0041e80000100800 */
[----:B0-----:R-:W2:Y:S04]  /*1fb90*/  LDL.LU R31, [R1+0xca8] ;  /* 0x000ca800011f7983 */ /* 0x001ea80000300800 */
[----:B------:R-:W2:Y:S01]  /*1fba0*/  LDL R9, [R1+0x8f4] ;  /* 0x0008f40001097983 */ /* 0x000ea20000100800 */
[----:B---3--:R-:W-:-:S03]  /*1fbb0*/  @P3 IMAD.MOV.U32 R8, RZ, RZ, R27 ;  /* 0x000000ffff083224 */ /* 0x008fc600078e001b */
[----:B------:R-:W3:Y:S04]  /*1fbc0*/  LDL R27, [R1+0x920] ;  /* 0x00092000011b7983 */ /* 0x000ee80000100800 */
[----:B--2---:R-:W2:Y:S01]  /*1fbd0*/  @P3 LDG.E.U8 R33, desc[UR20][R8.64] ;  /* 0x0000001408213981 */ /* 0x004ea2000c1e1100 */
        /* <DEDUP_REMOVED lines=43> */
[----:B---3--:R-:W-:Y:S01]  /*1fe90*/  @P3 IMAD.MOV.U32 R8, RZ, RZ, R27 ;  /* 0x000000ffff083224 */ /* 0x008fe200078e001b */
[----:B------:R-:W-:Y:S01]  /*1fea0*/  PRMT R6, RZ, 0x7610, R6 ;  /* 0x00007610ff067816 */ /* 0x000fe20000000006 */
[----:B------:R-:W3:Y:S04]  /*1feb0*/  LDL R27, [R1+0x93c] ;  /* 0x00093c00011b7983 */ /* 0x000ee80000100800 */
[----:B--2---:R0:W2:Y:S04]  /*1fec0*/  @P3 LDG.E.U8 R2, desc[UR20][R8.64] ;  /* 0x0000001408023981 */ /* 0x0040a8000c1e1100 */
[----:B------:R-:W0:Y:S04]  /*1fed0*/  LDL R8, [R1+0x924] ;  /* 0x0009240001087983 */ /* 0x000e280000100800 */
[----:B------:R-:W0:Y:S02]  /*1fee0*/  LDL R9, [R1+0x928] ;  /* 0x0009280001097983 */ /* 0x000e240000100800 */
[----:B0-----:R-:W-:-:S04]  /*1fef0*/  @P3 LOP3.LUT R9, R9, R8, RZ, 0x3c, !PT ;  /* 0x0000000809093212 */ /* 0x001fc800078e3cff */
[----:B------:R-:W-:-:S04]  /*1ff00*/  @P3 LOP3.LUT R8, R9, R8, RZ, 0x3c, !PT ;  /* 0x0000000809083212 */ /* 0x000fc800078e3cff */
[----:B------:R-:W-:Y:S01]  /*1ff10*/  @P3 LOP3.LUT R9, R9, R8, RZ, 0x3c, !PT ;  /* 0x0000000809093212 */ /* 0x000fe200078e3cff */
[----:B--2---:R-:W-:Y:S04]  /*1ff20*/  STL [R1+0xbf8], R2 ;  /* 0x000bf80201007387 */ /* 0x004fe80000100800 */
[----:B------:R0:W2:Y:S04]  /*1ff30*/  @P3 LDG.E.U8 R6, desc[UR20][R8.64] ;  /* 0x0000001408063981 */ /* 0x0000a8000c1e1100 */
[----:B------:R-:W0:Y:S04]  /*1ff40*/  LDL R8, [R1+0xb10] ;  /* 0x000b100001087983 */ /* 0x000e280000100800 */
[----:B------:R-:W0:Y:S01]  /*1ff50*/  LDL R9, [R1+0xb20] ;  /* 0x000b200001097983 */ /* 0x000e220000100800 */
[----:B------:R-:W-:-:S02]  /*1ff60*/  ISETP.GT.AND P1, PT, R7, 0x60, PT ;  /* 0x000000600700780c */ /* 0x000fc40003f24270 */
        /* <DEDUP_REMOVED lines=29> */
[----:B------:R-:W-:Y:S01]  /*20140*/  @P2 IMAD.MOV.U32 R8, RZ, RZ, R27 ;  /* 0x000000ffff082224 */ /* 0x000fe200078e001b */
[----:B------:R-:W-:-:S02]  /*20150*/  ISETP.GT.AND P3, PT, R7, 0x62, PT ;  /* 0x000000620700780c */ /* 0x000fc40003f64270 */
[----:B------:R-:W-:Y:S01]  /*20160*/  PRMT R49, RZ, 0x7610, R49 ;  /* 0x00007610ff317816 */ /* 0x000fe20000000031 */
[----:B------:R-:W3:Y:S04]  /*20170*/  LDL R27, [R1+0x960] ;  /* 0x00096000011b7983 */ /* 0x000ee80000100800 */
[----:B--2---:R0:W2:Y:S04]  /*20180*/  @P2 LDG.E.U8 R26, desc[UR20][R8.64] ;  /* 0x00000014081a2981 */ /* 0x0040a8000c1e1100 */
[----:B------:R-:W0:Y:S04]  /*20190*/  LDL R8, [R1+0x940] ;  /* 0x0009400001087983 */ /* 0x000e280000100800 */
[----:B------:R-:W0:Y:S02]  /*201a0*/  LDL R9, [R1+0x944] ;  /* 0x0009440001097983 */ /* 0x000e240000100800 */
        /* <DEDUP_REMOVED lines=30> */
[----:B------:R-:W-:Y:S02]  /*20390*/  ISETP.GT.AND P4, PT, R7, 0x64, PT ;  /* 0x000000640700780c */ /* 0x000fe40003f84270 */
[----:B--2---:R-:W-:-:S04]  /*203a0*/  @P1 LOP3.LUT R9, R9, R8, RZ, 0x3c, !PT ;  /* 0x0000000809091212 */ /* 0x004fc800078e3cff */
[----:B------:R-:W-:-:S04]  /*203b0*/  @P1 LOP3.LUT R8, R9, R8, RZ, 0x3c, !PT ;  /* 0x0000000809081212 */ /* 0x000fc800078e3cff */
[----:B------:R-:W-:-:S05]  /*203c0*/  @P1 LOP3.LUT R9, R9, R8, RZ, 0x3c, !PT ;  /* 0x0000000809091212 */ /* 0x000fca00078e3cff */
[----:B------:R0:W2:Y:S01]  /*203d0*/  @P1 LDG.E.U8 R6, desc[UR20][R8.64] ;  /* 0x0000001408061981 */ /* 0x0000a2000c1e1100 */
[----:B------:R-:W-:Y:S01]  /*203e0*/  PRMT R4, RZ, 0x7610, R4 ;  /* 0x00007610ff047816 */ /* 0x000fe20000000004 */
[----:B0-----:R-:W-:Y:S02]  /*203f0*/  @P4 IMAD.MOV.U32 R8, RZ, RZ, R26 ;  /* 0x000000ffff084224 */ /* 0x001fe400078e001a */
[----:B------:R-:W-:-:S05]  /*20400*/  @P4 IMAD.MOV.U32 R9, RZ, RZ, R27 ;  /* 0x000000ffff094224 */ /* 0x000fca00078e001b */
[----:B------:R-:W3:Y:S04]  /*20410*/  @P4 LDG.E.U8 R4, desc[UR20][R8.64] ;  /* 0x0000001408044981 */ /* 0x000ee8000c1e1100 */
[----:B--2---:R-:W-:Y:S04]  /*20420*/  STL [R1+0xc48], R6 ;  /* 0x000c480601007387 */ /* 0x004fe80000100800 */
[----:B------:R-:W2:Y:S04]  /*20430*/  LDL R8, [R1+0x968] ;  /* 0x0009680001087983 */ /* 0x000ea80000100800 */
[----:B------:R-:W2:Y:S01]  /*20440*/  LDL R9, [R1+0x96c] ;  /* 0x00096c0001097983 */ /* 0x000ea20000100800 */
[----:B------:R-:W-:-:S03]  /*20450*/  PRMT R3, RZ, 0x7610, R3 ;  /* 0x00007610ff037816 */ /* 0x000fc60000000003 */
[----:B------:R-:W4:Y:S04]  /*20460*/  LDL R27, [R1+0x980] ;  /* 0x00098000011b7983 */ /* 0x000f280000100800 */
[----:B------:R-:W4:Y:S04]  /*20470*/  LDL R26, [R1+0x984] ;  /* 0x00098400011a7983 */ /* 0x000f280000100800 */
[----:B---3--:R-:W-:Y:S01]  /*20480*/  STL [R1+0xc30], R4 ;  /* 0x000c300401007387 */ /* 0x008fe20000100800 */
        /* <DEDUP_REMOVED lines=10> */
[----:B------:R-:W-:Y:S01]  /*20530*/  @P2 LOP3.LUT R9, R9, R8, RZ, 0x3c, !PT ;  /* 0x0000000809092212 */ /* 0x000fe200078e3cff */
[----:B--2---:R-:W-:Y:S04]  /*20540*/  STL [R1+0xc34], R3 ;  /* 0x000c340301007387 */ /* 0x004fe80000100800 */
[----:B------:R0:W2:Y:S04]  /*20550*/  @P2 LDG.E.U8 R2, desc[UR20][R8.64] ;  /* 0x0000001408022981 */ /* 0x0000a8000c1e1100 */
[----:B------:R-:W0:Y:S04]  /*20560*/  LDL R8, [R1+0x978] ;  /* 0x0009780001087983 */ /* 0x000e280000100800 */
[----:B------:R-:W0:Y:S01]  /*20570*/  LDL R9, [R1+0x97c] ;  /* 0x00097c0001097983 */ /* 0x000e220000100800 */
[----:B------:R-:W-:-:S02]  /*20580*/  PRMT R0, RZ, 0x7610, R0 ;  /* 0x00007610ff007816 */ /* 0x000fc40000000000 */
[----:B0-----:R-:W-:-:S04]  /*20590*/  @P2 LOP3.LUT R9, R9, R8, RZ, 0x3c, !PT ;  /* 0x0000000809092212 */ /* 0x001fc800078e3cff */
[----:B------:R-:W-:-:S04]  /*205a0*/  @P2 LOP3.LUT R8, R9, R8, RZ, 0x3c, !PT ;  /* 0x0000000809082212 */ /* 0x000fc800078e3cff */
[----:B------:R-:W-:-:S05]  /*205b0*/  @P2 LOP3.LUT R9, R9, R8, RZ, 0x3c, !PT ;  /* 0x0000000809092212 */ /* 0x000fca00078e3cff */
[----:B------:R0:W3:Y:S01]  /*205c0*/  @P2 LDG.E.U8 R0, desc[UR20][R8.64] ;  /* 0x0000001408002981 */ /* 0x0000e2000c1e1100 */
[----:B------:R-:W-:-:S03]  /*205d0*/  ISETP.GT.AND P1, PT, R7, 0x66, PT ;  /* 0x000000660700780c */ /* 0x000fc60003f24270 */
[----:B--2---:R-:W-:Y:S01]  /*205e0*/  STL [R1+0xc08], R2 ;  /* 0x000c080201007387 */ /* 0x004fe20000100800 */
[----:B----4-:R-:W-:Y:S02]  /*205f0*/  PRMT R5, RZ, 0x7610, R5 ;  /* 0x00007610ff057816 */ /* 0x010fe40000000005 */
[----:B0-----:R-:W-:-:S07]  /*20600*/  PRMT R9, RZ, 0x7610, R9 ;  /* 0x00007610ff097816 */ /* 0x001fce0000000009 */
[----:B------:R-:W-:Y:S01]  /*20610*/  @P1 IMAD.MOV.U32 R8, RZ, RZ, R26 ;  /* 0x000000ffff081224 */ /* 0x000fe200078e001a */
[----:B---3--:R-:W-:Y:S04]  /*20620*/  STL [R1+0xc0c], R0 ;  /* 0x000c0c0001007387 */ /* 0x008fe80000100800 */
[----:B------:R0:W-:Y:S04]  /*20630*/  STL.S16 [R1+0x18], R9 ;  /* 0x0000180901007387 */ /* 0x0001e80000100600 */
[----:B------:R-:W2:Y:S01]  /*20640*/  LDL R26, [R1+0x9bc] ;  /* 0x0009bc00011a7983 */ /* 0x000ea20000100800 */
[----:B0-----:R-:W-:-:S03]  /*20650*/  @P1 IMAD.MOV.U32 R9, RZ, RZ, R27 ;  /* 0x000000ffff091224 */ /* 0x001fc600078e001b */
[----:B------:R-:W3:Y:S04]  /*20660*/  LDL R27, [R1+0x9b8] ;  /* 0x0009b800011b7983 */ /* 0x000ee80000100800 */
[----:B------:R-:W4:Y:S04]  /*20670*/  @P1 LDG.E.U8 R5, desc[UR20][R8.64] ;  /* 0x0000001408051981 */ /* 0x000f28000c1e1100 */
[----:B------:R-:W2:Y:S04]  /*20680*/  LDL R8, [R1+0x9a0] ;  /* 0x0009a00001087983 */ /* 0x000ea80000100800 */
[----:B------:R-:W2:Y:S01]  /*20690*/  LDL R9, [R1+0x9a4] ;  /* 0x0009a40001097983 */ /* 0x000ea20000100800 */
[----:B------:R-:W-:-:S03]  /*206a0*/  ISETP.GT.AND P4, PT, R7, 0x68, PT ;  /* 0x000000680700780c */ /* 0x000fc60003f84270 */
[----:B----4-:R0:W-:Y:S04]  /*206b0*/  STL [R1+0xc00], R5 ;  /* 0x000c000501007387 */ /* 0x0101e80000100800 */
[----:B0-----:R-:W4:Y:S06]  /*206c0*/  LDL.LU R5, [R1+0x18] ;  /* 0x0000180001057983 */ /* 0x001f2c0000300800 */
[----:B--2---:R-:W-:-:S04]  /*206d0*/  @P4 LOP3.LUT R9, R9, R8, RZ, 0x3c, !PT ;  /* 0x0000000809094212 */ /* 0x004fc800078e3cff */
[----:B------:R-:W-:-:S04]  /*206e0*/  @P4 LOP3.LUT R8, R9, R8, RZ, 0x3c, !PT ;  /* 0x0000000809084212 */ /* 0x000fc800078e3cff */
[----:B------:R-:W-:-:S05]  /*206f0*/  @P4 LOP3.LUT R9, R9, R8, RZ, 0x3c, !PT ;  /* 0x0000000809094212 */ /* 0x000fca00078e3cff */
[----:B----4-:R0:W2:Y:S04]  /*20700*/  @P4 LDG.E.U8 R5, desc[UR20][R8.64] ;  /* 0x0000001408054981 */ /* 0x0100a8000c1e1100 */
[----:B------:R-:W0:Y:S04]  /*20710*/  LDL R8, [R1+0x9a8] ;  /* 0x0009a80001087983 */ /* 0x000e280000100800 */
[----:B------:R-:W0:Y:S01]  /*20720*/  LDL R9, [R1+0x9ac] ;  /* 0x0009ac0001097983 */ /* 0x000e220000100800 */
[----:B------:R-:W-:Y:S02]  /*20730*/  PRMT R6, RZ, 0x7610, R6 ;  /* 0x00007610ff067816 */ /* 0x000fe40000000006 */
[----:B0-----:R-:W-:-:S04]  /*20740*/  @P4 LOP3.LUT R9, R9, R8, RZ, 0x3c, !PT ;  /* 0x0000000809094212 */ /* 0x001fc800078e3cff */
[----:B------:R-:W-:-:S04]  /*20750*/  @P4 LOP3.LUT R8, R9, R8, RZ, 0x3c, !PT ;  /* 0x0000000809084212 */ /* 0x000fc800078e3cff */
[----:B------:R-:W-:Y:S01]  /*20760*/  @P4 LOP3.LUT R9, R9, R8, RZ, 0x3c, !PT ;  /* 0x0000000809094212 */ /* 0x000fe200078e3cff */
[----:B--2---:R0:W-:Y:S04]  /*20770*/  STL [R1+0xc6c], R5 ;  /* 0x000c6c0501007387 */ /* 0x0041e80000100800 */
[----:B------:R1:W2:Y:S01]  /*20780*/  @P4 LDG.E.U8 R6, desc[UR20][R8.64] ;  /* 0x0000001408064981 */ /* 0x0002a2000c1e1100 */
[----:B------:R-:W-:Y:S02]  /*20790*/  ISETP.GT.AND P3, PT, R7, 0x69, PT ;  /* 0x000000690700780c */ /* 0x000fe40003f64270 */
[----:B------:R-:W-:Y:S02]  /*207a0*/  PRMT R4, RZ, 0x7610, R4 ;  /* 0x00007610ff047816 */ /* 0x000fe40000000004 */
[----:B------:R-:W-:Y:S01]  /*207b0*/  PRMT R3, RZ, 0x7610, R3 ;  /* 0x00007610ff037816 */ /* 0x000fe20000000003 */
[----:B0-----:R-:W4:Y:S04]  /*207c0*/  LDL R5, [R1+0x9c4] ;  /* 0x0009c40001057983 */ /* 0x001f280000100800 */
[----:B------:R-:W1:Y:S04]  /*207d0*/  LDL R8, [R1+0x9b0] ;  /* 0x0009b00001087983 */ /* 0x000e680000100800 */
[----:B------:R-:W1:Y:S02]  /*207e0*/  LDL R9, [R1+0x9b4] ;  /* 0x0009b40001097983 */ /* 0x000e640000100800 */
[----:B-1----:R-:W-:-:S04]  /*207f0*/  @P3 LOP3.LUT R9, R9, R8, RZ, 0x3c, !PT ;  /* 0x0000000809093212 */ /* 0x002fc800078e3cff */
[----:B------:R-:W-:-:S04]  /*20800*/  @P3 LOP3.LUT R8, R9, R8, RZ, 0x3c, !PT ;  /* 0x0000000809083212 */ /* 0x000fc800078e3cff */
[----:B------:R-:W-:-:S05]  /*20810*/  @P3 LOP3.LUT R9, R9, R8, RZ, 0x3c, !PT ;  /* 0x0000000809093212 */ /* 0x000fca00078e3cff */
[----:B------:R0:W4:Y:S04]  /*20820*/  @P3 LDG.E.U8 R4, desc[UR20][R8.64] ;  /* 0x0000001408043981 */ /* 0x000128000c1e1100 */
[----:B--2---:R1:W-:Y:S01]  /*20830*/  STL [R1+0xc70], R6 ;  /* 0x000c700601007387 */ /* 0x0043e20000100800 */
[----:B0-----:R-:W-:Y:S02]  /*20840*/  @P3 IMAD.MOV.U32 R8, RZ, RZ, R26 ;  /* 0x000000ffff083224 */ /* 0x001fe400078e001a */
[----:B---3--:R-:W-:Y:S01]  /*20850*/  @P3 IMAD.MOV.U32 R9, RZ, RZ, R27 ;  /* 0x000000ffff093224 */ /* 0x008fe200078e001b */
[----:B-1----:R-:W2:Y:S04]  /*20860*/  LDL R6, [R1+0x9cc] ;  /* 0x0009cc0001067983 */ /* 0x002ea80000100800 */
[----:B------:R0:W3:Y:S01]  /*20870*/  @P3 LDG.E.U8 R3, desc[UR20][R8.64] ;  /* 0x0000001408033981 */ /* 0x0000e2000c1e1100 */
[----:B------:R-:W-:-:S03]  /*20880*/  ISETP.GT.AND P2, PT, R7, 0x6a, PT ;  /* 0x0000006a0700780c */ /* 0x000fc60003f44270 */
[----:B----4-:R1:W-:Y:S04]  /*20890*/  STL [R1+0xc60], R4 ;  /* 0x000c600401007387 */ /* 0x0103e80000100800 */
[----:B------:R-:W4:Y:S01]  /*208a0*/  LDL R9, [R1+0x9c0] ;  /* 0x0009c00001097983 */ /* 0x000f220000100800 */
[----:B------:R-:W-:-:S05]  /*208b0*/  PRMT R2, RZ, 0x7610, R2 ;  /* 0x00007610ff027816 */ /* 0x000fca0000000002 */
[----:B0-----:R-:W-:Y:S01]  /*208c0*/  @P2 IMAD.MOV.U32 R8, RZ, RZ, R5 ;  /* 0x000000ffff082224 */ /* 0x001fe200078e0005 */
[----:B------:R-:W2:Y:S04]  /*208d0*/  LDL R27, [R1+0x9d8] ;  /* 0x0009d800011b7983 */ /* 0x000ea80000100800 */
[----:B------:R-:W2:Y:S04]  /*208e0*/  LDL R26, [R1+0x9dc] ;  /* 0x0009dc00011a7983 */ /* 0x000ea80000100800 */
[----:B---3--:R0:W-:Y:S01]  /*208f0*/  STL [R1+0xc64], R3 ;  /* 0x000c640301007387 */ /* 0x0081e20000100800 */
[----:B-1----:R-:W-:-:S03]  /*20900*/  PRMT R4, RZ, 0x7610, R4 ;  /* 0x00007610ff047816 */ /* 0x002fc60000000004 */
[----:B------:R-:W3:Y:S04]  /*20910*/  LDL R5, [R1+0x9e0] ;  /* 0x0009e00001057983 */ /* 0x000ee80000100800 */
[----:B0-----:R-:W3:Y:S04]  /*20920*/  LDL R3, [R1+0x9e4] ;  /* 0x0009e40001037983 */ /* 0x001ee80000100800 */
[----:B----4-:R2:W4:Y:S04]  /*20930*/  @P2 LDG.E.U8 R2, desc[UR20][R8.64] ;  /* 0x0000001408022981 */ /* 0x010528000c1e1100 */
[----:B------:R-:W3:Y:S01]  /*20940*/  LDL R9, [R1+0x9c8] ;  /* 0x0009c80001097983 */ /* 0x000ee20000100800 */
[----:B--2---:R-:W-:Y:S01]  /*20950*/  @P2 IMAD.MOV.U32 R8, RZ, RZ, R6 ;  /* 0x000000ffff082224 */ /* 0x004fe200078e0006 */
[----:B------:R-:W-:-:S02]  /*20960*/  ISETP.GT.AND P4, PT, R7, 0x6b, PT ;  /* 0x0000006b0700780c */ /* 0x000fc40003f84270 */
[----:B----4-:R0:W-:Y:S01]  /*20970*/  STL [R1+0xc54], R2 ;  /* 0x000c540201007387 */ /* 0x0101e20000100800 */
[----:B------:R-:W-:-:S03]  /*20980*/  PRMT R0, RZ, 0x7610, R0 ;  /* 0x00007610ff007816 */ /* 0x000fc60000000000 */
[----:B------:R-:W2:Y:S04]  /*20990*/  LDL R6, [R1+0x9e8] ;  /* 0x0009e80001067983 */ /* 0x000ea80000100800 */
[----:B0-----:R-:W4:Y:S04]  /*209a0*/  LDL R2, [R1+0x9d4] ;  /* 0x0009d40001027983 */ /* 0x001f280000100800 */
[----:B---3--:R4:W3:Y:S04]  /*209b0*/  @P2 LDG.E.U8 R4, desc[UR20][R8.64] ;  /* 0x0000001408042981 */ /* 0x0088e8000c1e1100 */
[----:B------:R-:W2:Y:S01]  /*209c0*/  LDL R9, [R1+0x9d0] ;  /* 0x0009d00001097983 */ /* 0x000ea20000100800 */
[----:B----4-:R-:W-:-:S05]  /*209d0*/  @P4 IMAD.MOV.U32 R8, RZ, RZ, R2 ;  /* 0x000000ffff084224 */ /* 0x010fca00078e0002 */
[----:B--2---:R0:W2:Y:S04]  /*209e0*/  @P4 LDG.E.U8 R0, desc[UR20][R8.64] ;  /* 0x0000001408004981 */ /* 0x0040a8000c1e1100 */
[----:B---3--:R1:W-:Y:S04]  /*209f0*/  STL [R1+0x4], R4 ;  /* 0x0000040401007387 */ /* 0x0083e80000100800 */
[----:B-1----:R-:W3:Y:S01]  /*20a00*/  LDL R4, [R1+0x9ec] ;  /* 0x0009ec0001047983 */ /* 0x002ee20000100800 */
[----:B------:R-:W-:Y:S01]  /*20a10*/  PRMT R52, RZ, 0x7610, R52 ;  /* 0x00007610ff347816 */ /* 0x000fe20000000034 */
[----:B0-----:R-:W-:-:S02]  /*20a20*/  @P4 IMAD.MOV.U32 R8, RZ, RZ, R26 ;  /* 0x000000ffff084224 */ /* 0x001fc400078e001a */
[----:B------:R-:W-:-:S05]  /*20a30*/  @P4 IMAD.MOV.U32 R9, RZ, RZ, R27 ;  /* 0x000000ffff094224 */ /* 0x000fca00078e001b */
[----:B------:R0:W4:Y:S01]  /*20a40*/  @P4 LDG.E.U8 R52, desc[UR20][R8.64] ;  /* 0x0000001408344981 */ /* 0x000122000c1e1100 */
[----:B------:R-:W-:Y:S02]  /*20a50*/  ISETP.GT.AND P3, PT, R7, 0x6c, PT ;  /* 0x0000006c0700780c */ /* 0x000fe40003f64270 */
[----:B------:R-:W-:Y:S02]  /*20a60*/  PRMT R50, RZ, 0x7610, R50 ;  /* 0x00007610ff327816 */ /* 0x000fe40000000032 */
[----:B------:R-:W-:-:S09]  /*20a70*/  PRMT R48, RZ, 0x7610, R48 ;  /* 0x00007610ff307816 */ /* 0x000fd20000000030 */
[----:B0-----:R-:W-:Y:S02]  /*20a80*/  @P3 IMAD.MOV.U32 R8, RZ, RZ, R3 ;  /* 0x000000ffff083224 */ /* 0x001fe400078e0003 */
[----:B------:R-:W-:-:S05]  /*20a90*/  @P3 IMAD.MOV.U32 R9, RZ, RZ, R5 ;  /* 0x000000ffff093224 */ /* 0x000fca00078e0005 */
[----:B------:R3:W4:Y:S04]  /*20aa0*/  @P3 LDG.E.U8 R50, desc[UR20][R8.64] ;  /* 0x0000001408323981 */ /* 0x000728000c1e1100 */
[----:B--2---:R0:W-:Y:S04]  /*20ab0*/  STL [R1+0xc4c], R0 ;  /* 0x000c4c0001007387 */ /* 0x0041e80000100800 */
[----:B------:R-:W2:Y:S04]  /*20ac0*/  LDL R2, [R1+0xa20] ;  /* 0x000a200001027983 */ /* 0x000ea80000100800 */
[----:B0-----:R-:W2:Y:S01]  /*20ad0*/  LDL R0, [R1+0xa24] ;  /* 0x000a240001007983 */ /* 0x001ea20000100800 */
[----:B---3--:R-:W-:-:S02]  /*20ae0*/  @P3 IMAD.MOV.U32 R8, RZ, RZ, R4 ;  /* 0x000000ffff083224 */ /* 0x008fc400078e0004 */
[----:B------:R-:W-:-:S05]  /*20af0*/  @P3 IMAD.MOV.U32 R9, RZ, RZ, R6 ;  /* 0x000000ffff093224 */ /* 0x000fca00078e0006 */
[----:B------:R2:W3:Y:S01]  /*20b00*/  @P3 LDG.E.U8 R48, desc[UR20][R8.64] ;  /* 0x0000001408303981 */ /* 0x0004e2000c1e1100 */
[----:B------:R-:W-:Y:S02]  /*20b10*/  ISETP.GT.AND P2, PT, R7, 0x70, PT ;  /* 0x000000700700780c */ /* 0x000fe40003f44270 */
[----:B------:R-:W-:Y:S01]  /*20b20*/  PRMT R42, RZ, 0x7610, R42 ;  /* 0x00007610ff2a7816 */ /* 0x000fe2000000002a */
[----:B----4-:R-:W-:Y:S04]  /*20b30*/  STL [R1+0xc50], R52 ;  /* 0x000c503401007387 */ /* 0x010fe80000100800 */
[----:B------:R-:W4:Y:S04]  /*20b40*/  LDL R5, [R1+0xa28] ;  /* 0x000a280001057983 */ /* 0x000f280000100800 */
[----:B------:R-:W4:Y:S02]  /*20b50*/  LDL R3, [R1+0xa2c] ;  /* 0x000a2c0001037983 */ /* 0x000f240000100800 */
[----:B--2---:R-:W-:-:S02]  /*20b60*/  @P2 IMAD.MOV.U32 R9, RZ, RZ, R2 ;  /* 0x000000ffff092224 */ /* 0x004fc400078e0002 */
[----:B------:R-:W-:-:S05]  /*20b70*/  @P2 IMAD.MOV.U32 R8, RZ, RZ, R0 ;  /* 0x000000ffff082224 */ /* 0x000fca00078e0000 */
[----:B------:R4:W2:Y:S04]  /*20b80*/  @P2 LDG.E.U8 R42, desc[UR20][R8.64] ;  /* 0x00000014082a2981 */ /* 0x0008a8000c1e1100 */
[----:B------:R-:W-:Y:S04]  /*20b90*/  STL [R1+0xc38], R50 ;  /* 0x000c383201007387 */ /* 0x000fe80000100800 */
[----:B------:R-:W2:Y:S04]  /*20ba0*/  LDL R27, [R1+0xaa0] ;  /* 0x000aa000011b7983 */ /* 0x000ea80000100800 */
[----:B------:R-:W2:Y:S04]  /*20bb0*/  LDL R26, [R1+0xaa4] ;  /* 0x000aa400011a7983 */ /* 0x000ea80000100800 */
[----:B---3--:R-:W-:Y:S04]  /*20bc0*/  STL [R1+0xc3c], R48 ;  /* 0x000c3c3001007387 */ /* 0x008fe80000100800 */
[----:B------:R-:W3:Y:S04]  /*20bd0*/  LDL R2, [R1+0xaa8] ;  /* 0x000aa80001027983 */ /* 0x000ee80000100800 */
[----:B------:R-:W3:Y:S04]  /*20be0*/  LDL R0, [R1+0xaac] ;  /* 0x000aac0001007983 */ /* 0x000ee80000100800 */
[----:B------:R-:W3:Y:S04]  /*20bf0*/  LDL R6, [R1+0x9f0] ;  /* 0x0009f00001067983 */ /* 0x000ee80000100800 */
[----:B------:R-:W3:Y:S01]  /*20c00*/  LDL R4, [R1+0x9f4] ;  /* 0x0009f40001047983 */ /* 0x000ee20000100800 */
[----:B------:R-:W-:Y:S01]  /*20c10*/  PRMT R40, RZ, 0x7610, R40 ;  /* 0x00007610ff287816 */ /* 0x000fe20000000028 */
[----:B----4-:R-:W-:-:S02]  /*20c20*/  @P2 IMAD.MOV.U32 R8, RZ, RZ, R3 ;  /* 0x000000ffff082224 */ /* 0x010fc400078e0003 */
[----:B------:R-:W-:-:S05]  /*20c30*/  @P2 IMAD.MOV.U32 R9, RZ, RZ, R5 ;  /* 0x000000ffff092224 */ /* 0x000fca00078e0005 */
[----:B------:R0:W4:Y:S01]  /*20c40*/  @P2 LDG.E.U8 R40, desc[UR20][R8.64] ;  /* 0x0000001408282981 */ /* 0x000122000c1e1100 */
[C---:B------:R-:W-:Y:S02]  /*20c50*/  ISETP.GT.AND P3, PT, R7.reuse, 0x78, PT ;  /* 0x000000780700780c */ /* 0x040fe40003f64270 */
[----:B------:R-:W-:Y:S02]  /*20c60*/  PRMT R25, RZ, 0x7610, R25 ;  /* 0x00007610ff197816 */ /* 0x000fe40000000019 */
[----:B------:R-:W-:Y:S02]  /*20c70*/  ISETP.GT.AND P2, PT, R7, 0x6d, PT ;  /* 0x0000006d0700780c */ /* 0x000fe40003f44270 */
[----:B------:R-:W-:Y:S02]  /*20c80*/  PRMT R24, RZ, 0x7610, R24 ;  /* 0x00007610ff187816 */ /* 0x000fe40000000018 */
[----:B------:R-:W-:Y:S01]  /*20c90*/  PRMT R46, RZ, 0x7610, R46 ;  /* 0x00007610ff2e7816 */ /* 0x000fe2000000002e */
[----:B--2---:R-:W-:Y:S04]  /*20ca0*/  STL [R1+0xc74], R42 ;  /* 0x000c742a01007387 */ /* 0x004fe80000100800 */
[----:B------:R-:W2:Y:S04]  /*20cb0*/  LDL R5, [R1+0xa30] ;  /* 0x000a300001057983 */ /* 0x000ea80000100800 */
[----:B------:R-:W2:Y:S01]  /*20cc0*/  LDL R3, [R1+0xa34] ;  /* 0x000a340001037983 */ /* 0x000ea20000100800 */
[----:B0-----:R-:W-:-:S02]  /*20cd0*/  @P3 IMAD.MOV.U32 R8, RZ, RZ, R26 ;  /* 0x000000ffff083224 */ /* 0x001fc400078e001a */
[----:B------:R-:W-:-:S05]  /*20ce0*/  @P3 IMAD.MOV.U32 R9, RZ, RZ, R27 ;  /* 0x000000ffff093224 */ /* 0x000fca00078e001b */
[----:B------:R3:W2:Y:S02]  /*20cf0*/  @P3 LDG.E.U8 R25, desc[UR20][R8.64] ;  /* 0x0000001408193981 */ /* 0x0006a4000c1e1100 */
[----:B---3--:R-:W-:Y:S02]  /*20d00*/  @P3 IMAD.MOV.U32 R8, RZ, RZ, R0 ;  /* 0x000000ffff083224 */ /* 0x008fe400078e0000 */
[----:B------:R-:W-:-:S05]  /*20d10*/  @P3 IMAD.MOV.U32 R9, RZ, RZ, R2 ;  /* 0x000000ffff093224 */ /* 0x000fca00078e0002 */
[----:B------:R0:W3:Y:S02]  /*20d20*/  @P3 LDG.E.U8 R24, desc[UR20][R8.64] ;  /* 0x0000001408183981 */ /* 0x0000e4000c1e1100 */
[----:B0-----:R-:W-:Y:S02]  /*20d30*/  @P2 IMAD.MOV.U32 R8, RZ, RZ, R4 ;  /* 0x000000ffff082224 */ /* 0x001fe400078e0004 */
[----:B------:R-:W-:-:S05]  /*20d40*/  @P2 IMAD.MOV.U32 R9, RZ, RZ, R6 ;  /* 0x000000ffff092224 */ /* 0x000fca00078e0006 */
[----:B------:R2:W3:Y:S01]  /*20d50*/  @P2 LDG.E.U8 R46, desc[UR20][R8.64] ;  /* 0x00000014082e2981 */ /* 0x0004e2000c1e1100 */
[----:B------:R-:W-:Y:S02]  /*20d60*/  ISETP.GT.AND P3, PT, R7, 0x71, PT ;  /* 0x000000710700780c */ /* 0x000fe40003f64270 */
[----:B------:R-:W-:Y:S01]  /*20d70*/  PRMT R38, RZ, 0x7610, R38 ;  /* 0x00007610ff267816 */ /* 0x000fe20000000026 */
[----:B----4-:R-:W-:Y:S04]  /*20d80*/  STL [R1+0xc78], R40 ;  /* 0x000c782801007387 */ /* 0x010fe80000100800 */
[----:B------:R-:W4:Y:S04]  /*20d90*/  LDL R2, [R1+0xa38] ;  /* 0x000a380001027983 */ /* 0x000f280000100800 */
[----:B------:R-:W4:Y:S04]  /*20da0*/  LDL R0, [R1+0xa3c] ;  /* 0x000a3c0001007983 */ /* 0x000f280000100800 */
[----:B------:R-:W4:Y:S04]  /*20db0*/  LDL R6, [R1+0xab0] ;  /* 0x000ab00001067983 */ /* 0x000f280000100800 */
[----:B------:R-:W4:Y:S01]  /*20dc0*/  LDL R4, [R1+0xab4] ;  /* 0x000ab40001047983 */ /* 0x000f220000100800 */
[----:B--2---:R-:W-:-:S02]  /*20dd0*/  @P3 IMAD.MOV.U32 R9, RZ, RZ, R5 ;  /* 0x000000ffff093224 */ /* 0x004fc400078e0005 */
[----:B------:R-:W-:-:S05]  /*20de0*/  @P3 IMAD.MOV.U32 R8, RZ, RZ, R3 ;  /* 0x000000ffff083224 */ /* 0x000fca00078e0003 */
[----:B------:R4:W2:Y:S04]  /*20df0*/  @P3 LDG.E.U8 R38, desc[UR20][R8.64] ;  /* 0x0000001408263981 */ /* 0x0008a8000c1e1100 */
[----:B---3--:R-:W-:Y:S04]  /*20e00*/  STL [R1+0xc10], R46 ;  /* 0x000c102e01007387 */ /* 0x008fe80000100800 */
[----:B------:R-:W3:Y:S04]  /*20e10*/  LDL R27, [R1+0xab8] ;  /* 0x000ab800011b7983 */ /* 0x000ee80000100800 */
[----:B------:R-:W3:Y:S04]  /*20e20*/  LDL R26, [R1+0xabc] ;  /* 0x000abc00011a7983 */ /* 0x000ee80000100800 */
[----:B------:R-:W3:Y:S04]  /*20e30*/  LDL R5, [R1+0xa40] ;  /* 0x000a400001057983 */ /* 0x000ee80000100800 */
[----:B------:R-:W3:Y:S01]  /*20e40*/  LDL R3, [R1+0xa44] ;  /* 0x000a440001037983 */ /* 0x000ee20000100800 */
[----:B----4-:R-:W-:-:S02]  /*20e50*/  @P3 IMAD.MOV.U32 R8, RZ, RZ, R0 ;  /* 0x000000ffff083224 */ /* 0x010fc400078e0000 */
[----:B------:R-:W-:Y:S01]  /*20e60*/  @P3 IMAD.MOV.U32 R9, RZ, RZ, R2 ;  /* 0x000000ffff093224 */ /* 0x000fe200078e0002 */
[----:B------:R-:W-:Y:S01]  /*20e70*/  ISETP.GT.AND P4, PT, R7, 0x79, PT ;  /* 0x000000790700780c */ /* 0x000fe20003f84270 */
[----:B--2---:R-:W-:Y:S04]  /*20e80*/  STL [R1+0xc68], R38 ;  /* 0x000c682601007387 */ /* 0x004fe80000100800 */
[----:B------:R-:W2:Y:S04]  /*20e90*/  LDL R2, [R1+0xa48] ;  /* 0x000a480001027983 */ /* 0x000ea80000100800 */
[----:B------:R-:W4:Y:S01]  /*20ea0*/  LDL R0, [R1+0xa4c] ;  /* 0x000a4c0001007983 */ /* 0x000f220000100800 */
[----:B------:R-:W-:-:S02]  /*20eb0*/  PRMT R36, RZ, 0x7610, R36 ;  /* 0x00007610ff247816 */ /* 0x000fc40000000024 */
[----:B------:R-:W-:-:S04]  /*20ec0*/  PRMT R23, RZ, 0x7610, R23 ;  /* 0x00007610ff177816 */ /* 0x000fc80000000017 */
[----:B------:R0:W4:Y:S01]  /*20ed0*/  @P3 LDG.E.U8 R36, desc[UR20][R8.64] ;  /* 0x0000001408243981 */ /* 0x000122000c1e1100 */
[----:B------:R-:W-:Y:S02]  /*20ee0*/  ISETP.GT.AND P3, PT, R7, 0x72, PT ;  /* 0x000000720700780c */ /* 0x000fe40003f64270 */
[----:B------:R-:W-:Y:S01]  /*20ef0*/  PRMT R22, RZ, 0x7610, R22 ;  /* 0x00007610ff167816 */ /* 0x000fe20000000016 */
[----:B0-----:R-:W-:Y:S02]  /*20f00*/  @P4 IMAD.MOV.U32 R8, RZ, RZ, R4 ;  /* 0x000000ffff084224 */ /* 0x001fe400078e0004 */
[----:B------:R-:W-:Y:S01]  /*20f10*/  @P4 IMAD.MOV.U32 R9, RZ, RZ, R6 ;  /* 0x000000ffff094224 */ /* 0x000fe200078e0006 */
[----:B------:R-:W-:Y:S02]  /*20f20*/  PRMT R34, RZ, 0x7610, R34 ;  /* 0x00007610ff227816 */ /* 0x000fe40000000022 */
[----:B------:R-:W-:Y:S01]  /*20f30*/  PRMT R32, RZ, 0x7610, R32 ;  /* 0x00007610ff207816 */ /* 0x000fe20000000020 */
[----:B------:R-:W4:Y:S04]  /*20f40*/  LDL R6, [R1+0xac0] ;  /* 0x000ac00001067983 */ /* 0x000f280000100800 */
[----:B------:R3:W4:Y:S04]  /*20f50*/  @P4 LDG.E.U8 R23, desc[UR20][R8.64] ;  /* 0x0000001408174981 */ /* 0x000728000c1e1100 */
[----:B------:R-:W4:Y:S01]  /*20f60*/  LDL R4, [R1+0xac4] ;  /* 0x000ac40001047983 */ /* 0x000f220000100800 */
[----:B---3--:R-:W-:-:S02]  /*20f70*/  @P4 IMAD.MOV.U32 R9, RZ, RZ, R27 ;  /* 0x000000ffff094224 */ /* 0x008fc400078e001b */
[----:B------:R-:W-:-:S05]  /*20f80*/  @P4 IMAD.MOV.U32 R8, RZ, RZ, R26 ;  /* 0x000000ffff084224 */ /* 0x000fca00078e001a */
[----:B------:R0:W3:Y:S02]  /*20f90*/  @P4 LDG.E.U8 R22, desc[UR20][R8.64] ;  /* 0x0000001408164981 */ /* 0x0000e4000c1e1100 */
[----:B0-----:R-:W-:Y:S02]  /*20fa0*/  @P3 IMAD.MOV.U32 R8, RZ, RZ, R3 ;  /* 0x000000ffff083224 */ /* 0x001fe400078e0003 */
[----:B------:R-:W-:Y:S01]  /*20fb0*/  @P3 IMAD.MOV.U32 R9, RZ, RZ, R5 ;  /* 0x000000ffff093224 */ /* 0x000fe200078e0005 */
[----:B------:R-:W3:Y:S04]  /*20fc0*/  LDL R3, [R1+0xacc] ;  /* 0x000acc0001037983 */ /* 0x000ee80000100800 */
[----:B------:R-:W3:Y:S04]  /*20fd0*/  LDL R5, [R1+0xac8] ;  /* 0x000ac80001057983 */ /* 0x000ee80000100800 */
[----:B------:R2:W3:Y:S02]  /*20fe0*/  @P3 LDG.E.U8 R34, desc[UR20][R8.64] ;  /* 0x0000001408223981 */ /* 0x0004e4000c1e1100 */
[----:B--2---:R-:W-:-:S02]  /*20ff0*/  @P3 IMAD.MOV.U32 R9, RZ, RZ, R2 ;  /* 0x000000ffff093224 */ /* 0x004fc400078e0002 */
[----:B----4-:R-:W-:-:S05]  /*21000*/  @P3 IMAD.MOV.U32 R8, RZ, RZ, R0 ;  /* 0x000000ffff083224 */ /* 0x010fca00078e0000 */
[----:B------:R0:W2:Y:S01]  /*21010*/  @P3 LDG.E.U8 R32, desc[UR20][R8.64] ;  /* 0x0000001408203981 */ /* 0x0000a2000c1e1100 */
[----:B------:R-:W-:-:S13]  /*21020*/  ISETP.GT.AND P4, PT, R7, 0x7a, PT ;  /* 0x0000007a0700780c */ /* 0x000fda0003f84270 */
[----:B0-----:R-:W-:Y:S02]  /*21030*/  @P4 IMAD.MOV.U32 R9, RZ, RZ, R6 ;  /* 0x000000ffff094224 */ /* 0x001fe400078e0006 */
[----:B------:R-:W-:Y:S01]  /*21040*/  @P4 IMAD.MOV.U32 R8, RZ, RZ, R4 ;  /* 0x000000ffff084224 */ /* 0x000fe200078e0004 */
[----:B---3--:R-:W-:Y:S04]  /*21050*/  STL [R1+0xc58], R34 ;  /* 0x000c582201007387 */ /* 0x008fe80000100800 */
[----:B------:R-:W3:Y:S04]  /*21060*/  LDL R2, [R1+0xa50] ;  /* 0x000a500001027983 */ /* 0x000ee80000100800 */
[----:B------:R-:W4:Y:S04]  /*21070*/  LDL R0, [R1+0xa54] ;  /* 0x000a540001007983 */ /* 0x000f280000100800 */
[----:B--2---:R-:W-:Y:S04]  /*21080*/  STL [R1+0xc5c], R32 ;  /* 0x000c5c2001007387 */ /* 0x004fe80000100800 */
[----:B------:R-:W2:Y:S04]  /*21090*/  LDL R6, [R1+0xa58] ;  /* 0x000a580001067983 */ /* 0x000ea80000100800 */
[----:B------:R-:W2:Y:S01]  /*210a0*/  LDL R4, [R1+0xa5c] ;  /* 0x000a5c0001047983 */ /* 0x000ea20000100800 */
[----:B------:R-:W-:-:S02]  /*210b0*/  PRMT R21, RZ, 0x7610, R21 ;  /* 0x00007610ff157816 */ /* 0x000fc40000000015 */
[----:B------:R-:W-:Y:S01]  /*210c0*/  ISETP.GT.AND P3, PT, R7, 0x73, PT ;  /* 0x000000730700780c */ /* 0x000fe20003f64270 */
[----:B------:R-:W2:Y:S04]  /*210d0*/  LDL R27, [R1+0xad0] ;  /* 0x000ad000011b7983 */ /* 0x000ea80000100800 */
[----:B------:R-:W2:Y:S04]  /*210e0*/  LDL R26, [R1+0xad4] ;  /* 0x000ad400011a7983 */ /* 0x000ea80000100800 */
[----:B------:R0:W2:Y:S01]  /*210f0*/  @P4 LDG.E.U8 R21, desc[UR20][R8.64] ;  /* 0x0000001408154981 */ /* 0x0000a2000c1e1100 */
[----:B------:R-:W-:Y:S01]  /*21100*/  PRMT R20, RZ, 0x7610, R20 ;  /* 0x00007610ff147816 */ /* 0x000fe20000000014 */
[----:B0-----:R-:W-:-:S02]  /*21110*/  @P4 IMAD.MOV.U32 R8, RZ, RZ, R3 ;  /* 0x000000ffff084224 */ /* 0x001fc400078e0003 */
[----:B------:R-:W-:Y:S01]  /*21120*/  @P4 IMAD.MOV.U32 R9, RZ, RZ, R5 ;  /* 0x000000ffff094224 */ /* 0x000fe200078e0005 */
[----:B------:R-:W2:Y:S04]  /*21130*/  LDL R3, [R1+0xadc] ;  /* 0x000adc0001037983 */ /* 0x000ea80000100800 */
[----:B------:R-:W2:Y:S04]  /*21140*/  LDL R5, [R1+0xad8] ;  /* 0x000ad80001057983 */ /* 0x000ea80000100800 */
[----:B------:R3:W2:Y:S01]  /*21150*/  @P4 LDG.E.U8 R20, desc[UR20][R8.64] ;  /* 0x0000001408144981 */ /* 0x0006a2000c1e1100 */
[----:B------:R-:W-:Y:S01]  /*21160*/  PRMT R19, RZ, 0x7610, R19 ;  /* 0x00007610ff137816 */ /* 0x000fe20000000013 */
[----:B---3--:R-:W-:-:S02]  /*21170*/  @P3 IMAD.MOV.U32 R9, RZ, RZ, R2 ;  /* 0x000000ffff093224 */ /* 0x008fc400078e0002 */
[----:B----4-:R-:W-:Y:S01]  /*21180*/  @P3 IMAD.MOV.U32 R8, RZ, RZ, R0 ;  /* 0x000000ffff083224 */ /* 0x010fe200078e0000 */
[----:B------:R-:W3:Y:S04]  /*21190*/  LDL R2, [R1+0x9f8] ;  /* 0x0009f80001027983 */ /* 0x000ee80000100800 */
[----:B------:R-:W4:Y:S04]  /*211a0*/  LDL R0, [R1+0x9fc] ;  /* 0x0009fc0001007983 */ /* 0x000f280000100800 */
[----:B------:R2:W3:Y:S02]  /*211b0*/  @P3 LDG.E.U8 R19, desc[UR20][R8.64] ;  /* 0x0000001408133981 */ /* 0x0004e4000c1e1100 */
[----:B--2---:R-:W-:-:S02]  /*211c0*/  @P3 IMAD.MOV.U32 R9, RZ, RZ, R6 ;  /* 0x000000ffff093224 */ /* 0x004fc400078e0006 */
[----:B------:R-:W-:Y:S01]  /*211d0*/  @P3 IMAD.MOV.U32 R8, RZ, RZ, R4 ;  /* 0x000000ffff083224 */ /* 0x000fe200078e0004 */
[----:B------:R-:W2:Y:S04]  /*211e0*/  LDL R6, [R1+0xa60] ;  /* 0x000a600001067983 */ /* 0x000ea80000100800 */
[----:B------:R-:W2:Y:S01]  /*211f0*/  LDL R4, [R1+0xa64] ;  /* 0x000a640001047983 */ /* 0x000ea20000100800 */
[----:B------:R-:W-:Y:S02]  /*21200*/  ISETP.GT.AND P4, PT, R7, 0x7b, PT ;  /* 0x0000007b0700780c */ /* 0x000fe40003f84270 */
[----:B------:R-:W-:Y:S02]  /*21210*/  PRMT R18, RZ, 0x7610, R18 ;  /* 0x00007610ff127816 */ /* 0x000fe40000000012 */
[----:B------:R-:W-:-:S04]  /*21220*/  PRMT R17, RZ, 0x7610, R17 ;  /* 0x00007610ff117816 */ /* 0x000fc80000000011 */
[----:B------:R0:W2:Y:S01]  /*21230*/  @P3 LDG.E.U8 R18, desc[UR20][R8.64] ;  /* 0x0000001408123981 */ /* 0x0000a2000c1e1100 */
[----:B------:R-:W-:-:S04]  /*21240*/  PRMT R16, RZ, 0x7610, R16 ;  /* 0x00007610ff107816 */ /* 0x000fc80000000010 */
[----:B0-----:R-:W-:Y:S02]  /*21250*/  @P4 IMAD.MOV.U32 R8, RZ, RZ, R26 ;  /* 0x000000ffff084224 */ /* 0x001fe400078e001a */
[----:B------:R-:W-:Y:S01]  /*21260*/  @P4 IMAD.MOV.U32 R9, RZ, RZ, R27 ;  /* 0x000000ffff094224 */ /* 0x000fe200078e001b */
[----:B------:R-:W-:Y:S02]  /*21270*/  PRMT R44, RZ, 0x7610, R44 ;  /* 0x00007610ff2c7816 */ /* 0x000fe4000000002c */
[----:B------:R-:W-:Y:S02]  /*21280*/  ISETP.GT.AND P3, PT, R7, 0x74, PT ;  /* 0x000000740700780c */ /* 0x000fe40003f64270 */
[----:B------:R-:W-:Y:S01]  /*21290*/  PRMT R15, RZ, 0x7610, R15 ;  /* 0x00007610ff0f7816 */ /* 0x000fe2000000000f */
[----:B------:R-:W2:Y:S04]  /*212a0*/  LDL R27, [R1+0xa68] ;  /* 0x000a6800011b7983 */ /* 0x000ea80000100800 */
[----:B------:R0:W2:Y:S02]  /*212b0*/  @P4 LDG.E.U8 R17, desc[UR20][R8.64] ;  /* 0x0000001408114981 */ /* 0x0000a4000c1e1100 */
[----:B0-----:R-:W-:-:S02]  /*212c0*/  @P4 IMAD.MOV.U32 R8, RZ, RZ, R3 ;  /* 0x000000ffff084224 */ /* 0x001fc400078e0003 */
[----:B------:R-:W-:Y:S01]  /*212d0*/  @P4 IMAD.MOV.U32 R9, RZ, RZ, R5 ;  /* 0x000000ffff094224 */ /* 0x000fe200078e0005 */
[----:B------:R-:W2:Y:S04]  /*212e0*/  LDL R3, [R1+0xae0] ;  /* 0x000ae00001037983 */ /* 0x000ea80000100800 */
[----:B------:R-:W2:Y:S04]  /*212f0*/  LDL R5, [R1+0xa6c] ;  /* 0x000a6c0001057983 */ /* 0x000ea80000100800 */
[----:B------:R4:W2:Y:S02]  /*21300*/  @P4 LDG.E.U8 R16, desc[UR20][R8.64] ;  /* 0x0000001408104981 */ /* 0x0008a4000c1e1100 */
[----:B----4-:R-:W-:-:S02]  /*21310*/  @P2 IMAD.MOV.U32 R8, RZ, RZ, R0 ;  /* 0x000000ffff082224 */ /* 0x010fc400078e0000 */
[----:B---3--:R-:W-:Y:S01]  /*21320*/  @P2 IMAD.MOV.U32 R9, RZ, RZ, R2 ;  /* 0x000000ffff092224 */ /* 0x008fe200078e0002 */
[----:B------:R-:W3:Y:S04]  /*21330*/  LDL R0, [R1+0xae4] ;  /* 0x000ae40001007983 */ /* 0x000ee80000100800 */
[----:B------:R-:W4:Y:S04]  /*21340*/  LDL R2, [R1+0xaec] ;  /* 0x000aec0001027983 */ /* 0x000f280000100800 */
[----:B------:R2:W3:Y:S02]  /*21350*/  @P2 LDG.E.U8 R44, desc[UR20][R8.64] ;  /* 0x00000014082c2981 */ /* 0x0004e4000c1e1100 */
[----:B--2---:R-:W-:-:S02]  /*21360*/  @P3 IMAD.MOV.U32 R9, RZ, RZ, R6 ;  /* 0x000000ffff093224 */ /* 0x004fc400078e0006 */
[----:B------:R-:W-:-:S05]  /*21370*/  @P3 IMAD.MOV.U32 R8, RZ, RZ, R4 ;  /* 0x000000ffff083224 */ /* 0x000fca00078e0004 */
[----:B------:R0:W2:Y:S01]  /*21380*/  @P3 LDG.E.U8 R15, desc[UR20][R8.64] ;  /* 0x00000014080f3981 */ /* 0x0000a2000c1e1100 */
[----:B------:R-:W-:Y:S01]  /*21390*/  PRMT R14, RZ, 0x7610, R14 ;  /* 0x00007610ff0e7816 */ /* 0x000fe2000000000e */
[----:B0-----:R-:W-:Y:S02]  /*213a0*/  @P3 IMAD.MOV.U32 R9, RZ, RZ, R27 ;  /* 0x000000ffff093224 */ /* 0x001fe400078e001b */
[----:B---3--:R-:W-:Y:S04]  /*213b0*/  STL [R1+0xc14], R44 ;  /* 0x000c142c01007387 */ /* 0x008fe80000100800 */
[----:B------:R-:W3:Y:S04]  /*213c0*/  LDL R26, [R1+0xae8] ;  /* 0x000ae800011a7983 */ /* 0x000ee80000100800 */
[----:B------:R-:W3:Y:S04]  /*213d0*/  LDL R6, [R1+0xa70] ;  /* 0x000a700001067983 */ /* 0x000ee80000100800 */
[----:B------:R-:W3:Y:S01]  /*213e0*/  LDL R4, [R1+0xa74] ;  /* 0x000a740001047983 */ /* 0x000ee20000100800 */
[----:B------:R-:W-:-:S05]  /*213f0*/  @P3 IMAD.MOV.U32 R8, RZ, RZ, R5 ;  /* 0x000000ffff083224 */ /* 0x000fca00078e0005 */
[----:B------:R0:W3:Y:S04]  /*21400*/  @P3 LDG.E.U8 R14, desc[UR20][R8.64] ;  /* 0x00000014080e3981 */ /* 0x0000e8000c1e1100 */
[----:B--2---:R1:W-:Y:S04]  /*21410*/  STL [R1+0xc40], R15 ;  /* 0x000c400f01007387 */ /* 0x0043e80000100800 */
[----:B------:R-:W2:Y:S04]  /*21420*/  LDL R5, [R1+0xa7c] ;  /* 0x000a7c0001057983 */ /* 0x000ea80000100800 */
[----:B-1----:R-:W2:Y:S01]  /*21430*/  LDL R15, [R1+0xa78] ;  /* 0x000a7800010f7983 */ /* 0x002ea20000100800 */
[----:B------:R-:W-:-:S02]  /*21440*/  ISETP.GT.AND P4, PT, R7, 0x7c, PT ;  /* 0x0000007c0700780c */ /* 0x000fc40003f84270 */
[----:B------:R-:W-:Y:S02]  /*21450*/  PRMT R13, RZ, 0x7610, R13 ;  /* 0x00007610ff0d7816 */ /* 0x000fe4000000000d */
[----:B------:R-:W-:Y:S02]  /*21460*/  ISETP.GT.AND P2, PT, R7, 0x75, PT ;  /* 0x000000750700780c */ /* 0x000fe40003f44270 */
[----:B------:R-:W-:-:S07]  /*21470*/  PRMT R12, RZ, 0x7610, R12 ;  /* 0x00007610ff0c7816 */ /* 0x000fce000000000c */
[----:B0-----:R-:W-:Y:S02]  /*21480*/  @P4 IMAD.MOV.U32 R8, RZ, RZ, R0 ;  /* 0x000000ffff084224 */ /* 0x001fe400078e0000 */
[----:B------:R-:W-:-:S05]  /*21490*/  @P4 IMAD.MOV.U32 R9, RZ, RZ, R3 ;  /* 0x000000ffff094224 */ /* 0x000fca00078e0003 */
[----:B------:R4:W2:Y:S01]  /*214a0*/  @P4 LDG.E.U8 R13, desc[UR20][R8.64] ;  /* 0x00000014080d4981 */ /* 0x0008a2000c1e1100 */
[----:B------:R-:W-:Y:S01]  /*214b0*/  PRMT R11, RZ, 0x7610, R11 ;  /* 0x00007610ff0b7816 */ /* 0x000fe2000000000b */
[----:B----4-:R-:W-:Y:S02]  /*214c0*/  @P4 IMAD.MOV.U32 R8, RZ, RZ, R2 ;  /* 0x000000ffff084224 */ /* 0x010fe400078e0002 */
[----:B---3--:R-:W-:-:S05]  /*214d0*/  @P4 IMAD.MOV.U32 R9, RZ, RZ, R26 ;  /* 0x000000ffff094224 */ /* 0x008fca00078e001a */
[----:B------:R0:W3:Y:S02]  /*214e0*/  @P4 LDG.E.U8 R12, desc[UR20][R8.64] ;  /* 0x00000014080c4981 */ /* 0x0000e4000c1e1100 */
[----:B0-----:R-:W-:Y:S02]  /*214f0*/  @P2 IMAD.MOV.U32 R8, RZ, RZ, R4 ;  /* 0x000000ffff082224 */ /* 0x001fe400078e0004 */
[----:B------:R-:W-:-:S05]  /*21500*/  @P2 IMAD.MOV.U32 R9, RZ, RZ, R6 ;  /* 0x000000ffff092224 */ /* 0x000fca00078e0006 */
[----:B------:R2:W4:Y:S01]  /*21510*/  @P2 LDG.E.U8 R11, desc[UR20][R8.64] ;  /* 0x00000014080b2981 */ /* 0x000522000c1e1100 */
[----:B------:R-:W-:-:S03]  /*21520*/  PRMT R10, RZ, 0x7610, R10 ;  /* 0x00007610ff0a7816 */ /* 0x000fc6000000000a */
[----:B------:R0:W-:Y:S04]  /*21530*/  STL [R1+0xc44], R14 ;  /* 0x000c440e01007387 */ /* 0x0001e80000100800 */
[----:B------:R-:W3:Y:S04]  /*21540*/  LDL R3, [R1+0xaf0] ;  /* 0x000af00001037983 */ /* 0x000ee80000100800 */
[----:B------:R-:W3:Y:S04]  /*21550*/  LDL R0, [R1+0xaf4] ;  /* 0x000af40001007983 */ /* 0x000ee80000100800 */
[----:B------:R-:W3:Y:S04]  /*21560*/  LDL R2, [R1+0xafc] ;  /* 0x000afc0001027983 */ /* 0x000ee80000100800 */
[----:B------:R-:W3:Y:S04]  /*21570*/  LDL R6, [R1+0xaf8] ;  /* 0x000af80001067983 */ /* 0x000ee80000100800 */
[----:B------:R-:W3:Y:S01]  /*21580*/  LDL R4, [R1+0x98c] ;  /* 0x00098c0001047983 */ /* 0x000ee20000100800 */
[----:B--2---:R-:W-:-:S02]  /*21590*/  @P2 IMAD.MOV.U32 R8, RZ, RZ, R5 ;  /* 0x000000ffff082224 */ /* 0x004fc400078e0005 */
[----:B------:R-:W-:-:S05]  /*215a0*/  @P2 IMAD.MOV.U32 R9, RZ, RZ, R15 ;  /* 0x000000ffff092224 */ /* 0x000fca00078e000f */
[----:B------:R1:W2:Y:S01]  /*215b0*/  @P2 LDG.E.U8 R10, desc[UR20][R8.64] ;  /* 0x00000014080a2981 */ /* 0x0002a2000c1e1100 */
[----:B------:R-:W-:Y:S02]  /*215c0*/  ISETP.GT.AND P3, PT, R7, 0x7d, PT ;  /* 0x0000007d0700780c */ /* 0x000fe40003f64270 */
[----:B-1----:R-:W-:Y:S01]  /*215d0*/  PRMT R9, RZ, 0x7610, R9 ;  /* 0x00007610ff097816 */ /* 0x002fe20000000009 */
[----:B----4-:R1:W-:Y:S04]  /*215e0*/  STL [R1+0xc18], R11 ;  /* 0x000c180b01007387 */ /* 0x0103e80000100800 */
[----:B0-----:R-:W4:Y:S04]  /*215f0*/  LDL R14, [R1+0x988] ;  /* 0x00098800010e7983 */ /* 0x001f280000100800 */
[----:B------:R-:W4:Y:S02]  /*21600*/  LDL R5, [R1+0x994] ;  /* 0x0009940001057983 */ /* 0x000f240000100800 */
[----:B---3--:R-:W-:-:S02]  /*21610*/  @P3 IMAD.MOV.U32 R26, RZ, RZ, R0 ;  /* 0x000000ffff1a3224 */ /* 0x008fc400078e0000 */
[----:B------:R-:W-:-:S05]  /*21620*/  @P3 IMAD.MOV.U32 R27, RZ, RZ, R3 ;  /* 0x000000ffff1b3224 */ /* 0x000fca00078e0003 */
[----:B------:R0:W3:Y:S04]  /*21630*/  @P3 LDG.E.U8 R9, desc[UR20][R26.64] ;  /* 0x000000141a093981 */ /* 0x0000e8000c1e1100 */
[----:B-1----:R-:W3:Y:S04]  /*21640*/  LDL R11, [R1+0x990] ;  /* 0x00099000010b7983 */ /* 0x002ee80000100800 */
[----:B--2---:R-:W-:Y:S04]  /*21650*/  STL [R1+0xc1c], R10 ;  /* 0x000c1c0a01007387 */ /* 0x004fe80000100800 */
[----:B------:R-:W2:Y:S04]  /*21660*/  LDL R3, [R1+0x998] ;  /* 0x0009980001037983 */ /* 0x000ea80000100800 */
[----:B------:R-:W2:Y:S01]  /*21670*/  LDL R0, [R1+0x99c] ;  /* 0x00099c0001007983 */ /* 0x000ea20000100800 */
[----:B------:R-:W-:Y:S01]  /*21680*/  PRMT R8, RZ, 0x7610, R8 ;  /* 0x00007610ff087816 */ /* 0x000fe20000000008 */
[----:B0-----:R-:W-:-:S02]  /*21690*/  @P3 IMAD.MOV.U32 R26, RZ, RZ, R2 ;  /* 0x000000ffff1a3224 */ /* 0x001fc400078e0002 */
[----:B------:R-:W-:Y:S01]  /*216a0*/  @P3 IMAD.MOV.U32 R27, RZ, RZ, R6 ;  /* 0x000000ffff1b3224 */ /* 0x000fe200078e0006 */
[----:B------:R-:W-:Y:S02]  /*216b0*/  ISETP.GT.AND P2, PT, R7, 0x67, PT ;  /* 0x000000670700780c */ /* 0x000fe40003f44270 */
[----:B------:R-:W-:Y:S02]  /*216c0*/  PRMT R30, RZ, 0x7610, R30 ;  /* 0x00007610ff1e7816 */ /* 0x000fe4000000001e */
[----:B------:R0:W2:Y:S01]  /*216d0*/  @P3 LDG.E.U8 R8, desc[UR20][R26.64] ;  /* 0x000000141a083981 */ /* 0x0000a2000c1e1100 */
[----:B------:R-:W-:Y:S01]  /*216e0*/  PRMT R28, RZ, 0x7610, R28 ;  /* 0x00007610ff1c7816 */ /* 0x000fe2000000001c */
[----:B0-----:R-:W-:Y:S01]  /*216f0*/  @P1 IMAD.MOV.U32 R26, RZ, RZ, R4 ;  /* 0x000000ffff1a1224 */ /* 0x001fe200078e0004 */
[----:B------:R-:W-:Y:S01]  /*21700*/  PRMT R29, RZ, 0x7610, R29 ;  /* 0x00007610ff1d7816 */ /* 0x000fe2000000001d */
[----:B----4-:R-:W-:-:S05]  /*21710*/  @P1 IMAD.MOV.U32 R27, RZ, RZ, R14 ;  /* 0x000000ffff1b1224 */ /* 0x010fca00078e000e */
[----:B------:R0:W4:Y:S02]  /*21720*/  @P1 LDG.E.U8 R30, desc[UR20][R26.64] ;  /* 0x000000141a1e1981 */ /* 0x000124000c1e1100 */
[----:B0-----:R-:W-:Y:S02]  /*21730*/  @P2 IMAD.MOV.U32 R26, RZ, RZ, R5 ;  /* 0x000000ffff1a2224 */ /* 0x001fe400078e0005 */
[----:B---3--:R-:W-:-:S05]  /*21740*/  @P2 IMAD.MOV.U32 R27, RZ, RZ, R11 ;  /* 0x000000ffff1b2224 */ /* 0x008fca00078e000b */
[----:B------:R2:W3:Y:S04]  /*21750*/  @P2 LDG.E.U8 R28, desc[UR20][R26.64] ;  /* 0x000000141a1c2981 */ /* 0x0004e8000c1e1100 */
[----:B------:R0:W-:Y:S04]  /*21760*/  STL [R1+0xc20], R9 ;  /* 0x000c200901007387 */ /* 0x0001e80000100800 */
[----:B------:R-:W3:Y:S04]  /*21770*/  LDL R2, [R1+0xa04] ;  /* 0x000a040001027983 */ /* 0x000ee80000100800 */
[----:B------:R-:W3:Y:S04]  /*21780*/  LDL R6, [R1+0xa0c] ;  /* 0x000a0c0001067983 */ /* 0x000ee80000100800 */
[----:B0-----:R-:W3:Y:S01]  /*21790*/  LDL R9, [R1+0xa00] ;  /* 0x000a000001097983 */ /* 0x001ee20000100800 */
[----:B--2---:R-:W-:-:S02]  /*217a0*/  @P2 IMAD.MOV.U32 R27, RZ, RZ, R3 ;  /* 0x000000ffff1b2224 */ /* 0x004fc400078e0003 */
[----:B------:R-:W-:-:S05]  /*217b0*/  @P2 IMAD.MOV.U32 R26, RZ, RZ, R0 ;  /* 0x000000ffff1a2224 */ /* 0x000fca00078e0000 */
[----:B------:R0:W2:Y:S04]  /*217c0*/  @P2 LDG.E.U8 R29, desc[UR20][R26.64] ;  /* 0x000000141a1d2981 */ /* 0x0000a8000c1e1100 */
[----:B------:R1:W-:Y:S04]  /*217d0*/  STL [R1+0xc24], R8 ;  /* 0x000c240801007387 */ /* 0x0003e80000100800 */
[----:B------:R-:W2:Y:S04]  /*217e0*/  LDL R4, [R1+0xa14] ;  /* 0x000a140001047983 */ /* 0x000ea80000100800 */
[----:B-1----:R-:W2:Y:S01]  /*217f0*/  LDL R8, [R1+0xa08] ;  /* 0x000a080001087983 */ /* 0x002ea20000100800 */
[----:B------:R-:W-:-:S03]  /*21800*/  ISETP.GT.AND P1, PT, R7, 0x6e, PT ;  /* 0x0000006e0700780c */ /* 0x000fc60003f24270 */
[----:B----4-:R-:W-:Y:S04]  /*21810*/  STL [R1+0xc04], R30 ;  /* 0x000c041e01007387 */ /* 0x010fe80000100800 */
[----:B------:R-:W4:Y:S04]  /*21820*/  LDL R5, [R1+0xa10] ;  /* 0x000a100001057983 */ /* 0x000f280000100800 */
[----:B---3--:R1:W-:Y:S04]  /*21830*/  STL [R1+0xc28], R28 ;  /* 0x000c281c01007387 */ /* 0x0083e80000100800 */
[----:B------:R-:W3:Y:S04]  /*21840*/  LDL R3, [R1+0xa18] ;  /* 0x000a180001037983 */ /* 0x000ee80000100800 */
[----:B------:R-:W3:Y:S01]  /*21850*/  LDL R0, [R1+0xa1c] ;  /* 0x000a1c0001007983 */ /* 0x000ee20000100800 */
[----:B0-----:R-:W-:-:S03]  /*21860*/  @P1 IMAD.MOV.U32 R26, RZ, RZ, R2 ;  /* 0x000000ffff1a1224 */ /* 0x001fc600078e0002 */
[----:B--2---:R0:W-:Y:S04]  /*21870*/  STL [R1+0xc2c], R29 ;  /* 0x000c2c1d01007387 */ /* 0x0041e80000100800 */
[----:B------:R-:W2:Y:S04]  /*21880*/  LDL R2, [R1+0xa84] ;  /* 0x000a840001027983 */ /* 0x000ea80000100800 */
[----:B-1----:R-:W2:Y:S04]  /*21890*/  LDL R28, [R1+0xa80] ;  /* 0x000a8000011c7983 */ /* 0x002ea80000100800 */
[----:B------:R-:W2:Y:S04]  /*218a0*/  LDL R15, [R1+0xa88] ;  /* 0x000a8800010f7983 */ /* 0x000ea80000100800 */
[----:B------:R-:W2:Y:S01]  /*218b0*/  LDL R14, [R1+0xa8c] ;  /* 0x000a8c00010e7983 */ /* 0x000ea20000100800 */
[----:B------:R-:W-:Y:S01]  /*218c0*/  PRMT R31, RZ, 0x7610, R31 ;  /* 0x00007610ff1f7816 */ /* 0x000fe2000000001f */
[----:B------:R-:W-:Y:S01]  /*218d0*/  @P1 IMAD.MOV.U32 R27, RZ, RZ, R9 ;  /* 0x000000ffff1b1224 */ /* 0x000fe200078e0009 */
[----:B------:R-:W-:Y:S01]  /*218e0*/  ISETP.GT.AND P2, PT, R7, 0x6f, PT ;  /* 0x0000006f0700780c */ /* 0x000fe20003f44270 */
[----:B------:R-:W2:Y:S04]  /*218f0*/  LDL R10, [R1+0xa94] ;  /* 0x000a9400010a7983 */ /* 0x000ea80000100800 */
[----:B------:R-:W2:Y:S04]  /*21900*/  LDL R11, [R1+0xa90] ;  /* 0x000a9000010b7983 */ /* 0x000ea80000100800 */
[----:B------:R1:W2:Y:S01]  /*21910*/  @P1 LDG.E.U8 R31, desc[UR20][R26.64] ;  /* 0x000000141a1f1981 */ /* 0x0002a2000c1e1100 */
[----:B------:R-:W-:-:S03]  /*21920*/  PRMT R33, RZ, 0x7610, R33 ;  /* 0x00007610ff217816 */ /* 0x000fc60000000021 */
[----:B------:R-:W2:Y:S01]  /*21930*/  LDL R9, [R1+0xa98] ;  /* 0x000a980001097983 */ /* 0x000ea20000100800 */
[----:B-1----:R-:W-:Y:S02]  /*21940*/  @P1 IMAD.MOV.U32 R27, RZ, RZ, R8 ;  /* 0x000000ffff1b1224 */ /* 0x002fe400078e0008 */
[----:B------:R-:W-:Y:S01]  /*21950*/  @P1 IMAD.MOV.U32 R26, RZ, RZ, R6 ;  /* 0x000000ffff1a1224 */ /* 0x000fe200078e0006 */
[----:B------:R-:W2:Y:S04]  /*21960*/  LDL R8, [R1+0xa9c] ;  /* 0x000a9c0001087983 */ /* 0x000ea80000100800 */
[----:B------:R-:W2:Y:S04]  /*21970*/  LDL R6, [R1+0xb00] ;  /* 0x000b000001067983 */ /* 0x000ea80000100800 */
[----:B------:R1:W2:Y:S01]  /*21980*/  @P1 LDG.E.U8 R33, desc[UR20][R26.64] ;  /* 0x000000141a211981 */ /* 0x0002a2000c1e1100 */
[----:B------:R-:W-:-:S02]  /*21990*/  PRMT R35, RZ, 0x7610, R35 ;  /* 0x00007610ff237816 */ /* 0x000fc40000000023 */
[----:B------:R-:W-:Y:S02]  /*219a0*/  ISETP.GT.AND P1, PT, R7, 0x76, PT ;  /* 0x000000760700780c */ /* 0x000fe40003f24270 */
[----:B------:R-:W-:Y:S01]  /*219b0*/  PRMT R37, RZ, 0x7610, R37 ;  /* 0x00007610ff257816 */ /* 0x000fe20000000025 */
[----:B-1----:R-:W-:Y:S02]  /*219c0*/  @P2 IMAD.MOV.U32 R26, RZ, RZ, R4 ;  /* 0x000000ffff1a2224 */ /* 0x002fe400078e0004 */
[----:B------:R-:W2:Y:S01]  /*219d0*/  LDL R4, [R1+0xb08] ;  /* 0x000b080001047983 */ /* 0x000ea20000100800 */
[----:B----4-:R-:W-:-:S03]  /*219e0*/  @P2 IMAD.MOV.U32 R27, RZ, RZ, R5 ;  /* 0x000000ffff1b2224 */ /* 0x010fc600078e0005 */
[----:B------:R-:W4:Y:S04]  /*219f0*/  LDL R5, [R1+0xb04] ;  /* 0x000b040001057983 */ /* 0x000f280000100800 */
[----:B------:R3:W4:Y:S02]  /*21a00*/  @P2 LDG.E.U8 R35, desc[UR20][R26.64] ;  /* 0x000000141a232981 */ /* 0x000724000c1e1100 */
[----:B---3--:R-:W-:Y:S02]  /*21a10*/  @P2 IMAD.MOV.U32 R27, RZ, RZ, R3 ;  /* 0x000000ffff1b2224 */ /* 0x008fe400078e0003 */
[----:B------:R-:W-:Y:S01]  /*21a20*/  @P2 IMAD.MOV.U32 R26, RZ, RZ, R0 ;  /* 0x000000ffff1a2224 */ /* 0x000fe200078e0000 */
[----:B------:R-:W3:Y:S04]  /*21a30*/  LDL R3, [R1+0xb0c] ;  /* 0x000b0c0001037983 */ /* 0x000ee80000100800 */
[----:B------:R-:W3:Y:S04]  /*21a40*/  LDL R0, [R1+0x340] ;  /* 0x0003400001007983 */ /* 0x000ee80000100800 */
[----:B------:R2:W3:Y:S02]  /*21a50*/  @P2 LDG.E.U8 R37, desc[UR20][R26.64] ;  /* 0x000000141a252981 */ /* 0x0004e4000c1e1100 */
[----:B--2---:R-:W-:-:S02]  /*21a60*/  @P1 IMAD.MOV.U32 R26, RZ, RZ, R2 ;  /* 0x000000ffff1a1224 */ /* 0x004fc400078e0002 */
[----:B------:R-:W2:Y:S01]  /*21a70*/  LDL R2, [R1+0x32c] ;  /* 0x00032c0001027983 */ /* 0x000ea20000100800 */
[----:B------:R-:W-:Y:S01]  /*21a80*/  PRMT R39, RZ, 0x7610, R39 ;  /* 0x00007610ff277816 */ /* 0x000fe20000000027 */
[----:B------:R-:W-:Y:S01]  /*21a90*/  @P1 IMAD.MOV.U32 R27, RZ, RZ, R28 ;  /* 0x000000ffff1b1224 */ /* 0x000fe200078e001c */
[----:B------:R-:W-:Y:S02]  /*21aa0*/  ISETP.GT.AND P2, PT, R7, 0x77, PT ;  /* 0x000000770700780c */ /* 0x000fe40003f44270 */
[----:B------:R-:W-:Y:S02]  /*21ab0*/  PRMT R41, RZ, 0x7610, R41 ;  /* 0x00007610ff297816 */ /* 0x000fe40000000029 */
[----:B------:R-:W-:Y:S02]  /*21ac0*/  PRMT R43, RZ, 0x7610, R43 ;  /* 0x00007610ff2b7816 */ /* 0x000fe4000000002b */
[----:B------:R-:W-:Y:S01]  /*21ad0*/  PRMT R45, RZ, 0x7610, R45 ;  /* 0x00007610ff2d7816 */ /* 0x000fe2000000002d */
[----:B------:R1:W2:Y:S04]  /*21ae0*/  @P1 LDG.E.U8 R39, desc[UR20][R26.64] ;  /* 0x000000141a271981 */ /* 0x0002a8000c1e1100 */
[----:B------:R-:W2:Y:S04]  /*21af0*/  LDL.LU R40, [R1+0xbbc] ;  /* 0x000bbc0001287983 */ /* 0x000ea80000300800 */
[----:B------:R-:W2:Y:S01]  /*21b00*/  LDL.LU R42, [R1+0xbb8] ;  /* 0x000bb800012a7983 */ /* 0x000ea20000300800 */
[----:B-1----:R-:W-:-:S02]  /*21b10*/  @P1 IMAD.MOV.U32 R26, RZ, RZ, R14 ;  /* 0x000000ffff1a1224 */ /* 0x002fc400078e000e */
[----:B------:R-:W-:-:S05]  /*21b20*/  @P1 IMAD.MOV.U32 R27, RZ, RZ, R15 ;  /* 0x000000ffff1b1224 */ /* 0x000fca00078e000f */
[----:B------:R1:W2:Y:S01]  /*21b30*/  @P1 LDG.E.U8 R41, desc[UR20][R26.64] ;  /* 0x000000141a291981 */ /* 0x0002a2000c1e1100 */
[----:B------:R-:W-:Y:S01]  /*21b40*/  ISETP.GT.AND P1, PT, R7, 0x7e, PT ;  /* 0x0000007e0700780c */ /* 0x000fe20003f24270 */
[----:B-1----:R-:W-:Y:S02]  /*21b50*/  @P2 IMAD.MOV.U32 R26, RZ, RZ, R10 ;  /* 0x000000ffff1a2224 */ /* 0x002fe400078e000a */
[----:B------:R-:W-:-:S05]  /*21b60*/  @P2 IMAD.MOV.U32 R27, RZ, RZ, R11 ;  /* 0x000000ffff1b2224 */ /* 0x000fca00078e000b */
[----:B------:R1:W2:Y:S02]  /*21b70*/  @P2 LDG.E.U8 R43, desc[UR20][R26.64] ;  /* 0x000000141a2b2981 */ /* 0x0002a4000c1e1100 */
[----:B-1----:R-:W-:Y:S02]  /*21b80*/  @P2 IMAD.MOV.U32 R26, RZ, RZ, R8 ;  /* 0x000000ffff1a2224 */ /* 0x002fe400078e0008 */
[----:B------:R-:W-:-:S05]  /*21b90*/  @P2 IMAD.MOV.U32 R27, RZ, RZ, R9 ;  /* 0x000000ffff1b2224 */ /* 0x000fca00078e0009 */
[----:B------:R1:W2:Y:S01]  /*21ba0*/  @P2 LDG.E.U8 R45, desc[UR20][R26.64] ;  /* 0x000000141a2d2981 */ /* 0x0002a2000c1e1100 */
[----:B------:R-:W-:Y:S02]  /*21bb0*/  PRMT R47, RZ, 0x7610, R47 ;  /* 0x00007610ff2f7816 */ /* 0x000fe4000000002f */
[----:B------:R-:W-:Y:S01]  /*21bc0*/  ISETP.GT.AND P2, PT, R7, 0x7f, PT ;  /* 0x0000007f0700780c */ /* 0x000fe20003f44270 */
[----:B-1----:R-:W-:Y:S02]  /*21bd0*/  @P1 IMAD.MOV.U32 R27, RZ, RZ, R6 ;  /* 0x000000ffff1b1224 */ /* 0x002fe400078e0006 */
[----:B----4-:R-:W-:Y:S01]  /*21be0*/  @P1 IMAD.MOV.U32 R26, RZ, RZ, R5 ;  /* 0x000000ffff1a1224 */ /* 0x010fe200078e0005 */
[----:B------:R-:W4:Y:S04]  /*21bf0*/  LDL.LU R6, [R1+0x33c] ;  /* 0x00033c0001067983 */ /* 0x000f280000300800 */
[----:B------:R-:W4:Y:S04]  /*21c00*/  LDL.LU R5, [R1+0x338] ;  /* 0x0003380001057983 */ /* 0x000f280000300800 */
[----:B0-----:R-:W4:Y:S04]  /*21c10*/  LDL.LU R29, [R1+0x274] ;  /* 0x00027400011d7983 */ /* 0x001f280000300800 */
[----:B------:R-:W4:Y:S04]  /*21c20*/  LDL.LU R28, [R1+0x270] ;  /* 0x00027000011c7983 */ /* 0x000f280000300800 */
[----:B------:R-:W4:Y:S04]  /*21c30*/  LDL.LU R30, [R1+0x234] ;  /* 0x00023400011e7983 */ /* 0x000f280000300800 */
[----:B------:R-:W4:Y:S04]  /*21c40*/  LDL.LU R8, [R1+0x230] ;  /* 0x0002300001087983 */ /* 0x000f280000300800 */
[----:B------:R-:W4:Y:S04]  /*21c50*/  LDL.LU R9, [R1+0x1f4] ;  /* 0x0001f40001097983 */ /* 0x000f280000300800 */
[----:B------:R-:W4:Y:S04]  /*21c60*/  LDL.LU R10, [R1+0x1f0] ;  /* 0x0001f000010a7983 */ /* 0x000f280000300800 */
[----:B------:R-:W4:Y:S04]  /*21c70*/  LDL.LU R11, [R1+0x1b4] ;  /* 0x0001b400010b7983 */ /* 0x000f280000300800 */
[----:B------:R3:W4:Y:S01]  /*21c80*/  @P1 LDG.E.U8 R47, desc[UR20][R26.64] ;  /* 0x000000141a2f1981 */ /* 0x000722000c1e1100 */
[----:B------:R-:W-:-:S03]  /*21c90*/  PRMT R49, RZ, 0x7610, R49 ;  /* 0x00007610ff317816 */ /* 0x000fc60000000031 */
[----:B------:R-:W4:Y:S04]  /*21ca0*/  LDL.LU R14, [R1+0x1b0] ;  /* 0x0001b000010e7983 */ /* 0x000f280000300800 */
[----:B------:R-:W4:Y:S04]  /*21cb0*/  LDL.LU R15, [R1+0x174] ;  /* 0x00017400010f7983 */ /* 0x000f280000300800 */
[----:B------:R-:W4:Y:S04]  /*21cc0*/  LDL.LU R44, [R1+0x170] ;  /* 0x00017000012c7983 */ /* 0x000f280000300800 */
[----:B------:R-:W4:Y:S04]  /*21cd0*/  LDL.LU R32, [R1+0x134] ;  /* 0x0001340001207983 */ /* 0x000f280000300800 */
[----:B------:R-:W4:Y:S04]  /*21ce0*/  LDL.LU R34, [R1+0x130] ;  /* 0x0001300001227983 */ /* 0x000f280000300800 */
[----:B------:R-:W4:Y:S01]  /*21cf0*/  LDL.LU R46, [R1+0xf4] ;  /* 0x0000f400012e7983 */ /* 0x000f220000300800 */
[----:B---3--:R-:W-:Y:S01]  /*21d00*/  @P1 IMAD.MOV.U32 R26, RZ, RZ, R3 ;  /* 0x000000ffff1a1224 */ /* 0x008fe200078e0003 */
[----:B------:R-:W-:Y:S01]  /*21d10*/  PRMT R51, RZ, 0x7610, R51 ;  /* 0x00007610ff337816 */ /* 0x000fe20000000033 */
[----:B------:R-:W-:Y:S01]  /*21d20*/  @P1 IMAD.MOV.U32 R27, RZ, RZ, R4 ;  /* 0x000000ffff1b1224 */ /* 0x000fe200078e0004 */
[----:B------:R-:W3:Y:S04]  /*21d30*/  LDL.LU R48, [R1+0xf0] ;  /* 0x0000f00001307983 */ /* 0x000ee80000300800 */
[----:B------:R-:W3:Y:S04]  /*21d40*/  LDL.LU R50, [R1+0xb8] ;  /* 0x0000b80001327983 */ /* 0x000ee80000300800 */
[----:B------:R-:W3:Y:S04]  /*21d50*/  LDL.LU R52, [R1+0xb4] ;  /* 0x0000b40001347983 */ /* 0x000ee80000300800 */
[----:B------:R0:W3:Y:S02]  /*21d60*/  @P1 LDG.E.U8 R49, desc[UR20][R26.64] ;  /* 0x000000141a311981 */ /* 0x0000e4000c1e1100 */
[----:B0-----:R-:W-:-:S02]  /*21d70*/  @P2 IMAD.MOV.U32 R26, RZ, RZ, R0 ;  /* 0x000000ffff1a2224 */ /* 0x001fc400078e0000 */
[----:B------:R-:W3:Y:S01]  /*21d80*/  LDL.LU R0, [R1+0x84] ;  /* 0x0000840001007983 */ /* 0x000ee20000300800 */
[----:B--2---:R-:W-:-:S03]  /*21d90*/  @P2 IMAD.MOV.U32 R27, RZ, RZ, R2 ;  /* 0x000000ffff1b2224 */ /* 0x004fc600078e0002 */
[----:B------:R-:W2:Y:S04]  /*21da0*/  LDL.LU R2, [R1+0x80] ;  /* 0x0000800001027983 */ /* 0x000ea80000300800 */
[----:B------:R-:W2:Y:S04]  /*21db0*/  LDL.LU R3, [R1+0x4c] ;  /* 0x00004c0001037983 */ /* 0x000ea80000300800 */
[----:B------:R-:W2:Y:S04]  /*21dc0*/  LDL.LU R4, [R1+0x48] ;  /* 0x0000480001047983 */ /* 0x000ea80000300800 */
[----:B------:R0:W2:Y:S04]  /*21dd0*/  @P2 LDG.E.U8 R51, desc[UR20][R26.64] ;  /* 0x000000141a332981 */ /* 0x0000a8000c1e1100 */
[----:B------:R-:W0:Y:S04]  /*21de0*/  LDL R26, [R1+0x344] ;  /* 0x00034400011a7983 */ /* 0x000e280000100800 */
[----:B------:R-:W0:Y:S01]  /*21df0*/  LDL R27, [R1+0x348] ;  /* 0x00034800011b7983 */ /* 0x000e220000100800 */
[----:B------:R-:W-:Y:S01]  /*21e00*/  PRMT R53, RZ, 0x7610, R53 ;  /* 0x00007610ff357816 */ /* 0x000fe20000000035 */
[----:B------:R-:W1:Y:S01]  /*21e10*/  S2R R38, SR_TID.X ;  /* 0x0000000000267919 */ /* 0x000e620000002100 */
[----:B0-----:R-:W-:-:S04]  /*21e20*/  @P2 LOP3.LUT R27, R27, R26, RZ, 0x3c, !PT ;  /* 0x0000001a1b1b2212 */ /* 0x001fc800078e3cff */
[----:B------:R-:W-:-:S04]  /*21e30*/  @P2 LOP3.LUT R26, R27, R26, RZ, 0x3c, !PT ;  /* 0x0000001a1b1a2212 */ /* 0x000fc800078e3cff */
[----:B------:R-:W-:-:S05]  /*21e40*/  @P2 LOP3.LUT R27, R27, R26, RZ, 0x3c, !PT ;  /* 0x0000001a1b1b2212 */ /* 0x000fca00078e3cff */
[----:B------:R0:W2:Y:S01]  /*21e50*/  @P2 LDG.E.U8 R53, desc[UR20][R26.64] ;  /* 0x000000141a352981 */ /* 0x0000a2000c1e1100 */
[----:B------:R-:W-:Y:S06]  /*21e60*/  BAR.SYNC.DEFER_BLOCKING 0x0 ;  /* 0x0000000000007b1d */ /* 0x000fec0000010000 */
[----:B------:R-:W2:Y:S04]  /*21e70*/  LDL.LU R26, [R1+0x2c4] ;  /* 0x0002c400011a7983 */ /* 0x000ea80000300800 */
[----:B------:R-:W3:Y:S01]  /*21e80*/  LDL.LU R27, [R1+0x2c0] ;  /* 0x0002c000011b7983 */ /* 0x000ee20000300800 */
[----:B-1----:R-:W-:-:S05]  /*21e90*/  LOP3.LUT R38, R38, 0x7f, RZ, 0xc0, !PT ;  /* 0x0000007f26267812 */ /* 0x002fca00078ec0ff */
[----:B------:R1:W-:Y:S04]  /*21ea0*/  STS.U8 [R38+UR9+0x8000], R40 ;  /* 0x0080002826007988 */ /* 0x0003e80008000009 */
[----:B------:R0:W-:Y:S04]  /*21eb0*/  STS.U8 [R38+UR9+0xc000], R42 ;  /* 0x00c0002a26007988 */ /* 0x0001e80008000009 */
[----:B----4-:R4:W-:Y:S04]  /*21ec0*/  STS.U8 [R38+UR9+0x8400], R6 ;  /* 0x0084000626007988 */ /* 0x0109e80008000009 */
[----:B------:R4:W-:Y:S04]  /*21ed0*/  STS.U8 [R38+UR9+0xc400], R5 ;  /* 0x00c4000526007988 */ /* 0x0009e80008000009 */
[----:B-1----:R-:W3:Y:S04]  /*21ee0*/  LDL.LU R40, [R1+0xc78] ;  /* 0x000c780001287983 */ /* 0x002ee80000300800 */
[----:B0-----:R-:W3:Y:S04]  /*21ef0*/  LDL.LU R42, [R1+0xc74] ;  /* 0x000c7400012a7983 */ /* 0x001ee80000300800 */
[----:B----4-:R-:W4:Y:S04]  /*21f00*/  LDL.LU R6, [R1+0xc70] ;  /* 0x000c700001067983 */ /* 0x010f280000300800 */
[----:B------:R-:W4:Y:S04]  /*21f10*/  LDL.LU R5, [R1+0xc6c] ;  /* 0x000c6c0001057983 */ /* 0x000f280000300800 */
[----:B--2---:R-:W-:Y:S04]  /*21f20*/  STS.U8 [R38+UR9+0x8800], R26 ;  /* 0x0088001a26007988 */ /* 0x004fe80008000009 */
[----:B---3--:R-:W-:Y:S04]  /*21f30*/  STS.U8 [R38+UR9+0xc800], R27 ;  /* 0x00c8001b26007988 */ /* 0x008fe80008000009 */
        /* <DEDUP_REMOVED lines=19> */
[----:B------:R1:W-:Y:S04]  /*22070*/  STS.U8 [R38+UR9+0xf000], R4 ;  /* 0x00f0000426007988 */ /* 0x0003e80008000009 */
[----:B0-----:R-:W2:Y:S04]  /*22080*/  LDL.LU R3, [R1+0xbac] ;  /* 0x000bac0001037983 */ /* 0x001ea80000300800 */
[----:B-1----:R-:W3:Y:S04]  /*22090*/  LDL.LU R4, [R1+0xba8] ;  /* 0x000ba80001047983 */ /* 0x002ee80000300800 */
        /* <DEDUP_REMOVED lines=20> */
[----:B------:R1:W-:Y:S04]  /*221e0*/  STS.U8 [R38+UR9+0xf400], R6 ;  /* 0x00f4000626007988 */ /* 0x0003e80008000009 */
[----:B------:R-:W4:Y:S04]  /*221f0*/  LDL.LU R2, [R1+0x78] ;  /* 0x0000780001027983 */ /* 0x000f280000300800 */
[----:B------:R-:W-:Y:S04]  /*22200*/  STS.U8 [R38+UR9+0xb800], R42 ;  /* 0x00b8002a26007988 */ /* 0x000fe80008000009 */
[----:B------:R1:W-:Y:S04]  /*22210*/  STS.U8 [R38+UR9+0xf800], R40 ;  /* 0x00f8002826007988 */ /* 0x0003e80008000009 */
[----:B------:R1:W-:Y:S04]  /*22220*/  STS.U8 [R38+UR9+0xbc00], R25 ;  /* 0x00bc001926007988 */ /* 0x0003e80008000009 */
[----:B0-----:R-:W4:Y:S04]  /*22230*/  LDL.LU R5, [R1+0x44] ;  /* 0x0000440001057983 */ /* 0x001f280000300800 */
[----:B-1----:R-:W4:Y:S04]  /*22240*/  LDL.LU R6, [R1+0x3c] ;  /* 0x00003c0001067983 */ /* 0x002f280000300800 */
[----:B------:R-:W4:Y:S04]  /*22250*/  LDL.LU R40, [R1+0x330] ;  /* 0x0003300001287983 */ /* 0x000f280000300800 */
[----:B------:R-:W4:Y:S01]  /*22260*/  LDL.LU R25, [R1+0x334] ;  /* 0x0003340001197983 */ /* 0x000f220000300800 */
[----:B------:R-:W-:-:S02]  /*22270*/  LOP3.LUT R42, R38, 0x10, RZ, 0x3c, !PT ;  /* 0x00000010262a7812 */ /* 0x000fc400078e3cff */
[----:B------:R-:W-:Y:S01]  /*22280*/  ISETP.GE.AND P1, PT, R38, R7, PT ;  /* 0x000000072600720c */ /* 0x000fe20003f26270 */
[----:B------:R0:W-:Y:S04]  /*22290*/  STS.U8 [R38+UR9+0xfc00], R24 ;  /* 0x00fc001826007988 */ /* 0x0001e80008000009 */
[----:B0-----:R-:W4:Y:S04]  /*222a0*/  LDL.LU R38, [R1+0xc68] ;  /* 0x000c680001267983 */ /* 0x001f280000300800 */
[----:B--2---:R0:W-:Y:S04]  /*222b0*/  STS.U8 [R42+UR9+0x8080], R3 ;  /* 0x008080032a007988 */ /* 0x0041e80008000009 */
[----:B---3--:R1:W-:Y:S04]  /*222c0*/  STS.U8 [R42+UR9+0xc080], R4 ;  /* 0x00c080042a007988 */ /* 0x0083e80008000009 */
[----:B0-----:R-:W2:Y:S04]  /*222d0*/  LDL.LU R3, [R1+0xc64] ;  /* 0x000c640001037983 */ /* 0x001ea80000300800 */
[----:B-1----:R-:W3:Y:S04]  /*222e0*/  LDL.LU R4, [R1+0xc60] ;  /* 0x000c600001047983 */ /* 0x002ee80000300800 */
[----:B----4-:R-:W-:Y:S04]  /*222f0*/  STS.U8 [R42+UR9+0x8480], R25 ;  /* 0x008480192a007988 */ /* 0x010fe80008000009 */
        /* <DEDUP_REMOVED lines=20> */
[----:B------:R4:W-:Y:S04]  /*22440*/  STS.U8 [R42+UR9+0xec80], R2 ;  /* 0x00ec80022a007988 */ /* 0x0009e80008000009 */
[----:B0-----:R-:W2:Y:S04]  /*22450*/  LDL.LU R32, [R1+0xb98] ;  /* 0x000b980001207983 */ /* 0x001ea80000300800 */
[----:B-1----:R-:W2:Y:S04]  /*22460*/  LDL.LU R34, [R1+0xb90] ;  /* 0x000b900001227983 */ /* 0x002ea80000300800 */
[----:B----4-:R-:W4:Y:S04]  /*22470*/  LDL.LU R2, [R1+0x2f4] ;  /* 0x0002f40001027983 */ /* 0x010f280000300800 */
        /* <DEDUP_REMOVED lines=15> */
[----:B------:R0:W-:Y:S04]  /*22570*/  STS.U8 [R42+UR9+0xb080], R5 ;  /* 0x00b080052a007988 */ /* 0x0001e80008000009 */
[----:B------:R-:W4:Y:S04]  /*22580*/  LDL.LU R50, [R1+0xdc] ;  /* 0x0000dc0001327983 */ /* 0x000f280000300800 */
[----:B------:R-:W-:Y:S04]  /*22590*/  STS.U8 [R42+UR9+0xf080], R6 ;  /* 0x00f080062a007988 */ /* 0x000fe80008000009 */
[----:B------:R-:W4:Y:S04]  /*225a0*/  LDL.LU R52, [R1+0xa8] ;  /* 0x0000a80001347983 */ /* 0x000f280000300800 */
[----:B------:R-:W4:Y:S04]  /*225b0*/  LDL.LU R0, [R1+0xa4] ;  /* 0x0000a40001007983 */ /* 0x000f280000300800 */
[----:B0-----:R-:W4:Y:S04]  /*225c0*/  LDL.LU R5, [R1+0x74] ;  /* 0x0000740001057983 */ /* 0x001f280000300800 */
[----:B---3--:R-:W-:Y:S04]  /*225d0*/  STS.U8 [R42+UR9+0xb480], R4 ;  /* 0x00b480042a007988 */ /* 0x008fe80008000009 */
[----:B--2---:R0:W-:Y:S04]  /*225e0*/  STS.U8 [R42+UR9+0xf480], R3 ;  /* 0x00f480032a007988 */ /* 0x0041e80008000009 */
[----:B------:R-:W-:Y:S04]  /*225f0*/  STS.U8 [R42+UR9+0xb880], R38 ;  /* 0x00b880262a007988 */ /* 0x000fe80008000009 */
[----:B------:R1:W-:Y:S04]  /*22600*/  STS.U8 [R42+UR9+0xf880], R36 ;  /* 0x00f880242a007988 */ /* 0x0003e80008000009 */
[----:B0-----:R-:W2:Y:S04]  /*22610*/  LDL.LU R3, [R1+0x70] ;  /* 0x0000700001037983 */ /* 0x001ea80000300800 */
[----:B------:R-:W3:Y:S04]  /*22620*/  LDL.LU R4, [R1+0x38] ;  /* 0x0000380001047983 */ /* 0x000ee80000300800 */
[----:B------:R-:W2:Y:S04]  /*22630*/  LDL.LU R6, [R1+0x34] ;  /* 0x0000340001067983 */ /* 0x000ea80000300800 */
[----:B-1----:R-:W2:Y:S01]  /*22640*/  LDL.LU R36, [R1+0x2f0] ;  /* 0x0002f00001247983 */ /* 0x002ea20000300800 */
[----:B------:R-:W0:Y:S03]  /*22650*/  S2R R38, SR_TID.X ;  /* 0x0000000000267919 */ /* 0x000e260000002100 */
[----:B------:R-:W-:Y:S04]  /*22660*/  STS.U8 [R42+UR9+0xbc80], R23 ;  /* 0x00bc80172a007988 */ /* 0x000fe80008000009 */
[----:B------:R-:W-:Y:S01]  /*22670*/  STS.U8 [R42+UR9+0xfc80], R22 ;  /* 0x00fc80162a007988 */ /* 0x000fe20008000009 */
[----:B0-----:R-:W-:-:S04]  /*22680*/  LOP3.LUT R38, R38, 0x7f, RZ, 0xc0, !PT ;  /* 0x0000007f26267812 */ /* 0x001fc800078ec0ff */
[----:B------:R-:W-:-:S05]  /*22690*/  LOP3.LUT R40, R38, 0x20, RZ, 0x3c, !PT ;  /* 0x0000002026287812 */ /* 0x000fca00078e3cff */
[----:B------:R0:W-:Y:S04]  /*226a0*/  STS.U8 [R40+UR9+0x8100], R32 ;  /* 0x0081002028007988 */ /* 0x0001e80008000009 */
[----:B------:R1:W-:Y:S04]  /*226b0*/  STS.U8 [R40+UR9+0xc100], R34 ;  /* 0x00c1002228007988 */ /* 0x0003e80008000009 */
[----:B----4-:R4:W-:Y:S04]  /*226c0*/  STS.U8 [R40+UR9+0x8500], R2 ;  /* 0x0085000228007988 */ /* 0x0109e80008000009 */
[----:B0-----:R-:W3:Y:S04]  /*226d0*/  LDL.LU R32, [R1+0xc5c] ;  /* 0x000c5c0001207983 */ /* 0x001ee80000300800 */
[----:B-1----:R-:W3:Y:S04]  /*226e0*/  LDL.LU R34, [R1+0xc58] ;  /* 0x000c580001227983 */ /* 0x002ee80000300800 */
[----:B----4-:R-:W4:Y:S04]  /*226f0*/  LDL.LU R2, [R1+0xc54] ;  /* 0x000c540001027983 */ /* 0x010f280000300800 */
[----:B--2---:R0:W-:Y:S04]  /*22700*/  STS.U8 [R40+UR9+0xc500], R36 ;  /* 0x00c5002428007988 */ /* 0x0041e80008000009 */
[----:B0-----:R-:W2:Y:S04]  /*22710*/  LDL.LU R36, [R1+0x4] ;  /* 0x0000040001247983 */ /* 0x001ea80000300800 */
        /* <DEDUP_REMOVED lines=20> */
[----:B---3--:R-:W-:Y:S04]  /*22860*/  STS.U8 [R40+UR9+0xb100], R4 ;  /* 0x00b1000428007988 */ /* 0x008fe80008000009 */
[----:B------:R3:W-:Y:S04]  /*22870*/  STS.U8 [R40+UR9+0xf100], R6 ;  /* 0x00f1000628007988 */ /* 0x0007e80008000009 */
[----:B0-----:R-:W2:Y:S04]  /*22880*/  LDL.LU R52, [R1+0xb7c] ;  /* 0x000b7c0001347983 */ /* 0x001ea80000300800 */
[----:B-1----:R-:W2:Y:S04]  /*22890*/  LDL.LU R0, [R1+0xb6c] ;  /* 0x000b6c0001007983 */ /* 0x002ea80000300800 */
[----:B---3--:R-:W3:Y:S04]  /*228a0*/  LDL.LU R6, [R1+0x2ec] ;  /* 0x0002ec0001067983 */ /* 0x008ee80000300800 */
        /* <DEDUP_REMOVED lines=19> */
[----:B------:R-:W4:Y:S04]  /*229e0*/  LDL.LU R3, [R1+0x68] ;  /* 0x0000680001037983 */ /* 0x000f280000300800 */
[----:B------:R-:W4:Y:S04]  /*229f0*/  LDL.LU R4, [R1+0x30] ;  /* 0x0000300001047983 */ /* 0x000f280000300800 */
[----:B--2---:R-:W-:Y:S04]  /*22a00*/  STS.U8 [R40+UR9+0xf500], R36 ;  /* 0x00f5002428007988 */ /* 0x004fe80008000009 */
[----:B------:R0:W-:Y:S04]  /*22a10*/  STS.U8 [R40+UR9+0xb900], R34 ;  /* 0x00b9002228007988 */ /* 0x0001e80008000009 */
[----:B------:R1:W-:Y:S04]  /*22a20*/  STS.U8 [R40+UR9+0xf900], R32 ;  /* 0x00f9002028007988 */ /* 0x0003e80008000009 */
[----:B0-----:R-:W2:Y:S04]  /*22a30*/  LDL.LU R34, [R1+0x2ac] ;  /* 0x0002ac0001227983 */ /* 0x001ea80000300800 */
[----:B-1----:R-:W2:Y:S01]  /*22a40*/  LDL.LU R32, [R1+0x2e8] ;  /* 0x0002e80001207983 */ /* 0x002ea20000300800 */
[----:B------:R-:W-:-:S03]  /*22a50*/  LOP3.LUT R36, R38, 0x30, RZ, 0x3c, !PT ;  /* 0x0000003026247812 */ /* 0x000fc600078e3cff */
[----:B------:R-:W-:Y:S04]  /*22a60*/  STS.U8 [R40+UR9+0xbd00], R21 ;  /* 0x00bd001528007988 */ /* 0x000fe80008000009 */
[----:B------:R-:W-:Y:S04]  /*22a70*/  STS.U8 [R40+UR9+0xfd00], R20 ;  /* 0x00fd001428007988 */ /* 0x000fe80008000009 */
[----:B------:R0:W-:Y:S04]  /*22a80*/  STS.U8 [R36+UR9+0x8180], R52 ;  /* 0x0081803424007988 */ /* 0x0001e80008000009 */
[----:B------:R1:W-:Y:S04]  /*22a90*/  STS.U8 [R36+UR9+0xc180], R0 ;  /* 0x00c1800024007988 */ /* 0x0003e80008000009 */
[----:B---3--:R3:W-:Y:S04]  /*22aa0*/  STS.U8 [R36+UR9+0x8580], R6 ;  /* 0x0085800624007988 */ /* 0x0087e80008000009 */
[----:B0-----:R-:W4:Y:S04]  /*22ab0*/  LDL.LU R52, [R1+0xc50] ;  /* 0x000c500001347983 */ /* 0x001f280000300800 */
[----:B-1----:R-:W4:Y:S04]  /*22ac0*/  LDL.LU R0, [R1+0xc4c] ;  /* 0x000c4c0001007983 */ /* 0x002f280000300800 */
[----:B---3--:R-:W3:Y:S04]  /*22ad0*/  LDL.LU R6, [R1+0xc48] ;  /* 0x000c480001067983 */ /* 0x008ee80000300800 */
[----:B--2---:R-:W-:Y:S04]  /*22ae0*/  STS.U8 [R36+UR9+0xc580], R32 ;  /* 0x00c5802024007988 */ /* 0x004fe80008000009 */
        /* <DEDUP_REMOVED lines=15> */
[----:B------:R2:W-:Y:S04]  /*22be0*/  STS.U8 [R36+UR9+0xe580], R48 ;  /* 0x00e5803024007988 */ /* 0x0005e80008000009 */
[----:B------:R0:W-:Y:S04]  /*22bf0*/  STS.U8 [R36+UR9+0xa980], R50 ;  /* 0x00a9803224007988 */ /* 0x0001e80008000009 */
[----:B----4-:R-:W-:Y:S04]  /*22c00*/  STS.U8 [R36+UR9+0xe980], R5 ;  /* 0x00e9800524007988 */ /* 0x010fe80008000009 */
[----:B------:R-:W-:Y:S04]  /*22c10*/  STS.U8 [R36+UR9+0xad80], R2 ;  /* 0x00ad800224007988 */ /* 0x000fe80008000009 */
[----:B0-----:R-:W4:Y:S04]  /*22c20*/  LDL.LU R14, [R1+0xb5c] ;  /* 0x000b5c00010e7983 */ /* 0x001f280000300800 */
[----:B-1----:R-:W4:Y:S04]  /*22c30*/  LDL.LU R15, [R1+0xb50] ;  /* 0x000b5000010f7983 */ /* 0x002f280000300800 */
[----:B------:R0:W-:Y:S04]  /*22c40*/  STS.U8 [R36+UR9+0xed80], R3 ;  /* 0x00ed800324007988 */ /* 0x0001e80008000009 */
[----:B--2---:R-:W2:Y:S04]  /*22c50*/  LDL.LU R48, [R1+0x2e4] ;  /* 0x0002e40001307983 */ /* 0x004ea80000300800 */
[----:B------:R-:W2:Y:S04]  /*22c60*/  LDL.LU R50, [R1+0x2dc] ;  /* 0x0002dc0001327983 */ /* 0x000ea80000300800 */
[----:B------:R1:W-:Y:S04]  /*22c70*/  STS.U8 [R36+UR9+0xb180], R4 ;  /* 0x00b1800424007988 */ /* 0x0003e80008000009 */
[----:B0-----:R-:W2:Y:S04]  /*22c80*/  LDL.LU R3, [R1+0x29c] ;  /* 0x00029c0001037983 */ /* 0x001ea80000300800 */
[----:B-1----:R-:W2:Y:S04]  /*22c90*/  LDL.LU R4, [R1+0x294] ;  /* 0x0002940001047983 */ /* 0x002ea80000300800 */
        /* <DEDUP_REMOVED lines=12> */
[----:B---3--:R-:W-:Y:S04]  /*22d60*/  STS.U8 [R36+UR9+0xf180], R6 ;  /* 0x00f1800624007988 */ /* 0x008fe80008000009 */
[----:B------:R-:W3:Y:S04]  /*22d70*/  LDL.LU R46, [R1+0xc8] ;  /* 0x0000c800012e7983 */ /* 0x000ee80000300800 */
[----:B------:R-:W3:Y:S04]  /*22d80*/  LDL.LU R5, [R1+0x94] ;  /* 0x0000940001057983 */ /* 0x000ee80000300800 */
[----:B------:R0:W-:Y:S04]  /*22d90*/  STS.U8 [R36+UR9+0xb580], R0 ;  /* 0x00b5800024007988 */ /* 0x0001e80008000009 */
[----:B------:R1:W-:Y:S04]  /*22da0*/  STS.U8 [R36+UR9+0xf580], R52 ;  /* 0x00f5803424007988 */ /* 0x0003e80008000009 */
[----:B0-----:R-:W3:Y:S04]  /*22db0*/  LDL.LU R0, [R1+0x90] ;  /* 0x0000900001007983 */ /* 0x001ee80000300800 */
[----:B------:R-:W3:Y:S04]  /*22dc0*/  LDL.LU R2, [R1+0x60] ;  /* 0x0000600001027983 */ /* 0x000ee80000300800 */
[----:B------:R-:W3:Y:S04]  /*22dd0*/  LDL.LU R6, [R1+0x5c] ;  /* 0x00005c0001067983 */ /* 0x000ee80000300800 */
[----:B-1----:R-:W3:Y:S01]  /*22de0*/  LDL.LU R52, [R1+0x244] ;  /* 0x0002440001347983 */ /* 0x002ee20000300800 */
[----:B------:R-:W-:-:S03]  /*22df0*/  LOP3.LUT R27, R38, 0x40, RZ, 0x3c, !PT ;  /* 0x00000040261b7812 */ /* 0x000fc600078e3cff */
[----:B------:R-:W-:Y:S04]  /*22e00*/  STS.U8 [R36+UR9+0xb980], R19 ;  /* 0x00b9801324007988 */ /* 0x000fe80008000009 */
[----:B------:R-:W-:Y:S04]  /*22e10*/  STS.U8 [R36+UR9+0xf980], R18 ;  /* 0x00f9801224007988 */ /* 0x000fe80008000009 */
[----:B------:R-:W-:Y:S04]  /*22e20*/  STS.U8 [R36+UR9+0xbd80], R17 ;  /* 0x00bd801124007988 */ /* 0x000fe80008000009 */
[----:B------:R-:W-:Y:S04]  /*22e30*/  STS.U8 [R36+UR9+0xfd80], R16 ;  /* 0x00fd801024007988 */ /* 0x000fe80008000009 */
[----:B----4-:R0:W-:Y:S04]  /*22e40*/  STS.U8 [R27+UR9+0x8200], R14 ;  /* 0x0082000e1b007988 */ /* 0x0101e80008000009 */
[----:B------:R1:W-:Y:S04]  /*22e50*/  STS.U8 [R27+UR9+0xc200], R15 ;  /* 0x00c2000f1b007988 */ /* 0x0003e80008000009 */
[----:B--2---:R2:W-:Y:S04]  /*22e60*/  STS.U8 [R27+UR9+0x8600], R48 ;  /* 0x008600301b007988 */ /* 0x0045e80008000009 */
[----:B------:R4:W-:Y:S04]  /*22e70*/  STS.U8 [R27+UR9+0xc600], R50 ;  /* 0x00c600321b007988 */ /* 0x0009e80008000009 */
[----:B0-----:R-:W3:Y:S04]  /*22e80*/  LDL.LU R14, [R1+0xc44] ;  /* 0x000c4400010e7983 */ /* 0x001ee80000300800 */
[----:B-1----:R-:W3:Y:S04]  /*22e90*/  LDL.LU R15, [R1+0xc40] ;  /* 0x000c4000010f7983 */ /* 0x002ee80000300800 */
[----:B--2---:R-:W2:Y:S04]  /*22ea0*/  LDL.LU R48, [R1+0xc3c] ;  /* 0x000c3c0001307983 */ /* 0x004ea80000300800 */
[----:B------:R0:W-:Y:S04]  /*22eb0*/  STS.U8 [R27+UR9+0x8a00], R3 ;  /* 0x008a00031b007988 */ /* 0x0001e80008000009 */
[----:B----4-:R-:W4:Y:S04]  /*22ec0*/  LDL.LU R50, [R1+0xc38] ;  /* 0x000c380001327983 */ /* 0x010f280000300800 */
[----:B------:R1:W-:Y:S04]  /*22ed0*/  STS.U8 [R27+UR9+0xca00], R4 ;  /* 0x00ca00041b007988 */ /* 0x0003e80008000009 */
[----:B0-----:R-:W2:Y:S04]  /*22ee0*/  LDL.LU R3, [R1+0xc34] ;  /* 0x000c340001037983 */ /* 0x001ea80000300800 */
[----:B-1----:R-:W2:Y:S04]  /*22ef0*/  LDL.LU R4, [R1+0xc30] ;  /* 0x000c300001047983 */ /* 0x002ea80000300800 */
[----:B---3--:R-:W-:Y:S04]  /*22f00*/  STS.U8 [R27+UR9+0x8e00], R52 ;  /* 0x008e00341b007988 */ /* 0x008fe80008000009 */
[----:B------:R-:W-:Y:S04]  /*22f10*/  STS.U8 [R27+UR9+0xce00], R32 ;  /* 0x00ce00201b007988 */ /* 0x000fe80008000009 */
[----:B------:R-:W-:Y:S04]  /*22f20*/  STS.U8 [R27+UR9+0x9200], R34 ;  /* 0x009200221b007988 */ /* 0x000fe80008000009 */
[----:B------:R0:W-:Y:S04]  /*22f30*/  STS.U8 [R27+UR9+0xd200], R25 ;  /* 0x00d200191b007988 */ /* 0x0001e80008000009 */
[----:B------:R-:W-:Y:S04]  /*22f40*/  STS.U8 [R27+UR9+0x9600], R26 ;  /* 0x0096001a1b007988 */ /* 0x000fe80008000009 */
[----:B------:R1:W-:Y:S04]  /*22f50*/  STS.U8 [R27+UR9+0xd600], R29 ;  /* 0x00d6001d1b007988 */ /* 0x0003e80008000009 */
[----:B------:R3:W-:Y:S04]  /*22f60*/  STS.U8 [R27+UR9+0x9a00], R28 ;  /* 0x009a001c1b007988 */ /* 0x0007e80008000009 */
[----:B------:R-:W-:Y:S04]  /*22f70*/  STS.U8 [R27+UR9+0xda00], R30 ;  /* 0x00da001e1b007988 */ /* 0x000fe80008000009 */
[----:B------:R0:W-:Y:S04]  /*22f80*/  STS.U8 [R27+UR9+0x9e00], R8 ;  /* 0x009e00081b007988 */ /* 0x0001e80008000009 */
[----:B------:R1:W-:Y:S04]  /*22f90*/  STS.U8 [R27+UR9+0xde00], R9 ;  /* 0x00de00091b007988 */ /* 0x0003e80008000009 */
[----:B------:R3:W-:Y:S04]  /*22fa0*/  STS.U8 [R27+UR9+0xa200], R10 ;  /* 0x00a2000a1b007988 */ /* 0x0007e80008000009 */
[----:B0-----:R-:W4:Y:S04]  /*22fb0*/  LDL.LU R25, [R1+0xb40] ;  /* 0x000b400001197983 */ /* 0x001f280000300800 */
[----:B-1----:R-:W4:Y:S04]  /*22fc0*/  LDL.LU R29, [R1+0xb30] ;  /* 0x000b3000011d7983 */ /* 0x002f280000300800 */
[----:B---3--:R-:W3:Y:S04]  /*22fd0*/  LDL.LU R28, [R1+0x2d4] ;  /* 0x0002d400011c7983 */ /* 0x008ee80000300800 */
[----:B------:R0:W-:Y:S04]  /*22fe0*/  STS.U8 [R27+UR9+0xe200], R11 ;  /* 0x00e2000b1b007988 */ /* 0x0001e80008000009 */
[----:B------:R-:W3:Y:S04]  /*22ff0*/  LDL.LU R8, [R1+0x2d0] ;  /* 0x0002d00001087983 */ /* 0x000ee80000300800 */
[----:B------:R-:W3:Y:S04]  /*23000*/  LDL.LU R9, [R1+0x28c] ;  /* 0x00028c0001097983 */ /* 0x000ee80000300800 */
[----:B------:R1:W-:Y:S04]  /*23010*/  STS.U8 [R27+UR9+0xa600], R44 ;  /* 0x00a6002c1b007988 */ /* 0x0003e80008000009 */
[----:B------:R-:W3:Y:S04]  /*23020*/  LDL.LU R10, [R1+0x288] ;  /* 0x00028800010a7983 */ /* 0x000ee80000300800 */
[----:B------:R0:W-:Y:S04]  /*23030*/  STS.U8 [R27+UR9+0xe600], R46 ;  /* 0x00e6002e1b007988 */ /* 0x0001e80008000009 */
[----:B------:R-:W-:Y:S04]  /*23040*/  STS.U8 [R27+UR9+0xaa00], R5 ;  /* 0x00aa00051b007988 */ /* 0x000fe80008000009 */
[----:B------:R1:W-:Y:S04]  /*23050*/  STS.U8 [R27+UR9+0xea00], R0 ;  /* 0x00ea00001b007988 */ /* 0x0003e80008000009 */
[----:B0-----:R-:W3:Y:S04]  /*23060*/  LDL.LU R11, [R1+0x23c] ;  /* 0x00023c00010b7983 */ /* 0x001ee80000300800 */
[----:B------:R0:W-:Y:S04]  /*23070*/  STS.U8 [R27+UR9+0xae00], R2 ;  /* 0x00ae00021b007988 */ /* 0x0001e80008000009 */
[----:B-1----:R-:W3:Y:S04]  /*23080*/  LDL.LU R44, [R1+0x238] ;  /* 0x00023800012c7983 */ /* 0x002ee80000300800 */
[----:B------:R-:W3:Y:S04]  /*23090*/  LDL.LU R46, [R1+0x1fc] ;  /* 0x0001fc00012e7983 */ /* 0x000ee80000300800 */
[----:B------:R-:W3:Y:S04]  /*230a0*/  LDL.LU R0, [R1+0x1f8] ;  /* 0x0001f80001007983 */ /* 0x000ee80000300800 */
[----:B0-----:R-:W3:Y:S04]  /*230b0*/  LDL.LU R2, [R1+0x1bc] ;  /* 0x0001bc0001027983 */ /* 0x001ee80000300800 */
[----:B------:R0:W-:Y:S04]  /*230c0*/  STS.U8 [R27+UR9+0xee00], R6 ;  /* 0x00ee00061b007988 */ /* 0x0001e80008000009 */
[----:B------:R-:W3:Y:S04]  /*230d0*/  LDL.LU R52, [R1+0x1b8] ;  /* 0x0001b80001347983 */ /* 0x000ee80000300800 */
[----:B------:R-:W3:Y:S04]  /*230e0*/  LDL.LU R32, [R1+0x17c] ;  /* 0x00017c0001207983 */ /* 0x000ee80000300800 */
[----:B------:R-:W3:Y:S01]  /*230f0*/  LDL.LU R5, [R1+0x178] ;  /* 0x0001780001057983 */ /* 0x000ee20000300800 */
[----:B------:R-:W-:-:S03]  /*23100*/  LOP3.LUT R26, R38, 0x50, RZ, 0x3c, !PT ;  /* 0x00000050261a7812 */ /* 0x000fc600078e3cff */
[----:B0-----:R-:W3:Y:S04]  /*23110*/  LDL.LU R6, [R1+0x13c] ;  /* 0x00013c0001067983 */ /* 0x001ee80000300800 */
[----:B--2---:R-:W-:Y:S04]  /*23120*/  STS.U8 [R27+UR9+0xb200], R4 ;  /* 0x00b200041b007988 */ /* 0x004fe80008000009 */
[----:B------:R0:W-:Y:S04]  /*23130*/  STS.U8 [R27+UR9+0xf200], R3 ;  /* 0x00f200031b007988 */ /* 0x0001e80008000009 */
[----:B----4-:R-:W-:Y:S04]  /*23140*/  STS.U8 [R27+UR9+0xb600], R50 ;  /* 0x00b600321b007988 */ /* 0x010fe80008000009 */
[----:B------:R-:W-:Y:S04]  /*23150*/  STS.U8 [R27+UR9+0xf600], R48 ;  /* 0x00f600301b007988 */ /* 0x000fe80008000009 */
[----:B------:R-:W-:Y:S04]  /*23160*/  STS.U8 [R27+UR9+0xba00], R15 ;  /* 0x00ba000f1b007988 */ /* 0x000fe80008000009 */
[----:B------:R-:W-:Y:S04]  /*23170*/  STS.U8 [R27+UR9+0xfa00], R14 ;  /* 0x00fa000e1b007988 */ /* 0x000fe80008000009 */
[----:B------:R-:W-:Y:S04]  /*23180*/  STS.U8 [R27+UR9+0xbe00], R13 ;  /* 0x00be000d1b007988 */ /* 0x000fe80008000009 */
[----:B------:R1:W-:Y:S04]  /*23190*/  STS.U8 [R27+UR9+0xfe00], R12 ;  /* 0x00fe000c1b007988 */ /* 0x0003e80008000009 */
[----:B0-----:R-:W2:Y:S04]  /*231a0*/  LDL.LU R3, [R1+0x138] ;  /* 0x0001380001037983 */ /* 0x001ea80000300800 */
[----:B------:R-:W4:Y:S04]  /*231b0*/  LDL.LU R4, [R1+0xfc] ;  /* 0x0000fc0001047983 */ /* 0x000f280000300800 */
[----:B------:R-:W4:Y:S04]  /*231c0*/  LDL.LU R34, [R1+0xf8] ;  /* 0x0000f80001227983 */ /* 0x000f280000300800 */
[----:B------:R-:W4:Y:S04]  /*231d0*/  LDL.LU R30, [R1+0xc0] ;  /* 0x0000c000011e7983 */ /* 0x000f280000300800 */
[----:B-1----:R-:W4:Y:S04]  /*231e0*/  LDL.LU R12, [R1+0xbc] ;  /* 0x0000bc00010c7983 */ /* 0x002f280000300800 */
[----:B------:R-:W4:Y:S04]  /*231f0*/  LDL.LU R13, [R1+0x8c] ;  /* 0x00008c00010d7983 */ /* 0x000f280000300800 */
[----:B------:R-:W4:Y:S04]  /*23200*/  LDL.LU R48, [R1+0x88] ;  /* 0x0000880001307983 */ /* 0x000f280000300800 */
[----:B------:R-:W4:Y:S04]  /*23210*/  LDL.LU R50, [R1+0x58] ;  /* 0x0000580001327983 */ /* 0x000f280000300800 */
[----:B------:R0:W-:Y:S04]  /*23220*/  STS.U8 [R26+UR9+0x8280], R25 ;  /* 0x008280191a007988 */ /* 0x0001e80008000009 */
[----:B------:R1:W-:Y:S04]  /*23230*/  STS.U8 [R26+UR9+0xc280], R29 ;  /* 0x00c2801d1a007988 */ /* 0x0003e80008000009 */
[----:B---3--:R3:W-:Y:S04]  /*23240*/  STS.U8 [R26+UR9+0x8680], R28 ;  /* 0x0086801c1a007988 */ /* 0x0087e80008000009 */
        /* <DEDUP_REMOVED lines=9> */
[----:B------:R1:W-:Y:S04]  /*232e0*/  STS.U8 [R26+UR9+0xce80], R44 ;  /* 0x00ce802c1a007988 */ /* 0x0003e80008000009 */
[----:B------:R1:W-:Y:S04]  /*232f0*/  STS.U8 [R26+UR9+0x9280], R46 ;  /* 0x0092802e1a007988 */ /* 0x0003e80008000009 */
[----:B0-----:R-:W3:Y:S04]  /*23300*/  LDL.LU R10, [R1+0xc1c] ;  /* 0x000c1c00010a7983 */ /* 0x001ee80000300800 */
[----:B------:R0:W-:Y:S04]  /*23310*/  STS.U8 [R26+UR9+0xd280], R0 ;  /* 0x00d280001a007988 */ /* 0x0001e80008000009 */
[----:B-1----:R-:W3:Y:S04]  /*23320*/  LDL.LU R11, [R1+0xc18] ;  /* 0x000c1800010b7983 */ /* 0x002ee80000300800 */
[----:B------:R-:W3:Y:S04]  /*23330*/  LDL.LU R44, [R1+0xc14] ;  /* 0x000c1400012c7983 */ /* 0x000ee80000300800 */
[----:B------:R1:W-:Y:S04]  /*23340*/  STS.U8 [R26+UR9+0x9680], R2 ;  /* 0x009680021a007988 */ /* 0x0003e80008000009 */
[----:B------:R-:W3:Y:S04]  /*23350*/  LDL.LU R46, [R1+0xc10] ;  /* 0x000c1000012e7983 */ /* 0x000ee80000300800 */
[----:B0-----:R-:W3:Y:S04]  /*23360*/  LDL.LU R0, [R1+0xc0c] ;  /* 0x000c0c0001007983 */ /* 0x001ee80000300800 */
[----:B-1----:R-:W3:Y:S04]  /*23370*/  LDL.LU R2, [R1+0xc08] ;  /* 0x000c080001027983 */ /* 0x002ee80000300800 */
[----:B------:R-:W-:Y:S04]  /*23380*/  STS.U8 [R26+UR9+0xd680], R52 ;  /* 0x00d680341a007988 */ /* 0x000fe80008000009 */
[----:B------:R-:W-:Y:S04]  /*23390*/  STS.U8 [R26+UR9+0x9a80], R32 ;  /* 0x009a80201a007988 */ /* 0x000fe80008000009 */
[----:B------:R0:W-:Y:S04]  /*233a0*/  STS.U8 [R26+UR9+0xda80], R5 ;  /* 0x00da80051a007988 */ /* 0x0001e80008000009 */
[----:B------:R1:W-:Y:S04]  /*233b0*/  STS.U8 [R26+UR9+0x9e80], R6 ;  /* 0x009e80061a007988 */ /* 0x0003e80008000009 */
[----:B0-----:R-:W3:Y:S04]  /*233c0*/  LDL.LU R5, [R1+0xb24] ;  /* 0x000b240001057983 */ /* 0x001ee80000300800 */
[----:B-1----:R-:W3:Y:S04]  /*233d0*/  LDL.LU R6, [R1+0xb18] ;  /* 0x000b180001067983 */ /* 0x002ee80000300800 */
[----:B------:R-:W3:Y:S04]  /*233e0*/  LDL.LU R52, [R1+0x2cc] ;  /* 0x0002cc0001347983 */ /* 0x000ee80000300800 */
[----:B------:R-:W3:Y:S04]  /*233f0*/  LDL.LU R32, [R1+0x2c8] ;  /* 0x0002c80001207983 */ /* 0x000ee80000300800 */
[----:B--2---:R0:W-:Y:S04]  /*23400*/  STS.U8 [R26+UR9+0xde80], R3 ;  /* 0x00de80031a007988 */ /* 0x0041e80008000009 */
[----:B----4-:R1:W-:Y:S04]  /*23410*/  STS.U8 [R26+UR9+0xa280], R4 ;  /* 0x00a280041a007988 */ /* 0x0103e80008000009 */
[----:B------:R2:W-:Y:S04]  /*23420*/  STS.U8 [R26+UR9+0xe280], R34 ;  /* 0x00e280221a007988 */ /* 0x0005e80008000009 */
[----:B------:R4:W-:Y:S04]  /*23430*/  STS.U8 [R26+UR9+0xa680], R30 ;  /* 0x00a6801e1a007988 */ /* 0x0009e80008000009 */
[----:B------:R-:W-:Y:S04]  /*23440*/  STS.U8 [R26+UR9+0xe680], R12 ;  /* 0x00e6800c1a007988 */ /* 0x000fe80008000009 */
[----:B------:R2:W-:Y:S04]  /*23450*/  STS.U8 [R26+UR9+0xaa80], R13 ;  /* 0x00aa800d1a007988 */ /* 0x0005e80008000009 */
[----:B0-----:R-:W3:Y:S04]  /*23460*/  LDL.LU R3, [R1+0x284] ;  /* 0x0002840001037983 */ /* 0x001ee80000300800 */
[----:B-1----:R-:W3:Y:S04]  /*23470*/  LDL.LU R4, [R1+0x280] ;  /* 0x0002800001047983 */ /* 0x002ee80000300800 */
[----:B--2---:R-:W2:Y:S04]  /*23480*/  LDL.LU R34, [R1+0x27c] ;  /* 0x00027c0001227983 */ /* 0x004ea80000300800 */
[----:B----4-:R-:W4:Y:S04]  /*23490*/  LDL.LU R30, [R1+0x278] ;  /* 0x00027800011e7983 */ /* 0x010f280000300800 */
[----:B------:R0:W-:Y:S04]  /*234a0*/  STS.U8 [R26+UR9+0xea80], R48 ;  /* 0x00ea80301a007988 */ /* 0x0001e80008000009 */
[----:B------:R-:W2:Y:S04]  /*234b0*/  LDL R13, [R1+0x34c] ;  /* 0x00034c00010d7983 */ /* 0x000ea80000100800 */
[----:B------:R-:W4:Y:S04]  /*234c0*/  LDL R12, [R1+0x350] ;  /* 0x00035000010c7983 */ /* 0x000f280000100800 */
[----:B------:R-:W-:Y:S01]  /*234d0*/  STS.U8 [R26+UR9+0xae80], R50 ;  /* 0x00ae80321a007988 */ /* 0x000fe20008000009 */
[----:B------:R-:W-:-:S03]  /*234e0*/  PRMT R7, RZ, 0x7610, R7 ;  /* 0x00007610ff077816 */ /* 0x000fc60000000007 */
[----:B0-----:R-:W4:Y:S04]  /*234f0*/  LDL R48, [R1+0x39c] ;  /* 0x00039c0001307983 */ /* 0x001f280000100800 */
[----:B------:R-:W-:Y:S04]  /*23500*/  STS.U8 [R26+UR9+0xee80], R25 ;  /* 0x00ee80191a007988 */ /* 0x000fe80008000009 */
[----:B---3--:R0:W-:Y:S04]  /*23510*/  STS.U8 [R26+UR9+0xb280], R2 ;  /* 0x00b280021a007988 */ /* 0x0081e80008000009 */
[----:B------:R1:W-:Y:S04]  /*23520*/  STS.U8 [R26+UR9+0xf280], R0 ;  /* 0x00f280001a007988 */ /* 0x0003e80008000009 */
[----:B0-----:R-:W3:Y:S04]  /*23530*/  LDL R2, [R1+0x38c] ;  /* 0x00038c0001027983 */ /* 0x001ee80000100800 */
[----:B-1----:R-:W3:Y:S04]  /*23540*/  LDL R0, [R1+0x390] ;  /* 0x0003900001007983 */ /* 0x002ee80000100800 */
[----:B------:R0:W-:Y:S04]  /*23550*/  STS.U8 [R26+UR9+0xb680], R46 ;  /* 0x00b6802e1a007988 */ /* 0x0001e80008000009 */
[----:B------:R1:W-:Y:S01]  /*23560*/  STS.U8 [R26+UR9+0xf680], R44 ;  /* 0x00f6802c1a007988 */ /* 0x0003e20008000009 */
[----:B------:R-:W-:-:S03]  /*23570*/  LOP3.LUT R25, R38, 0x60, RZ, 0x3c, !PT ;  /* 0x0000006026197812 */ /* 0x000fc600078e3cff */
[----:B------:R-:W-:Y:S04]  /*23580*/  STS.U8 [R26+UR9+0xba80], R11 ;  /* 0x00ba800b1a007988 */ /* 0x000fe80008000009 */
[----:B------:R-:W-:Y:S04]  /*23590*/  STS.U8 [R26+UR9+0xfa80], R10 ;  /* 0x00fa800a1a007988 */ /* 0x000fe80008000009 */
[----:B------:R-:W-:Y:S04]  /*235a0*/  STS.U8 [R26+UR9+0xbe80], R9 ;  /* 0x00be80091a007988 */ /* 0x000fe80008000009 */
[----:B------:R-:W-:Y:S04]  /*235b0*/  STS.U8 [R26+UR9+0xfe80], R8 ;  /* 0x00fe80081a007988 */ /* 0x000fe80008000009 */
[----:B------:R0:W-:Y:S04]  /*235c0*/  STS.U8 [R25+UR9+0x8300], R5 ;  /* 0x0083000519007988 */ /* 0x0001e80008000009 */
[----:B------:R0:W-:Y:S04]  /*235d0*/  STS.U8 [R25+UR9+0xc300], R6 ;  /* 0x00c3000619007988 */ /* 0x0001e80008000009 */
[----:B------:R-:W-:Y:S04]  /*235e0*/  STS.U8 [R25+UR9+0x8700], R52 ;  /* 0x0087003419007988 */ /* 0x000fe80008000009 */
[----:B------:R1:W-:Y:S04]  /*235f0*/  STS.U8 [R25+UR9+0xc700], R32 ;  /* 0x00c7002019007988 */ /* 0x0003e80008000009 */
[----:B0-----:R-:W3:Y:S04]  /*23600*/  LDL R46, [R1+0x3a0] ;  /* 0x0003a000012e7983 */ /* 0x001ee80000100800 */
[----:B-1----:R-:W3:Y:S04]  /*23610*/  LDL R44, [R1+0x364] ;  /* 0x00036400012c7983 */ /* 0x002ee80000100800 */
[----:B------:R-:W3:Y:S04]  /*23620*/  LDL R5, [R1+0x358] ;  /* 0x0003580001057983 */ /* 0x000ee80000100800 */
[----:B------:R-:W3:Y:S04]  /*23630*/  LDL R6, [R1+0x354] ;  /* 0x0003540001067983 */ /* 0x000ee80000100800 */
[----:B------:R-:W3:Y:S04]  /*23640*/  LDL R32, [R1+0x3a4] ;  /* 0x0003a40001207983 */ /* 0x000ee80000100800 */
[----:B------:R0:W-:Y:S04]  /*23650*/  STS.U8 [R25+UR9+0x8b00], R3 ;  /* 0x008b000319007988 */ /* 0x0001e80008000009 */
[----:B------:R1:W-:Y:S01]  /*23660*/  STS.U8 [R25+UR9+0xcb00], R4 ;  /* 0x00cb000419007988 */ /* 0x0003e20008000009 */
[----:B--2---:R-:W-:-:S02]  /*23670*/  @!P1 IMAD.MOV.U32 R11, RZ, RZ, R13 ;  /* 0x000000ffff0b9224 */ /* 0x004fc400078e000d */
[----:B----4-:R-:W-:Y:S01]  /*23680*/  @!P1 IMAD.MOV.U32 R10, RZ, RZ, R12 ;  /* 0x000000ffff0a9224 */ /* 0x010fe200078e000c */
[----:B0-----:R-:W2:Y:S04]  /*23690*/  LDL R3, [R1+0x398] ;  /* 0x0003980001037983 */ /* 0x001ea80000100800 */
[----:B-1----:R-:W4:Y:S04]  /*236a0*/  LDL R4, [R1+0x394] ;  /* 0x0003940001047983 */ /* 0x002f280000100800 */
[----:B------:R3:W4:Y:S02]  /*236b0*/  @!P1 LDG.E.U8 R7, desc[UR20][R10.64] ;  /* 0x000000140a079981 */ /* 0x000724000c1e1100 */
[----:B---3--:R-:W-:-:S02]  /*236c0*/  @!P1 IMAD.MOV.U32 R11, RZ, RZ, R2 ;  /* 0x000000ffff0b9224 */ /* 0x008fc400078e0002 */
[----:B------:R-:W3:Y:S01]  /*236d0*/  LDL R2, [R1+0x35c] ;  /* 0x00035c0001027983 */ /* 0x000ee20000100800 */
[----:B------:R-:W-:-:S03]  /*236e0*/  @!P1 IMAD.MOV.U32 R10, RZ, RZ, R0 ;  /* 0x000000ffff0a9224 */ /* 0x000fc600078e0000 */
[----:B------:R-:W3:Y:S04]  /*236f0*/  LDL R0, [R1+0x360] ;  /* 0x0003600001007983 */ /* 0x000ee80000100800 */
[----:B------:R0:W-:Y:S04]  /*23700*/  STS.U8 [R25+UR9+0x8f00], R34 ;  /* 0x008f002219007988 */ /* 0x0001e80008000009 */
[----:B------:R1:W-:Y:S04]  /*23710*/  STS.U8 [R25+UR9+0xcf00], R30 ;  /* 0x00cf001e19007988 */ /* 0x0003e80008000009 */
[----:B0-----:R-:W3:Y:S04]  /*23720*/  LDL R34, [R1+0x368] ;  /* 0x0003680001227983 */ /* 0x001ee80000100800 */
[----:B-1----:R-:W3:Y:S01]  /*23730*/  LDL R30, [R1+0x3a8] ;  /* 0x0003a800011e7983 */ /* 0x002ee20000100800 */
[----:B------:R-:W-:-:S02]  /*23740*/  PRMT R8, RZ, 0x7610, R8 ;  /* 0x00007610ff087816 */ /* 0x000fc40000000008 */
[----:B------:R-:W-:Y:S01]  /*23750*/  PRMT R9, RZ, 0x7610, R9 ;  /* 0x00007610ff097816 */ /* 0x000fe20000000009 */
[----:B------:R-:W-:Y:S02]  /*23760*/  @!P1 IMAD.MOV.U32 R12, RZ, RZ, R5 ;  /* 0x000000ffff0c9224 */ /* 0x000fe400078e0005 */
[----:B------:R-:W-:Y:S01]  /*23770*/  @!P1 IMAD.MOV.U32 R13, RZ, RZ, R6 ;  /* 0x000000ffff0d9224 */ /* 0x000fe200078e0006 */
[----:B------:R-:W3:Y:S04]  /*23780*/  LDL R5, [R1+0x370] ;  /* 0x0003700001057983 */ /* 0x000ee80000100800 */
[----:B------:R-:W3:Y:S04]  /*23790*/  LDL R6, [R1+0x36c] ;  /* 0x00036c0001067983 */ /* 0x000ee80000100800 */
[----:B------:R0:W3:Y:S04]  /*237a0*/  @!P1 LDG.E.U8 R8, desc[UR20][R10.64] ;  /* 0x000000140a089981 */ /* 0x0000e8000c1e1100 */
[----:B------:R2:W3:Y:S01]  /*237b0*/  @!P1 LDG.E.U8 R9, desc[UR20][R12.64] ;  /* 0x000000140c099981 */ /* 0x0004e2000c1e1100 */
[----:B0-----:R-:W-:Y:S01]  /*237c0*/  PRMT R10, RZ, 0x7610, R10 ;  /* 0x00007610ff0a7816 */ /* 0x001fe2000000000a */
[----:B--2---:R-:W-:-:S02]  /*237d0*/  @!P1 IMAD.MOV.U32 R12, RZ, RZ, R3 ;  /* 0x000000ffff0c9224 */ /* 0x004fc400078e0003 */
[----:B----4-:R-:W-:Y:S01]  /*237e0*/  @!P1 IMAD.MOV.U32 R13, RZ, RZ, R4 ;  /* 0x000000ffff0d9224 */ /* 0x010fe200078e0004 */
[----:B------:R-:W2:Y:S04]  /*237f0*/  LDL R3, [R1+0x3b0] ;  /* 0x0003b00001037983 */ /* 0x000ea80000100800 */
[----:B------:R-:W4:Y:S04]  /*23800*/  LDL R4, [R1+0x3ac] ;  /* 0x0003ac0001047983 */ /* 0x000f280000100800 */
[----:B------:R3:W4:Y:S02]  /*23810*/  @!P1 LDG.E.U8 R10, desc[UR20][R12.64] ;  /* 0x000000140c0a9981 */ /* 0x000724000c1e1100 */
[----:B---3--:R-:W-:-:S02]  /*23820*/  @!P1 IMAD.MOV.U32 R13, RZ, RZ, R2 ;  /* 0x000000ffff0d9224 */ /* 0x008fc400078e0002 */
[----:B------:R-:W3:Y:S01]  /*23830*/  LDL R2, [R1+0x374] ;  /* 0x0003740001027983 */ /* 0x000ee20000100800 */
[----:B------:R-:W-:-:S03]  /*23840*/  @!P1 IMAD.MOV.U32 R12, RZ, RZ, R0 ;  /* 0x000000ffff0c9224 */ /* 0x000fc600078e0000 */
[----:B------:R-:W3:Y:S01]  /*23850*/  LDL R0, [R1+0x378] ;  /* 0x0003780001007983 */ /* 0x000ee20000100800 */
[----:B------:R-:W-:Y:S02]  /*23860*/  PRMT R11, RZ, 0x7610, R11 ;  /* 0x00007610ff0b7816 */ /* 0x000fe4000000000b */
[----:B------:R-:W-:-:S04]  /*23870*/  PRMT R14, RZ, 0x7610, R14 ;  /* 0x00007610ff0e7816 */ /* 0x000fc8000000000e */
[----:B------:R0:W3:Y:S01]  /*23880*/  @!P1 LDG.E.U8 R11, desc[UR20][R12.64] ;  /* 0x000000140c0b9981 */ /* 0x0000e2000c1e1100 */
[----:B------:R-:W-:Y:S01]  /*23890*/  PRMT R15, RZ, 0x7610, R15 ;  /* 0x00007610ff0f7816 */ /* 0x000fe2000000000f */
[----:B0-----:R-:W-:Y:S02]  /*238a0*/  @!P1 IMAD.MOV.U32 R12, RZ, RZ, R46 ;  /* 0x000000ffff0c9224 */ /* 0x001fe400078e002e */
[----:B------:R-:W-:-:S05]  /*238b0*/  @!P1 IMAD.MOV.U32 R13, RZ, RZ, R48 ;  /* 0x000000ffff0d9224 */ /* 0x000fca00078e0030 */
[----:B------:R0:W3:Y:S01]  /*238c0*/  @!P1 LDG.E.U8 R14, desc[UR20][R12.64] ;  /* 0x000000140c0e9981 */ /* 0x0000e2000c1e1100 */
[----:B------:R-:W-:Y:S01]  /*238d0*/  PRMT R16, RZ, 0x7610, R16 ;  /* 0x00007610ff107816 */ /* 0x000fe20000000010 */
[----:B0-----:R-:W-:Y:S02]  /*238e0*/  @!P1 IMAD.MOV.U32 R12, RZ, RZ, R34 ;  /* 0x000000ffff0c9224 */ /* 0x001fe400078e0022 */
[----:B------:R-:W-:-:S05]  /*238f0*/  @!P1 IMAD.MOV.U32 R13, RZ, RZ, R44 ;  /* 0x000000ffff0d9224 */ /* 0x000fca00078e002c */
[----:B------:R0:W3:Y:S01]  /*23900*/  @!P1 LDG.E.U8 R15, desc[UR20][R12.64] ;  /* 0x000000140c0f9981 */ /* 0x0000e2000c1e1100 */
[----:B------:R-:W-:Y:S01]  /*23910*/  PRMT R17, RZ, 0x7610, R17 ;  /* 0x00007610ff117816 */ /* 0x000fe20000000011 */
[----:B0-----:R-:W-:Y:S02]  /*23920*/  @!P1 IMAD.MOV.U32 R12, RZ, RZ, R30 ;  /* 0x000000ffff0c9224 */ /* 0x001fe400078e001e */
[----:B------:R-:W-:Y:S01]  /*23930*/  @!P1 IMAD.MOV.U32 R13, RZ, RZ, R32 ;  /* 0x000000ffff0d9224 */ /* 0x000fe200078e0020 */
[----:B------:R-:W-:Y:S01]  /*23940*/  PRMT R18, RZ, 0x7610, R18 ;  /* 0x00007610ff127816 */ /* 0x000fe20000000012 */
[----:B------:R-:W3:Y:S04]  /*23950*/  LDL R30, [R1+0x3bc] ;  /* 0x0003bc00011e7983 */ /* 0x000ee80000100800 */
[----:B------:R0:W3:Y:S02]  /*23960*/  @!P1 LDG.E.U8 R16, desc[UR20][R12.64] ;  /* 0x000000140c109981 */ /* 0x0000e4000c1e1100 */
[----:B0-----:R-:W-:-:S02]  /*23970*/  @!P1 IMAD.MOV.U32 R12, RZ, RZ, R5 ;  /* 0x000000ffff0c9224 */ /* 0x001fc400078e0005 */
[----:B------:R-:W-:Y:S01]  /*23980*/  @!P1 IMAD.MOV.U32 R13, RZ, RZ, R6 ;  /* 0x000000ffff0d9224 */ /* 0x000fe200078e0006 */
[----:B------:R-:W3:Y:S04]  /*23990*/  LDL R5, [R1+0x384] ;  /* 0x0003840001057983 */ /* 0x000ee80000100800 */
[----:B------:R-:W3:Y:S04]  /*239a0*/  LDL R6, [R1+0x3c0] ;  /* 0x0003c00001067983 */ /* 0x000ee80000100800 */
[----:B------:R2:W3:Y:S01]  /*239b0*/  @!P1 LDG.E.U8 R17, desc[UR20][R12.64] ;  /* 0x000000140c119981 */ /* 0x0004e2000c1e1100 */
[----:B------:R-:W-:Y:S01]  /*239c0*/  PRMT R19, RZ, 0x7610, R19 ;  /* 0x00007610ff137816 */ /* 0x000fe20000000013 */
[----:B--2---:R-:W-:-:S02]  /*239d0*/  @!P1 IMAD.MOV.U32 R12, RZ, RZ, R3 ;  /* 0x000000ffff0c9224 */ /* 0x004fc400078e0003 */
[----:B----4-:R-:W-:-:S05]  /*239e0*/  @!P1 IMAD.MOV.U32 R13, RZ, RZ, R4 ;  /* 0x000000ffff0d9224 */ /* 0x010fca00078e0004 */
[----:B------:R3:W2:Y:S02]  /*239f0*/  @!P1 LDG.E.U8 R18, desc[UR20][R12.64] ;  /* 0x000000140c129981 */ /* 0x0006a4000c1e1100 */
[----:B---3--:R-:W-:Y:S02]  /*23a00*/  @!P1 IMAD.MOV.U32 R13, RZ, RZ, R2 ;  /* 0x000000ffff0d9224 */ /* 0x008fe400078e0002 */
[----:B------:R-:W3:Y:S04]  /*23a10*/  LDL R2, [R1+0x388] ;  /* 0x0003880001027983 */ /* 0x000ee80000100800 */
[----:B------:R-:W4:Y:S04]  /*23a20*/  LDL.LU R44, [R1+0x260] ;  /* 0x00026000012c7983 */ /* 0x000f280000300800 */
[----:B------:R-:W2:Y:S04]  /*23a30*/  LDL.LU R46, [R1+0x258] ;  /* 0x00025800012e7983 */ /* 0x000ea80000300800 */
[----:B------:R-:W2:Y:S04]  /*23a40*/  LDL.LU R48, [R1+0x220] ;  /* 0x0002200001307983 */ /* 0x000ea80000300800 */
[----:B------:R-:W2:Y:S01]  /*23a50*/  LDL.LU R50, [R1+0x218] ;  /* 0x0002180001327983 */ /* 0x000ea20000300800 */
[----:B------:R-:W-:-:S03]  /*23a60*/  @!P1 IMAD.MOV.U32 R12, RZ, RZ, R0 ;  /* 0x000000ffff0c9224 */ /* 0x000fc600078e0000 */
[----:B------:R-:W2:Y:S04]  /*23a70*/  LDL.LU R52, [R1+0x1e0] ;  /* 0x0001e00001347983 */ /* 0x000ea80000300800 */
[----:B------:R-:W2:Y:S04]  /*23a80*/  LDL.LU R32, [R1+0x1d8] ;  /* 0x0001d80001207983 */ /* 0x000ea80000300800 */
[----:B------:R-:W2:Y:S04]  /*23a90*/  LDL.LU R34, [R1+0x1a0] ;  /* 0x0001a00001227983 */ /* 0x000ea80000300800 */
[----:B------:R-:W2:Y:S04]  /*23aa0*/  LDL.LU R0, [R1+0x198] ;  /* 0x0001980001007983 */ /* 0x000ea80000300800 */
[----:B------:R-:W2:Y:S04]  /*23ab0*/  LDL.LU R4, [R1+0x160] ;  /* 0x0001600001047983 */ /* 0x000ea80000300800 */
[----:B------:R-:W2:Y:S04]  /*23ac0*/  LDL.LU R3, [R1+0x158] ;  /* 0x0001580001037983 */ /* 0x000ea80000300800 */
[----:B------:R0:W2:Y:S04]  /*23ad0*/  @!P1 LDG.E.U8 R19, desc[UR20][R12.64] ;  /* 0x000000140c139981 */ /* 0x0000a8000c1e1100 */
[----:B------:R-:W0:Y:S04]  /*23ae0*/  LDL R12, [R1+0x3b4] ;  /* 0x0003b400010c7983 */ /* 0x000e280000100800 */
[----:B------:R-:W0:Y:S01]  /*23af0*/  LDL R13, [R1+0x3b8] ;  /* 0x0003b800010d7983 */ /* 0x000e220000100800 */
[----:B------:R-:W-:-:S02]  /*23b00*/  PRMT R20, RZ, 0x7610, R20 ;  /* 0x00007610ff147816 */ /* 0x000fc40000000014 */
[----:B0-----:R-:W-:-:S04]  /*23b10*/  @!P1 LOP3.LUT R13, R13, R12, RZ, 0x3c, !PT ;  /* 0x0000000c0d0d9212 */ /* 0x001fc800078e3cff */
[----:B------:R-:W-:-:S04]  /*23b20*/  @!P1 LOP3.LUT R12, R13, R12, RZ, 0x3c, !PT ;  /* 0x0000000c0d0c9212 */ /* 0x000fc800078e3cff */
[----:B------:R-:W-:-:S05]  /*23b30*/  @!P1 LOP3.LUT R13, R13, R12, RZ, 0x3c, !PT ;  /* 0x0000000c0d0d9212 */ /* 0x000fca00078e3cff */
[----:B------:R0:W2:Y:S04]  /*23b40*/  @!P1 LDG.E.U8 R20, desc[UR20][R12.64] ;  /* 0x000000140c149981 */ /* 0x0000a8000c1e1100 */
[----:B------:R-:W0:Y:S04]  /*23b50*/  LDL R12, [R1+0x37c] ;  /* 0x00037c00010c7983 */ /* 0x000e280000100800 */
[----:B------:R-:W0:Y:S01]  /*23b60*/  LDL R13, [R1+0x380] ;  /* 0x00038000010d7983 */ /* 0x000e220000100800 */
[----:B------:R-:W-:Y:S02]  /*23b70*/  PRMT R21, RZ, 0x7610, R21 ;  /* 0x00007610ff157816 */ /* 0x000fe40000000015 */
[----:B------:R-:W-:-:S02]  /*23b80*/  PRMT R22, RZ, 0x7610, R22 ;  /* 0x00007610ff167816 */ /* 0x000fc40000000016 */
[----:B------:R-:W-:Y:S02]  /*23b90*/  PRMT R23, RZ, 0x7610, R23 ;  /* 0x00007610ff177816 */ /* 0x000fe40000000017 */
[----:B0-----:R-:W-:-:S04]  /*23ba0*/  @!P1 LOP3.LUT R13, R13, R12, RZ, 0x3c, !PT ;  /* 0x0000000c0d0d9212 */ /* 0x001fc800078e3cff */
[----:B------:R-:W-:-:S04]  /*23bb0*/  @!P1 LOP3.LUT R12, R13, R12, RZ, 0x3c, !PT ;  /* 0x0000000c0d0c9212 */ /* 0x000fc800078e3cff */
[----:B------:R-:W-:-:S05]  /*23bc0*/  @!P1 LOP3.LUT R13, R13, R12, RZ, 0x3c, !PT ;  /* 0x0000000c0d0d9212 */ /* 0x000fca00078e3cff */
[----:B------:R0:W2:Y:S02]  /*23bd0*/  @!P1 LDG.E.U8 R21, desc[UR20][R12.64] ;  /* 0x000000140c159981 */ /* 0x0000a4000c1e1100 */
[----:B0-----:R-:W-:Y:S02]  /*23be0*/  @!P1 IMAD.MOV.U32 R12, RZ, RZ, R6 ;  /* 0x000000ffff0c9224 */ /* 0x001fe400078e0006 */
[----:B------:R-:W-:Y:S02]  /*23bf0*/  @!P1 IMAD.MOV.U32 R13, RZ, RZ, R30 ;  /* 0x000000ffff0d9224 */ /* 0x000fe400078e001e */
[----:B------:R-:W2:Y:S04]  /*23c00*/  LDL.LU R30, [R1+0x120] ;  /* 0x00012000011e7983 */ /* 0x000ea80000300800 */
[----:B------:R3:W2:Y:S02]  /*23c10*/  @!P1 LDG.E.U8 R22, desc[UR20][R12.64] ;  /* 0x000000140c169981 */ /* 0x0006a4000c1e1100 */
[----:B---3--:R-:W-:-:S02]  /*23c20*/  @!P1 IMAD.MOV.U32 R12, RZ, RZ, R2 ;  /* 0x000000ffff0c9224 */ /* 0x008fc400078e0002 */
[----:B------:R-:W-:Y:S02]  /*23c30*/  @!P1 IMAD.MOV.U32 R13, RZ, RZ, R5 ;  /* 0x000000ffff0d9224 */ /* 0x000fe400078e0005 */
[----:B------:R-:W3:Y:S04]  /*23c40*/  LDL.LU R5, [R1+0x118] ;  /* 0x0001180001057983 */ /* 0x000ee80000300800 */
        /* <DEDUP_REMOVED lines=9> */
[----:B------:R-:W2:Y:S04]  /*23ce0*/  @!P1 LDG.E.U8 R24, desc[UR20][R12.64] ;  /* 0x000000140c189981 */ /* 0x000ea8000c1e1100 */
[----:B------:R-:W2:Y:S04]  /*23cf0*/  LDL.LU R12, [R1+0x2a8] ;  /* 0x0002a800010c7983 */ /* 0x000ea80000300800 */
[----:B------:R-:W3:Y:S04]  /*23d00*/  LDL.LU R13, [R1+0x2a0] ;  /* 0x0002a000010d7983 */ /* 0x000ee80000300800 */
[----:B--2---:R-:W-:Y:S04]  /*23d10*/  STS.U8 [R25+UR9+0x9300], R12 ;  /* 0x0093000c19007988 */ /* 0x004fe80008000009 */
[----:B---3--:R-:W-:Y:S04]  /*23d20*/  STS.U8 [R25+UR9+0xd300], R13 ;  /* 0x00d3000d19007988 */ /* 0x008fe80008000009 */
[----:B----4-:R-:W-:Y:S04]  /*23d30*/  STS.U8 [R25+UR9+0x9700], R44 ;  /* 0x0097002c19007988 */ /* 0x010fe80008000009 */
        /* <DEDUP_REMOVED lines=22> */
[----:B------:R1:W-:Y:S04]  /*23ea0*/  STS.U8 [R25+UR9+0xeb00], R5 ;  /* 0x00eb000519007988 */ /* 0x0003e80008000009 */
[----:B0-----:R-:W2:Y:S04]  /*23eb0*/  LDL.LU R30, [R1+0xc04] ;  /* 0x000c0400011e7983 */ /* 0x001ea80000300800 */
[----:B-1----:R-:W2:Y:S04]  /*23ec0*/  LDL.LU R5, [R1+0xc00] ;  /* 0x000c000001057983 */ /* 0x002ea80000300800 */
[----:B------:R0:W-:Y:S04]  /*23ed0*/  STS.U8 [R25+UR9+0xaf00], R6 ;  /* 0x00af000619007988 */ /* 0x0001e80008000009 */
[----:B------:R1:W-:Y:S04]  /*23ee0*/  STS.U8 [R25+UR9+0xef00], R2 ;  /* 0x00ef000219007988 */ /* 0x0003e80008000009 */
[----:B0-----:R-:W3:Y:S04]  /*23ef0*/  LDL.LU R6, [R1+0xbfc] ;  /* 0x000bfc0001067983 */ /* 0x001ee80000300800 */
[----:B-1----:R-:W3:Y:S04]  /*23f00*/  LDL.LU R2, [R1+0xbf8] ;  /* 0x000bf80001027983 */ /* 0x002ee80000300800 */
[----:B--2---:R0:W-:Y:S02]  /*23f10*/  STS.U8 [R25+UR9+0xb300], R5 ;  /* 0x00b3000519007988 */ /* 0x0041e40008000009 */
[----:B0-----:R-:W0:Y:S02]  /*23f20*/  S2R R5, SR_TID.X ;  /* 0x0000000000057919 */ /* 0x001e240000002100 */
[----:B------:R1:W-:Y:S04]  /*23f30*/  STS.U8 [R25+UR9+0xf300], R30 ;  /* 0x00f3001e19007988 */ /* 0x0003e80008000009 */
[----:B------:R2:W-:Y:S04]  /*23f40*/  STS.U8 [R25+UR9+0xb700], R31 ;  /* 0x00b7001f19007988 */ /* 0x0005e80008000009 */
[----:B------:R0:W-:Y:S04]  /*23f50*/  STS.U8 [R25+UR9+0xf700], R33 ;  /* 0x00f7002119007988 */ /* 0x0001e80008000009 */
[----:B------:R0:W-:Y:S04]  /*23f60*/  STS.U8 [R25+UR9+0xbb00], R39 ;  /* 0x00bb002719007988 */ /* 0x0001e80008000009 */
[----:B------:R0:W-:Y:S04]  /*23f70*/  STS.U8 [R25+UR9+0xfb00], R41 ;  /* 0x00fb002919007988 */ /* 0x0001e80008000009 */
[----:B------:R0:W-:Y:S04]  /*23f80*/  STS.U8 [R25+UR9+0xbf00], R47 ;  /* 0x00bf002f19007988 */ /* 0x0001e80008000009 */
[----:B-1----:R-:W4:Y:S04]  /*23f90*/  LDL.LU R30, [R1+0x290] ;  /* 0x00029000011e7983 */ /* 0x002f280000300800 */
[----:B--2---:R-:W2:Y:S04]  /*23fa0*/  LDL.LU R31, [R1+0x298] ;  /* 0x00029800011f7983 */ /* 0x004ea80000300800 */
[----:B0-----:R-:W2:Y:S04]  /*23fb0*/  LDL.LU R33, [R1+0x2d8] ;  /* 0x0002d80001217983 */ /* 0x001ea80000300800 */
[----:B------:R-:W2:Y:S04]  /*23fc0*/  LDL.LU R39, [R1+0x2e0] ;  /* 0x0002e00001277983 */ /* 0x000ea80000300800 */
[----:B------:R-:W2:Y:S04]  /*23fd0*/  LDL.LU R41, [R1+0x318] ;  /* 0x0003180001297983 */ /* 0x000ea80000300800 */
[----:B------:R-:W2:Y:S04]  /*23fe0*/  LDL.LU R47, [R1+0x320] ;  /* 0x00032000012f7983 */ /* 0x000ea80000300800 */
[----:B------:R0:W-:Y:S04]  /*23ff0*/  STS.U8 [R25+UR9+0xff00], R49 ;  /* 0x00ff003119007988 */ /* 0x0001e80008000009 */
[----:B0-----:R-:W2:Y:S01]  /*24000*/  LDL.LU R49, [R1+0xb68] ;  /* 0x000b680001317983 */ /* 0x001ea20000300800 */
[----:B------:R-:W-:-:S04]  /*24010*/  LOP3.LUT R5, R5, 0x7f, RZ, 0xc0, !PT ;  /* 0x0000007f05057812 */ /* 0x000fc800078ec0ff */
[----:B------:R-:W-:-:S05]  /*24020*/  LOP3.LUT R5, R5, 0x70, RZ, 0x3c, !PT ;  /* 0x0000007005057812 */ /* 0x000fca00078e3cff */
[----:B---3--:R0:W-:Y:S04]  /*24030*/  STS.U8 [R5+UR9+0x8380], R0 ;  /* 0x0083800005007988 */ /* 0x0081e80008000009 */
[----:B----4-:R1:W-:Y:S04]  /*24040*/  STS.U8 [R5+UR9+0xc380], R4 ;  /* 0x00c3800405007988 */ /* 0x0103e80008000009 */
[----:B------:R3:W-:Y:S04]  /*24050*/  STS.U8 [R5+UR9+0x8780], R3 ;  /* 0x0087800305007988 */ /* 0x0007e80008000009 */
[----:B0-----:R-:W4:Y:S04]  /*24060*/  LDL.LU R0, [R1+0xbf4] ;  /* 0x000bf40001007983 */ /* 0x001f280000300800 */
[----:B-1----:R-:W2:Y:S04]  /*24070*/  LDL.LU R4, [R1+0xbf0] ;  /* 0x000bf00001047983 */ /* 0x002ea80000300800 */
[----:B---3--:R-:W3:Y:S04]  /*24080*/  LDL.LU R3, [R1+0xbec] ;  /* 0x000bec0001037983 */ /* 0x008ee80000300800 */
        /* <DEDUP_REMOVED lines=19> */
[----:B----4-:R-:W-:Y:S04]  /*241c0*/  STS.U8 [R5+UR9+0xeb80], R0 ;  /* 0x00eb800005007988 */ /* 0x010fe80008000009 */
[----:B---3--:R0:W-:Y:S04]  /*241d0*/  STS.U8 [R5+UR9+0xe780], R3 ;  /* 0x00e7800305007988 */ /* 0x0081e80008000009 */
[----:B--2---:R1:W-:Y:S04]  /*241e0*/  STS.U8 [R5+UR9+0xab80], R4 ;  /* 0x00ab800405007988 */ /* 0x0043e80008000009 */
[----:B0-----:R0:W5:Y:S04]  /*241f0*/  LDL.LU R3, [R1+0xbe8] ;  /* 0x000be80001037983 */ /* 0x0011680000300800 */
[----:B-1----:R0:W5:Y:S04]  /*24200*/  LDL.LU R4, [R1+0xbe4] ;  /* 0x000be40001047983 */ /* 0x0021680000300800 */
[----:B------:R0:W5:Y:S04]  /*24210*/  LDL.LU R0, [R1+0xbe0] ;  /* 0x000be00001007983 */ /* 0x0001680000300800 */
[----:B------:R0:W5:Y:S04]  /*24220*/  LDL.LU R2, [R1+0xbdc] ;  /* 0x000bdc0001027983 */ /* 0x0001680000300800 */
[----:B------:R0:W5:Y:S04]  /*24230*/  LDL.LU R6, [R1+0xbd8] ;  /* 0x000bd80001067983 */ /* 0x0001680000300800 */
[----:B------:R0:W-:Y:S04]  /*24240*/  STS.U8 [R5+UR9+0xc780], R49 ;  /* 0x00c7803105007988 */ /* 0x0001e80008000009 */
        /* <DEDUP_REMOVED lines=21> */
[----:B------:R0:W-:Y:S01]  /*243a0*/  STS.U8 [R5+UR9+0x10f80], R24 ;  /* 0x010f801805007988 */ /* 0x0001e20008000009 */
[----:B------:R1:W-:Y:S06]  /*243b0*/  MEMBAR.ALL.CTA ;  /* 0x0000000000007992 */ /* 0x0003ec0000008000 */
[----:B-1----:R-:W1:Y:S01]  /*243c0*/  FENCE.VIEW.ASYNC.S ;  /* 0x00000000000073c6 */ /* 0x002e620000000000 */
[----:B------:R-:W-:Y:S01]  /*243d0*/  ULEA UR11, UR18, UR9, 0x3 ;  /* 0x00000009120b7291 */ /* 0x000fe2000f8e18ff */
[----:B------:R-:W-:-:S03]  /*243e0*/  UMOV UR4, UR5 ;  /* 0x0000000500047c82 */ /* 0x000fc60008000000 */
[----:B------:R-:W-:Y:S01]  /*243f0*/  UIADD3 UR11, UPT, UPT, UR11, 0x11000, URZ ;  /* 0x000110000b0b7890 */ /* 0x000fe2000fffe0ff */
[----:B-1----:R-:W-:Y:S06]  /*24400*/  BAR.SYNC.DEFER_BLOCKING 0x0 ;  /* 0x0000000000007b1d */ /* 0x002fec0000010000 */
[----:B0-----:R-:W-:Y:S05]  /*24410*/  @P0 BRA `(.L_x_9) ;  /* 0x0000000000880947 */ /* 0x001fea0003800000 */
[----:B------:R-:W-:Y:S02]  /*24420*/  UIADD3 UR50, UPT, UPT, UR8, 0x10, URZ ;  /* 0x0000001008327890 */ /* 0x000fe4000fffe0ff */
[----:B------:R-:W-:Y:S02]  /*24430*/  UIADD3 UR51, UPT, UPT, UR8, 0x10, URZ ;  /* 0x0000001008337890 */ /* 0x000fe4000fffe0ff */
[----:B------:R-:W-:Y:S01]  /*24440*/  UIADD3 UR56, UPT, UPT, UR8, 0x10, URZ ;  /* 0x0000001008387890 */ /* 0x000fe2000fffe0ff */
[----:B------:R-:W-:Y:S01]  /*24450*/  UMOV UR16, 0x0 ;  /* 0x0000000000107882 */ /* 0x000fe20000000000 */
[----:B------:R-:W-:Y:S01]  /*24460*/  UMOV UR17, 0x8048010 ;  /* 0x0804801000117882 */ /* 0x000fe20000000000 */
[----:B------:R-:W-:Y:S01]  /*24470*/  UMOV UR15, 0x40004040 ;  /* 0x40004040000f7882 */ /* 0x000fe20000000000 */
[----:B------:R-:W-:Y:S02]  /*24480*/  UIADD3 UR57, UPT, UPT, UR8, 0x10, URZ ;  /* 0x0000001008397890 */ /* 0x000fe4000fffe0ff */
[----:B------:R0:W-:Y:S01]  /*24490*/  UTCQMMA gdesc[UR14], gdesc[UR12], tmem[UR8], tmem[UR16], idesc[UR17], UPT ;  /* 0x00ff100c0e0075ea */ /* 0x0001e2000b800308 */
[----:B------:R-:W-:Y:S01]  /*244a0*/  UMOV UR44, 0x0 ;  /* 0x00000000002c7882 */ /* 0x000fe20000000000 */
[----:B------:R-:W-:Y:S01]  /*244b0*/  UMOV UR45, 0x8048010 ;  /* 0x08048010002d7882 */ /* 0x000fe20000000000 */
[----:B------:R-:W-:Y:S01]  /*244c0*/  UMOV UR46, 0x0 ;  /* 0x00000000002e7882 */ /* 0x000fe20000000000 */
[----:B------:R-:W-:Y:S01]  /*244d0*/  UMOV UR47, 0x8048010 ;  /* 0x08048010002f7882 */ /* 0x000fe20000000000 */
        /* <DEDUP_REMOVED lines=11> */
[----:B------:R-:W-:Y:S01]  /*24590*/  UMOV UR6, UR11 ;  /* 0x0000000b00067c82 */ /* 0x000fe20008000000 */
[----:B------:R-:W-:Y:S01]  /*245a0*/  UMOV UR7, URZ ;  /* 0x000000ff00077c82 */ /* 0x000fe20008000000 */
[----:B------:R0:W-:Y:S01]  /*245b0*/  UTCQMMA gdesc[UR36], gdesc[UR12], tmem[UR50], tmem[UR52], idesc[UR53], UPT ;  /* 0x00ff340c240075ea */ /* 0x0001e2000b800332 */
[----:B------:R-:W-:Y:S01]  /*245c0*/  UMOV UR60, 0x0 ;  /* 0x00000000003c7882 */ /* 0x000fe20000000000 */
[----:B------:R-:W-:Y:S01]  /*245d0*/  UMOV UR61, 0x8048010 ;  /* 0x08048010003d7882 */ /* 0x000fe20000000000 */
[----:B------:R0:W-:Y:S01]  /*245e0*/  UTCQMMA gdesc[UR38], gdesc[UR24], tmem[UR51], tmem[UR54], idesc[UR55], UPT ;  /* 0x00ff3618260075ea */ /* 0x0001e2000b800333 */
[----:B------:R-:W-:Y:S01]  /*245f0*/  UMOV UR5, UR6 ;  /* 0x0000000600057c82 */ /* 0x000fe20008000000 */
[----:B------:R0:W-:Y:S01]  /*24600*/  UTCQMMA gdesc[UR40], gdesc[UR30], tmem[UR56], tmem[UR58], idesc[UR59], UPT ;  /* 0x00ff3a1e280075ea */ /* 0x0001e2000b800338 */
[----:B------:R0:W-:Y:S01]  /*24610*/  UTCQMMA gdesc[UR42], gdesc[UR34], tmem[UR57], tmem[UR60], idesc[UR61], UPT ;  /* 0x00ff3c222a0075ea */ /* 0x0001e2000b800339 */
[----:B------:R0:W-:Y:S01]  /*24620*/  UTCBAR [UR5], URZ ;  /* 0x000000ff050073e9 */ /* 0x0001e200080000ff */
[----:B------:R-:W-:Y:S01]  /*24630*/  NOP ;  /* 0x0000000000007918 */ /* 0x000fe20000000000 */
.L_x_9:
[----:B0-----:R-:W-:Y:S01]  /*24640*/  UIADD3 UR5, UPT, UPT, UR19, 0x7f, URZ ;  /* 0x0000007f13057890 */ /* 0x001fe2000fffe0ff */
[----:B------:R-:W-:Y:S01]  /*24650*/  IMAD.U32 R8, RZ, RZ, UR4 ;  /* 0x00000004ff087e24 */ /* 0x000fe2000f8e00ff */
[----:B------:R-:W-:Y:S02]  /*24660*/  UIADD3 UR18, UPT, UPT, UR18, 0x1, URZ ;  /* 0x0000000112127890 */ /* 0x000fe4000fffe0ff */
[----:B------:R-:W-:-:S04]  /*24670*/  USHF.R.S32.HI UR6, URZ, 0x1f, UR5 ;  /* 0x0000001fff067899 */ /* 0x000fc80008011405 */
[----:B------:R-:W-:-:S04]  /*24680*/  ULEA.HI UR6, UR6, UR5, URZ, 0x7 ;  /* 0x0000000506067291 */ /* 0x000fc8000f8f38ff */
[----:B------:R-:W-:-:S04]  /*24690*/  USHF.R.S32.HI UR6, URZ, 0x7, UR6 ;  /* 0x00000007ff067899 */ /* 0x000fc80008011406 */
[----:B------:R-:W-:-:S04]  /*246a0*/  UISETP.LT.AND UP1, UPT, UR6, 0x2, UPT ;  /* 0x000000020600788c */ /* 0x000fc8000bf21270 */
[----:B------:R-:W-:Y:S02]  /*246b0*/  USEL UR6, UR6, 0x2, !UP1 ;  /* 0x0000000206067887 */ /* 0x000fe4000c800000 */
[----:B------:R-:W-:Y:S02]  /*246c0*/  UISETP.GT.AND UP1, UPT, UR18, 0x1, UPT ;  /* 0x000000011200788c */ /* 0x000fe4000bf24270 */
[----:B------:R-:W-:Y:S02]  /*246d0*/  UIADD3 UR6, UPT, UPT, UR6, -0x2, URZ ;  /* 0xfffffffe06067890 */ /* 0x000fe4000fffe0ff */
[----:B------:R-:W-:Y:S02]  /*246e0*/  USEL UR5, URZ, 0x1, !UP1 ;  /* 0x00000001ff057887 */ /* 0x000fe4000c800000 */
[----:B------:R-:W-:Y:S02]  /*246f0*/  USEL UR18, UR18, URZ, !UP1 ;  /* 0x000000ff12127287 */ /* 0x000fe4000c800000 */
[C---:B-----5:R-:W-:Y:S01]  /*24700*/  ISETP.NE.U32.AND P1, PT, R6.reuse, UR6, PT ;  /* 0x0000000606007c0c */ /* 0x060fe2000bf25070 */
[----:B------:R-:W-:Y:S01]  /*24710*/  ULOP3.LUT UR5, UR4, UR5, URZ, 0x3c, !UPT ;  /* 0x0000000504057292 */ /* 0x000fe2000f8e3cff */
[----:B------:R-:W-:-:S11]  /*24720*/  VIADD R6, R6, 0x1 ;  /* 0x0000000106067836 */ /* 0x000fd60000000000 */
[----:B------:R-:W-:Y:S05]  /*24730*/  @P1 BRA `(.L_x_10) ;  /* 0xfffffed4002c1947 */ /* 0x000fea000383ffff */
.L_x_7:
[----:B0-----:R-:W2:Y:S01]  /*24740*/  LDL R7, [R1+0xbcc] ;  /* 0x000bcc0001077983 */ /* 0x001ea20000100800 */
[----:B------:R-:W0:Y:S01]  /*24750*/  LDCU UR5, c[0x0][0x3a0] ;  /* 0x00007400ff0577ac */ /* 0x000e220008000800 */
[----:B------:R-:W1:Y:S01]  /*24760*/  LDC R40, c[0x0][0x3b4] ;  /* 0x0000ed00ff287b82 */ /* 0x000e620000000800 */
[----:B------:R-:W3:Y:S01]  /*24770*/  LDCU.128 UR12, c[0x0][0x390] ;  /* 0x00007200ff0c77ac */ /* 0x000ee20008000c00 */
[----:B------:R-:W4:Y:S01]  /*24780*/  LDCU UR6, c[0x0][0x3b8] ;  /* 0x00007700ff0677ac */ /* 0x000f220008000800 */
[----:B0-----:R-:W-:-:S04]  /*24790*/  UIADD3 UR5, UPT, UPT, UR5, 0x7f, URZ ;  /* 0x0000007f05057890 */ /* 0x001fc8000fffe0ff */
[----:B------:R-:W-:Y:S01]  /*247a0*/  UISETP.GE.AND UP1, UPT, UR5, 0x80, UPT ;  /* 0x000000800500788c */ /* 0x000fe2000bf26270 */
[C---:B--2--5:R-:W-:Y:S02]  /*247b0*/  VIADD R0, R7.reuse, 0x2 ;  /* 0x0000000207007836 */ /* 0x064fe40000000000 */
[----:B------:R-:W-:-:S03]  /*247c0*/  VIADD R2, R7, 0x1 ;  /* 0x0000000107027836 */ /* 0x000fc60000000000 */
[----:B---3--:R-:W-:Y:S01]  /*247d0*/  ISETP.GE.AND P1, PT, R0, UR15, PT ;  /* 0x0000000f00007c0c */ /* 0x008fe2000bf26270 */
[----:B------:R-:W-:Y:S01]  /*247e0*/  VIADD R0, R7, 0x3 ;  /* 0x0000000307007836 */ /* 0x000fe20000000000 */
[----:B------:R-:W-:Y:S01]  /*247f0*/  ISETP.GE.AND P0, PT, R2, UR15, PT ;  /* 0x0000000f02007c0c */ /* 0x000fe2000bf06270 */
[----:B-1--4-:R-:W-:-:S12]  /*24800*/  BRA.U !UP1, `(.L_x_11) ;  /* 0x0000000109107547 */ /* 0x012fd8000b800000 */
[----:B------:R-:W-:-:S06]  /*24810*/  USHF.L.U32 UR4, UR4, 0x1f, URZ ;  /* 0x0000001f04047899 */ /* 0x000fcc00080006ff */
[----:B------:R-:W-:-:S04]  /*24820*/  IMAD.U32 R2, RZ, RZ, UR4 ;  /* 0x00000004ff027e24 */ /* 0x000fc8000f8e00ff */
[----:B------:R-:W0:Y:S02]  /*24830*/  SYNCS.PHASECHK.TRANS64.TRYWAIT P2, [UR11], R2 ;  /* 0x00000002ff0075a7 */ /* 0x000e24000804110b */
[----:B0-----:R-:W-:Y:S05]  /*24840*/  @!P2 BRA `(.L_x_12) ;  /* 0x0000001000a4a947 */ /* 0x001fea0003800000 */
.L_x_11:
[----:B------:R-:W2:Y:S04]  /*24850*/  LDL.LU R49, [R1+0xbcc] ;  /* 0x000bcc0001317983 */ /* 0x000ea80000300800 */
[----:B------:R-:W3:Y:S04]  /*24860*/  LDL.LU R48, [R1+0xbd0] ;  /* 0x000bd00001307983 */ /* 0x000ee80000300800 */
[----:B------:R-:W4:Y:S01]  /*24870*/  LDL.LU R46, [R1+0xbd4] ;  /* 0x000bd400012e7983 */ /* 0x000f220000300800 */
[----:B------:R-:W-:Y:S01]  /*24880*/  BAR.SYNC.DEFER_BLOCKING 0x0 ;  /* 0x0000000000007b1d */ /* 0x000fe20000010000 */
[----:B------:R-:W-:-:S05]  /*24890*/  ISETP.GE.AND P2, PT, R0, UR15, PT ;  /* 0x0000000f00007c0c */ /* 0x000fca000bf46270 */
[----:B------:R-:W0:Y:S02]  /*248a0*/  @!P5 SYNCS.CCTL.IV [UR9+0x11000] ;  /* 0x01100000ff00d9b1 */ /* 0x000e240008000009 */
[----:B0-----:R-:W-:Y:S06]  /*248b0*/  BAR.SYNC.DEFER_BLOCKING 0x0 ;  /* 0x0000000000007b1d */ /* 0x001fec0000010000 */
[----:B------:R-:W0:Y:S01]  /*248c0*/  LDTM.x32 R4, tmem[UR10] ;  /* 0x0000000a000479ee */ /* 0x000e2200082c0000 */
[----:B------:R-:W1:Y:S01]  /*248d0*/  @!P5 SYNCS.CCTL.IV [UR9+0x11008] ;  /* 0x01100800ff00d9b1 */ /* 0x000e620008000009 */
[----:B------:R-:W-:Y:S01]  /*248e0*/  NOP ;  /* 0x0000000000007918 */ /* 0x000fe20000000000 */
[----:B0-----:R-:W-:-:S02]  /*248f0*/  F2FP.SATFINITE.E4M3.F32.PACK_AB_MERGE_C R45, R5, R4, RZ ;  /* 0x00000004052d723e */ /* 0x001fc400048070ff */
[----:B------:R-:W-:Y:S02]  /*24900*/  F2FP.SATFINITE.E4M3.F32.PACK_AB_MERGE_C R21, R21, R20, RZ ;  /* 0x000000141515723e */ /* 0x000fe400048070ff */
[----:B------:R-:W-:Y:S02]  /*24910*/  PRMT R47, R45, 0x9910, RZ ;  /* 0x000099102d2f7816 */ /* 0x000fe400000000ff */
[----:B------:R-:W-:Y:S02]  /*24920*/  PRMT R20, R21, 0x9910, RZ ;  /* 0x0000991015147816 */ /* 0x000fe400000000ff */
[----:B------:R-:W-:Y:S02]  /*24930*/  SHF.R.S32.HI R47, RZ, 0x8, R47 ;  /* 0x00000008ff2f7819 */ /* 0x000fe4000001142f */
[----:B------:R-:W-:Y:S02]  /*24940*/  F2FP.SATFINITE.E4M3.F32.PACK_AB_MERGE_C R23, R23, R22, RZ ;  /* 0x000000161717723e */ /* 0x000fe400048070ff */
[----:B------:R-:W-:-:S02]  /*24950*/  F2FP.SATFINITE.E4M3.F32.PACK_AB_MERGE_C R9, R9, R8, RZ ;  /* 0x000000080909723e */ /* 0x000fc400048070ff */
[----:B------:R-:W-:Y:S02]  /*24960*/  F2FP.SATFINITE.E4M3.F32.PACK_AB_MERGE_C R25, R25, R24, RZ ;  /* 0x000000181919723e */ /* 0x000fe400048070ff */
[----:B------:R-:W-:Y:S02]  /*24970*/  PRMT R8, R9, 0x9910, RZ ;  /* 0x0000991009087816 */ /* 0x000fe400000000ff */
[----:B------:R-:W-:Y:S02]  /*24980*/  F2FP.SATFINITE.E4M3.F32.PACK_AB_MERGE_C R11, R11, R10, RZ ;  /* 0x0000000a0b0b723e */ /* 0x000fe400048070ff */
[----:B------:R-:W-:Y:S02]  /*24990*/  F2FP.SATFINITE.E4M3.F32.PACK_AB_MERGE_C R27, R27, R26, RZ ;  /* 0x0000001a1b1b723e */ /* 0x000fe400048070ff */
[----:B------:R-:W-:Y:S02]  /*249a0*/  F2FP.SATFINITE.E4M3.F32.PACK_AB_MERGE_C R13, R13, R12, RZ ;  /* 0x0000000c0d0d723e */ /* 0x000fe400048070ff */
[----:B------:R-:W-:-:S02]  /*249b0*/  F2FP.SATFINITE.E4M3.F32.PACK_AB_MERGE_C R29, R29, R28, RZ ;  /* 0x0000001c1d1d723e */ /* 0x000fc400048070ff */
[----:B------:R-:W-:Y:S02]  /*249c0*/  F2FP.SATFINITE.E4M3.F32.PACK_AB_MERGE_C R15, R15, R14, RZ ;  /* 0x0000000e0f0f723e */ /* 0x000fe400048070ff */
[----:B------:R-:W-:Y:S02]  /*249d0*/  F2FP.SATFINITE.E4M3.F32.PACK_AB_MERGE_C R31, R31, R30, RZ ;  /* 0x0000001e1f1f723e */ /* 0x000fe400048070ff */
[----:B------:R-:W-:Y:S02]  /*249e0*/  PRMT R14, R15, 0x9910, RZ ;  /* 0x000099100f0e7816 */ /* 0x000fe400000000ff */
[----:B------:R-:W-:Y:S02]  /*249f0*/  F2FP.SATFINITE.E4M3.F32.PACK_AB_MERGE_C R17, R17, R16, RZ ;  /* 0x000000101111723e */ /* 0x000fe400048070ff */
[----:B------:R-:W-:Y:S02]  /*24a00*/  F2FP.SATFINITE.E4M3.F32.PACK_AB_MERGE_C R33, R33, R32, RZ ;  /* 0x000000202121723e */ /* 0x000fe400048070ff */
[----:B------:R-:W-:-:S02]  /*24a10*/  F2FP.SATFINITE.E4M3.F32.PACK_AB_MERGE_C R19, R19, R18, RZ ;  /* 0x000000121313723e */ /* 0x000fc400048070ff */
[----:B------:R-:W-:Y:S01]  /*24a20*/  F2FP.SATFINITE.E4M3.F32.PACK_AB_MERGE_C R35, R35, R34, RZ ;  /* 0x000000222323723e */ /* 0x000fe200048070ff */
[C---:B--2---:R-:W-:Y:S01]  /*24a30*/  IMAD R39, R49.reuse, UR6, RZ ;  /* 0x0000000631277c24 */ /* 0x044fe2000f8e02ff */
[C---:B------:R-:W-:Y:S01]  /*24a40*/  ISETP.GE.AND P6, PT, R49.reuse, UR15, PT ;  /* 0x0000000f31007c0c */ /* 0x040fe2000bfc6270 */
[----:B------:R-:W-:Y:S02]  /*24a50*/  VIADD R3, R49, 0x4 ;  /* 0x0000000431037836 */ /* 0x000fe40000000000 */
[C---:B---3--:R-:W-:Y:S01]  /*24a60*/  IMAD R41, R48.reuse, R40, RZ ;  /* 0x0000002830297224 */ /* 0x048fe200078e02ff */
[----:B------:R-:W-:Y:S01]  /*24a70*/  SHF.R.S32.HI R2, RZ, 0x1f, R39 ;  /* 0x0000001fff027819 */ /* 0x000fe20000011427 */
[----:B------:R-:W-:Y:S01]  /*24a80*/  VIADD R43, R39, UR6 ;  /* 0x00000006272b7c36 */ /* 0x000fe20008000000 */
[----:B------:R-:W-:Y:S01]  /*24a90*/  ISETP.GE.AND P4, PT, R48, UR14, PT ;  /* 0x0000000e30007c0c */ /* 0x000fe2000bf86270 */
[----:B------:R-:W-:Y:S01]  /*24aa0*/  IMAD R40, R40, 0x80, R41 ;  /* 0x0000008028287824 */ /* 0x000fe200078e0229 */
[----:B------:R-:W-:Y:S01]  /*24ab0*/  IADD3 R0, P3, PT, R41, UR12, RZ ;  /* 0x0000000c29007c10 */ /* 0x000fe2000ff7e0ff */
[C---:B------:R-:W-:Y:S01]  /*24ac0*/  VIADD R4, R49.reuse, 0x5 ;  /* 0x0000000531047836 */ /* 0x040fe20000000000 */
[----:B------:R-:W-:Y:S01]  /*24ad0*/  SHF.R.S32.HI R44, RZ, 0x1f, R43 ;  /* 0x0000001fff2c7819 */ /* 0x000fe2000001142b */
[C---:B------:R-:W-:Y:S01]  /*24ae0*/  VIADD R22, R49.reuse, 0x7 ;  /* 0x0000000731167836 */ /* 0x040fe20000000000 */
[C---:B------:R-:W-:Y:S01]  /*24af0*/  IADD3 R42, P5, PT, R40.reuse, UR12, RZ ;  /* 0x0000000c282a7c10 */ /* 0x040fe2000ffbe0ff */
[----:B------:R-:W-:Y:S01]  /*24b00*/  VIADD R10, R49, 0xb ;  /* 0x0000000b310a7836 */ /* 0x000fe20000000000 */
[----:B------:R-:W-:Y:S01]  /*24b10*/  LEA.HI.X.SX32 R41, R41, UR13, 0x1, P3 ;  /* 0x0000000d29297c11 */ /* 0x000fe200098f0eff */
[----:B------:R-:W-:Y:S01]  /*24b20*/  VIADD R12, R49, 0xe ;  /* 0x0000000e310c7836 */ /* 0x000fe20000000000 */
[----:B------:R-:W-:-:S02]  /*24b30*/  LEA.HI.X.SX32 R40, R40, UR13, 0x1, P5 ;  /* 0x0000000d28287c11 */ /* 0x000fc4000a8f0eff */
[C---:B------:R-:W-:Y:S02]  /*24b40*/  IADD3 R36, P3, PT, R39.reuse, R0, RZ ;  /* 0x0000000027247210 */ /* 0x040fe40007f7e0ff */
[----:B------:R-:W-:Y:S02]  /*24b50*/  IADD3 R38, P5, PT, R39, R42, RZ ;  /* 0x0000002a27267210 */ /* 0x000fe40007fbe0ff */
[----:B------:R-:W-:Y:S01]  /*24b60*/  ISETP.LT.AND P4, PT, R49, UR15, !P4 ;  /* 0x0000000f31007c0c */ /* 0x000fe2000e781270 */
[----:B------:R-:W-:Y:S01]  /*24b70*/  IMAD.X R37, R2, 0x1, R41, P3 ;  /* 0x0000000102257824 */ /* 0x000fe200018e0629 */
[----:B----4-:R-:W-:Y:S01]  /*24b80*/  ISETP.LT.AND P6, PT, R46, UR14, !P6 ;  /* 0x0000000e2e007c0c */ /* 0x010fe2000f7c1270 */
[----:B------:R-:W-:Y:S01]  /*24b90*/  IMAD.X R39, R2, 0x1, R40, P5 ;  /* 0x0000000102277824 */ /* 0x000fe200028e0628 */
[----:B------:R-:W-:Y:S02]  /*24ba0*/  IADD3 R2, P5, PT, R43, R0, RZ ;  /* 0x000000002b027210 */ /* 0x000fe40007fbe0ff */
[----:B------:R-:W-:-:S03]  /*24bb0*/  ISETP.GE.AND P3, PT, R3, UR15, PT ;  /* 0x0000000f03007c0c */ /* 0x000fc6000bf66270 */
[----:B------:R-:W-:Y:S01]  /*24bc0*/  IMAD.X R3, R44, 0x1, R41, P5 ;  /* 0x000000012c037824 */ /* 0x000fe200028e0629 */
[----:B------:R-:W-:Y:S02]  /*24bd0*/  ISETP.LT.AND P5, PT, R48, UR14, !P0 ;  /* 0x0000000e30007c0c */ /* 0x000fe4000c7a1270 */
[----:B------:R-:W-:Y:S01]  /*24be0*/  ISETP.LT.AND P0, PT, R46, UR14, !P0 ;  /* 0x0000000e2e007c0c */ /* 0x000fe2000c701270 */
[----:B------:R0:W-:Y:S01]  /*24bf0*/  @P4 STG.E.U8 desc[UR20][R36.64], R45 ;  /* 0x0000002d24004986 */ /* 0x0001e2000c101114 */
[----:B------:R-:W-:-:S03]  /*24c00*/  ISETP.GE.AND P4, PT, R4, UR15, PT ;  /* 0x0000000f04007c0c */ /* 0x000fc6000bf86270 */
[----:B------:R2:W-:Y:S01]  /*24c10*/  @P6 STG.E.U8 desc[UR20][R38.64], R21 ;  /* 0x0000001526006986 */ /* 0x0005e2000c101114 */
[C---:B------:R-:W-:Y:S01]  /*24c20*/  IADD3 R4, P6, PT, R43.reuse, R42, RZ ;  /* 0x0000002a2b047210 */ /* 0x040fe20007fde0ff */
[----:B------:R-:W-:-:S04]  /*24c30*/  VIADD R43, R43, UR6 ;  /* 0x000000062b2b7c36 */ /* 0x000fc80008000000 */
[----:B------:R3:W-:Y:S01]  /*24c40*/  @P5 STG.E.U8 desc[UR20][R2.64], R47 ;  /* 0x0000002f02005986 */ /* 0x0007e2000c101114 */
[----:B------:R-:W-:Y:S01]  /*24c50*/  ISETP.LT.AND P5, PT, R48, UR14, !P1 ;  /* 0x0000000e30007c0c */ /* 0x000fe2000cfa1270 */
[----:B------:R-:W-:Y:S01]  /*24c60*/  IMAD.X R5, R44, 0x1, R40, P6 ;  /* 0x000000012c057824 */ /* 0x000fe200030e0628 */
[----:B0-----:R-:W-:Y:S02]  /*24c70*/  SHF.R.S32.HI R45, RZ, 0x8, R20 ;  /* 0x00000008ff2d7819 */ /* 0x001fe40000011414 */
[----:B------:R-:W-:Y:S01]  /*24c80*/  SHF.R.S32.HI R36, RZ, 0x1f, R43 ;  /* 0x0000001fff247819 */ /* 0x000fe2000001142b */
[----:B--2---:R-:W-:Y:S01]  /*24c90*/  VIADD R21, R49, 0x6 ;  /* 0x0000000631157836 */ /* 0x004fe20000000000 */
[----:B------:R-:W-:Y:S01]  /*24ca0*/  IADD3 R20, P6, PT, R43, R0, RZ ;  /* 0x000000002b147210 */ /* 0x000fe20007fde0ff */
[----:B------:R0:W-:Y:S01]  /*24cb0*/  @P0 STG.E.U8 desc[UR20][R4.64], R45 ;  /* 0x0000002d04000986 */ /* 0x0001e2000c101114 */
[----:B------:R-:W-:Y:S02]  /*24cc0*/  F2FP.SATFINITE.E4M3.F32.PACK_AB_MERGE_C R37, R7, R6, RZ ;  /* 0x000000060725723e */ /* 0x000fe400048070ff */
[----:B------:R-:W-:Y:S01]  /*24cd0*/  ISETP.GE.AND P0, PT, R21, UR15, PT ;  /* 0x0000000f15007c0c */ /* 0x000fe2000bf06270 */
[----:B------:R-:W-:Y:S01]  /*24ce0*/  IMAD.X R21, R36, 0x1, R41, P6 ;  /* 0x0000000124157824 */ /* 0x000fe200030e0629 */
[C---:B---3--:R-:W-:Y:S01]  /*24cf0*/  IADD3 R2, P6, PT, R43.reuse, R42, RZ ;  /* 0x0000002a2b027210 */ /* 0x048fe20007fde0ff */
[----:B------:R-:W-:Y:S01]  /*24d00*/  VIADD R43, R43, UR6 ;  /* 0x000000062b2b7c36 */ /* 0x000fe20008000000 */
[----:B------:R-:W-:-:S02]  /*24d10*/  ISETP.LT.AND P1, PT, R46, UR14, !P1 ;  /* 0x0000000e2e007c0c */ /* 0x000fc4000cf21270 */
[----:B------:R2:W-:Y:S01]  /*24d20*/  @P5 STG.E.U8 desc[UR20][R20.64], R37 ;  /* 0x0000002514005986 */ /* 0x0005e2000c101114 */
[----:B------:R-:W-:Y:S01]  /*24d30*/  ISETP.LT.AND P5, PT, R48, UR14, !P2 ;  /* 0x0000000e30007c0c */ /* 0x000fe2000d7a1270 */
[----:B------:R-:W-:Y:S01]  /*24d40*/  IMAD.X R3, R36, 0x1, R40, P6 ;  /* 0x0000000124037824 */ /* 0x000fe200030e0628 */
[----:B0-----:R-:W-:Y:S02]  /*24d50*/  SHF.R.S32.HI R5, RZ, 0x1f, R43 ;  /* 0x0000001fff057819 */ /* 0x001fe4000001142b */
[----:B------:R-:W-:Y:S02]  /*24d60*/  IADD3 R6, P6, PT, R43, R0, RZ ;  /* 0x000000002b067210 */ /* 0x000fe40007fde0ff */
[----:B------:R-:W-:Y:S02]  /*24d70*/  PRMT R4, R37, 0x9910, RZ ;  /* 0x0000991025047816 */ /* 0x000fe400000000ff */
[----:B------:R-:W-:Y:S01]  /*24d80*/  ISETP.LT.AND P2, PT, R46, UR14, !P2 ;  /* 0x0000000e2e007c0c */ /* 0x000fe2000d741270 */
[----:B------:R-:W-:Y:S01]  /*24d90*/  IMAD.X R7, R5, 0x1, R41, P6 ;  /* 0x0000000105077824 */ /* 0x000fe200030e0629 */
[----:B------:R0:W-:Y:S01]  /*24da0*/  @P1 STG.E.U8 desc[UR20][R2.64], R23 ;  /* 0x0000001702001986 */ /* 0x0001e2000c101114 */
[----:B--2---:R-:W-:-:S02]  /*24db0*/  SHF.R.S32.HI R21, RZ, 0x8, R4 ;  /* 0x00000008ff157819 */ /* 0x004fc40000011404 */
[C---:B------:R-:W-:Y:S01]  /*24dc0*/  IADD3 R4, P6, PT, R43.reuse, R42, RZ ;  /* 0x0000002a2b047210 */ /* 0x040fe20007fde0ff */
[----:B------:R-:W-:Y:S01]  /*24dd0*/  VIADD R43, R43, UR6 ;  /* 0x000000062b2b7c36 */ /* 0x000fe20008000000 */
[----:B------:R-:W-:Y:S01]  /*24de0*/  PRMT R20, R23, 0x9910, RZ ;  /* 0x0000991017147816 */ /* 0x000fe200000000ff */
[----:B------:R2:W-:Y:S01]  /*24df0*/  @P5 STG.E.U8 desc[UR20][R6.64], R21 ;  /* 0x0000001506005986 */ /* 0x0005e2000c101114 */
[----:B------:R-:W-:Y:S01]  /*24e00*/  ISETP.LT.AND P5, PT, R48, UR14, !P3 ;  /* 0x0000000e30007c0c */ /* 0x000fe2000dfa1270 */
[----:B------:R-:W-:Y:S01]  /*24e10*/  IMAD.X R5, R5, 0x1, R40, P6 ;  /* 0x0000000105057824 */ /* 0x000fe200030e0628 */
[----:B------:R-:W-:Y:S02]  /*24e20*/  ISETP.LT.AND P3, PT, R46, UR14, !P3 ;  /* 0x0000000e2e007c0c */ /* 0x000fe4000df61270 */
[----:B------:R-:W-:Y:S01]  /*24e30*/  ISETP.GE.AND P1, PT, R22, UR15, PT ;  /* 0x0000000f16007c0c */ /* 0x000fe2000bf26270 */
[----:B0-----:R-:W-:Y:S01]  /*24e40*/  VIADD R3, R49, 0x8 ;  /* 0x0000000831037836 */ /* 0x001fe20000000000 */
[----:B------:R-:W-:-:S02]  /*24e50*/  SHF.R.S32.HI R23, RZ, 0x8, R20 ;  /* 0x00000008ff177819 */ /* 0x000fc40000011414 */
[----:B------:R-:W-:Y:S02]  /*24e60*/  SHF.R.S32.HI R20, RZ, 0x1f, R43 ;  /* 0x0000001fff147819 */ /* 0x000fe4000001142b */
[----:B------:R-:W-:Y:S01]  /*24e70*/  IADD3 R2, P6, PT, R43, R0, RZ ;  /* 0x000000002b027210 */ /* 0x000fe20007fde0ff */
[----:B------:R0:W-:Y:S01]  /*24e80*/  @P2 STG.E.U8 desc[UR20][R4.64], R23 ;  /* 0x0000001704002986 */ /* 0x0001e2000c101114 */
[----:B------:R-:W-:Y:S01]  /*24e90*/  ISETP.GE.AND P2, PT, R3, UR15, PT ;  /* 0x0000000f03007c0c */ /* 0x000fe2000bf46270 */
[----:B--2---:R-:W-:Y:S02]  /*24ea0*/  VIADD R21, R49, 0x9 ;  /* 0x0000000931157836 */ /* 0x004fe40000000000 */
[----:B------:R-:W-:Y:S01]  /*24eb0*/  IMAD.X R3, R20, 0x1, R41, P6 ;  /* 0x0000000114037824 */ /* 0x000fe200030e0629 */
[C---:B------:R-:W-:Y:S01]  /*24ec0*/  IADD3 R6, P6, PT, R43.reuse, R42, RZ ;  /* 0x0000002a2b067210 */ /* 0x040fe20007fde0ff */
[----:B------:R-:W-:-:S03]  /*24ed0*/  VIADD R43, R43, UR6 ;  /* 0x000000062b2b7c36 */ /* 0x000fc60008000000 */
[----:B------:R2:W-:Y:S01]  /*24ee0*/  @P5 STG.E.U8 desc[UR20][R2.64], R9 ;  /* 0x0000000902005986 */ /* 0x0005e2000c101114 */
[----:B------:R-:W-:Y:S01]  /*24ef0*/  ISETP.LT.AND P5, PT, R48, UR14, !P4 ;  /* 0x0000000e30007c0c */ /* 0x000fe2000e7a1270 */
[----:B------:R-:W-:Y:S01]  /*24f00*/  IMAD.X R7, R20, 0x1, R40, P6 ;  /* 0x0000000114077824 */ /* 0x000fe200030e0628 */
[----:B------:R-:W-:Y:S02]  /*24f10*/  SHF.R.S32.HI R20, RZ, 0x1f, R43 ;  /* 0x0000001fff147819 */ /* 0x000fe4000001142b */
[----:B0-----:R-:W-:Y:S02]  /*24f20*/  IADD3 R4, P6, PT, R43, R0, RZ ;  /* 0x000000002b047210 */ /* 0x001fe40007fde0ff */
[----:B------:R-:W-:Y:S01]  /*24f30*/  ISETP.LT.AND P4, PT, R46, UR14, !P4 ;  /* 0x0000000e2e007c0c */ /* 0x000fe2000e781270 */
[----:B------:R0:W-:Y:S01]  /*24f40*/  @P3 STG.E.U8 desc[UR20][R6.64], R25 ;  /* 0x0000001906003986 */ /* 0x0001e2000c101114 */
[----:B------:R-:W-:Y:S01]  /*24f50*/  ISETP.GE.AND P3, PT, R21, UR15, PT ;  /* 0x0000000f15007c0c */ /* 0x000fe2000bf66270 */
[----:B------:R-:W-:Y:S01]  /*24f60*/  IMAD.X R5, R20, 0x1, R41, P6 ;  /* 0x0000000114057824 */ /* 0x000fe200030e0629 */
[----:B------:R-:W-:-:S02]  /*24f70*/  PRMT R21, R25, 0x9910, RZ ;  /* 0x0000991019157816 */ /* 0x000fc400000000ff */
[----:B--2---:R-:W-:Y:S02]  /*24f80*/  SHF.R.S32.HI R9, RZ, 0x8, R8 ;  /* 0x00000008ff097819 */ /* 0x004fe40000011408 */
[C---:B------:R-:W-:Y:S01]  /*24f90*/  IADD3 R2, P6, PT, R43.reuse, R42, RZ ;  /* 0x0000002a2b027210 */ /* 0x040fe20007fde0ff */
[----:B------:R-:W-:Y:S01]  /*24fa0*/  VIADD R43, R43, UR6 ;  /* 0x000000062b2b7c36 */ /* 0x000fe20008000000 */
[----:B------:R-:W-:Y:S01]  /*24fb0*/  SHF.R.S32.HI R21, RZ, 0x8, R21 ;  /* 0x00000008ff157819 */ /* 0x000fe20000011415 */
[----:B------:R2:W-:Y:S01]  /*24fc0*/  @P5 STG.E.U8 desc[UR20][R4.64], R9 ;  /* 0x0000000904005986 */ /* 0x0005e2000c101114 */
[----:B------:R-:W-:Y:S01]  /*24fd0*/  ISETP.LT.AND P5, PT, R48, UR14, !P0 ;  /* 0x0000000e30007c0c */ /* 0x000fe2000c7a1270 */
[----:B------:R-:W-:Y:S01]  /*24fe0*/  IMAD.X R3, R20, 0x1, R40, P6 ;  /* 0x0000000114037824 */ /* 0x000fe200030e0628 */
[----:B------:R-:W-:Y:S01]  /*24ff0*/  SHF.R.S32.HI R8, RZ, 0x1f, R43 ;  /* 0x0000001fff087819 */ /* 0x000fe2000001142b */
[----:B0-----:R-:W-:Y:S01]  /*25000*/  VIADD R7, R49, 0xa ;  /* 0x0000000a31077836 */ /* 0x001fe20000000000 */
[----:B------:R-:W-:Y:S01]  /*25010*/  IADD3 R6, P6, PT, R43, R0, RZ ;  /* 0x000000002b067210 */ /* 0x000fe20007fde0ff */
[----:B------:R-:W-:Y:S01]  /*25020*/  VIADD R20, R49, 0xc ;  /* 0x0000000c31147836 */ /* 0x000fe20000000000 */
[----:B------:R0:W-:Y:S01]  /*25030*/  @P4 STG.E.U8 desc[UR20][R2.64], R21 ;  /* 0x0000001502004986 */ /* 0x0001e2000c101114 */
[----:B------:R-:W-:-:S02]  /*25040*/  ISETP.LT.AND P0, PT, R46, UR14, !P0 ;  /* 0x0000000e2e007c0c */ /* 0x000fc4000c701270 */
[----:B------:R-:W-:Y:S01]  /*25050*/  ISETP.GE.AND P4, PT, R7, UR15, PT ;  /* 0x0000000f07007c0c */ /* 0x000fe2000bf86270 */
[----:B------:R-:W-:Y:S01]  /*25060*/  IMAD.X R7, R8, 0x1, R41, P6 ;  /* 0x0000000108077824 */ /* 0x000fe200030e0629 */
[C---:B--2---:R-:W-:Y:S01]  /*25070*/  IADD3 R4, P6, PT, R43.reuse, R42, RZ ;  /* 0x0000002a2b047210 */ /* 0x044fe20007fde0ff */
[----:B------:R-:W-:Y:S01]  /*25080*/  VIADD R43, R43, UR6 ;  /* 0x000000062b2b7c36 */ /* 0x000fe20008000000 */
[----:B------:R-:W-:Y:S02]  /*25090*/  PRMT R9, R11, 0x9910, RZ ;  /* 0x000099100b097816 */ /* 0x000fe400000000ff */
[----:B------:R2:W-:Y:S01]  /*250a0*/  @P5 STG.E.U8 desc[UR20][R6.64], R11 ;  /* 0x0000000b06005986 */ /* 0x0005e2000c101114 */
[----:B------:R-:W-:Y:S01]  /*250b0*/  ISETP.LT.AND P5, PT, R48, UR14, !P1 ;  /* 0x0000000e30007c0c */ /* 0x000fe2000cfa1270 */
[----:B------:R-:W-:Y:S01]  /*250c0*/  IMAD.X R5, R8, 0x1, R40, P6 ;  /* 0x0000000108057824 */ /* 0x000fe200030e0628 */
[----:B------:R-:W-:Y:S02]  /*250d0*/  SHF.R.S32.HI R8, RZ, 0x1f, R43 ;  /* 0x0000001fff087819 */ /* 0x000fe4000001142b */
[----:B0-----:R-:W-:-:S02]  /*250e0*/  IADD3 R2, P6, PT, R43, R0, RZ ;  /* 0x000000002b027210 */ /* 0x001fc40007fde0ff */
[----:B------:R-:W-:Y:S01]  /*250f0*/  SHF.R.S32.HI R9, RZ, 0x8, R9 ;  /* 0x00000008ff097819 */ /* 0x000fe20000011409 */
[----:B------:R0:W-:Y:S01]  /*25100*/  @P0 STG.E.U8 desc[UR20][R4.64], R27 ;  /* 0x0000001b04000986 */ /* 0x0001e2000c101114 */
[----:B------:R-:W-:Y:S01]  /*25110*/  ISETP.LT.AND P1, PT, R46, UR14, !P1 ;  /* 0x0000000e2e007c0c */ /* 0x000fe2000cf21270 */
[----:B------:R-:W-:Y:S01]  /*25120*/  IMAD.X R3, R8, 0x1, R41, P6 ;  /* 0x0000000108037824 */ /* 0x000fe200030e0629 */
[----:B------:R-:W-:Y:S02]  /*25130*/  ISETP.GE.AND P0, PT, R10, UR15, PT ;  /* 0x0000000f0a007c0c */ /* 0x000fe4000bf06270 */
[C---:B--2---:R-:W-:Y:S01]  /*25140*/  IADD3 R6, P6, PT, R43.reuse, R42, RZ ;  /* 0x0000002a2b067210 */ /* 0x044fe20007fde0ff */
[----:B------:R-:W-:Y:S01]  /*25150*/  VIADD R43, R43, UR6 ;  /* 0x000000062b2b7c36 */ /* 0x000fe20008000000 */
[----:B------:R-:W-:Y:S01]  /*25160*/  PRMT R11, R27, 0x9910, RZ ;  /* 0x000099101b0b7816 */ /* 0x000fe200000000ff */
[----:B------:R2:W-:Y:S01]  /*25170*/  @P5 STG.E.U8 desc[UR20][R2.64], R9 ;  /* 0x0000000902005986 */ /* 0x0005e2000c101114 */
[----:B------:R-:W-:Y:S01]  /*25180*/  ISETP.LT.AND P5, PT, R48, UR14, !P2 ;  /* 0x0000000e30007c0c */ /* 0x000fe2000d7a1270 */
[----:B------:R-:W-:Y:S01]  /*25190*/  IMAD.X R7, R8, 0x1, R40, P6 ;  /* 0x0000000108077824 */ /* 0x000fe200030e0628 */
[----:B------:R-:W-:-:S02]  /*251a0*/  SHF.R.S32.HI R11, RZ, 0x8, R11 ;  /* 0x00000008ff0b7819 */ /* 0x000fc4000001140b */
[----:B------:R-:W-:Y:S02]  /*251b0*/  SHF.R.S32.HI R10, RZ, 0x1f, R43 ;  /* 0x0000001fff0a7819 */ /* 0x000fe4000001142b */
[C---:B0-----:R-:W-:Y:S01]  /*251c0*/  IADD3 R4, P6, PT, R43.reuse, R0, RZ ;  /* 0x000000002b047210 */ /* 0x041fe20007fde0ff */
[----:B------:R0:W-:Y:S01]  /*251d0*/  @P1 STG.E.U8 desc[UR20][R6.64], R11 ;  /* 0x0000000b06001986 */ /* 0x0001e2000c101114 */
[C---:B------:R-:W-:Y:S01]  /*251e0*/  IADD3 R8, P1, PT, R43.reuse, R42, RZ ;  /* 0x0000002a2b087210 */ /* 0x040fe20007f3e0ff */
[----:B------:R-:W-:Y:S01]  /*251f0*/  VIADD R43, R43, UR6 ;  /* 0x000000062b2b7c36 */ /* 0x000fe20008000000 */
[----:B------:R-:W-:Y:S01]  /*25200*/  ISETP.LT.AND P2, PT, R46, UR14, !P2 ;  /* 0x0000000e2e007c0c */ /* 0x000fe2000d741270 */
[C---:B------:R-:W-:Y:S01]  /*25210*/  IMAD.X R5, R10.reuse, 0x1, R41, P6 ;  /* 0x000000010a057824 */ /* 0x040fe200030e0629 */
[----:B------:R-:W-:Y:S01]  /*25220*/  PRMT R21, R13, 0x9910, RZ ;  /* 0x000099100d157816 */ /* 0x000fe200000000ff */
[----:B--2---:R-:W-:Y:S01]  /*25230*/  IMAD.X R9, R10, 0x1, R40, P1 ;  /* 0x000000010a097824 */ /* 0x004fe200008e0628 */
[----:B------:R-:W-:-:S02]  /*25240*/  ISETP.LT.AND P1, PT, R48, UR14, !P3 ;  /* 0x0000000e30007c0c */ /* 0x000fc4000df21270 */
[----:B------:R2:W-:Y:S01]  /*25250*/  @P5 STG.E.U8 desc[UR20][R4.64], R13 ;  /* 0x0000000d04005986 */ /* 0x0005e2000c101114 */
[C---:B------:R-:W-:Y:S02]  /*25260*/  IADD3 R2, P5, PT, R43.reuse, R0, RZ ;  /* 0x000000002b027210 */ /* 0x040fe40007fbe0ff */
[----:B0-----:R-:W-:Y:S01]  /*25270*/  SHF.R.S32.HI R6, RZ, 0x1f, R43 ;  /* 0x0000001fff067819 */ /* 0x001fe2000001142b */
[----:B------:R-:W-:Y:S01]  /*25280*/  VIADD R11, R43, UR6 ;  /* 0x000000062b0b7c36 */ /* 0x000fe20008000000 */
[----:B------:R-:W-:Y:S02]  /*25290*/  ISETP.LT.AND P3, PT, R46, UR14, !P3 ;  /* 0x0000000e2e007c0c */ /* 0x000fe4000df61270 */
[----:B------:R0:W-:Y:S01]  /*252a0*/  @P2 STG.E.U8 desc[UR20][R8.64], R29 ;  /* 0x0000001d08002986 */ /* 0x0001e2000c101114 */
[----:B------:R-:W-:Y:S01]  /*252b0*/  IMAD.X R3, R6, 0x1, R41, P5 ;  /* 0x0000000106037824 */ /* 0x000fe200028e0629 */
[----:B------:R-:W-:Y:S02]  /*252c0*/  ISETP.LT.AND P2, PT, R48, UR14, !P4 ;  /* 0x0000000e30007c0c */ /* 0x000fe4000e741270 */
[----:B------:R-:W-:Y:S01]  /*252d0*/  PRMT R23, R29, 0x9910, RZ ;  /* 0x000099101d177816 */ /* 0x000fe200000000ff */
[----:B--2---:R-:W-:Y:S01]  /*252e0*/  VIADD R13, R11, UR6 ;  /* 0x000000060b0d7c36 */ /* 0x004fe20008000000 */
[----:B------:R-:W-:-:S02]  /*252f0*/  IADD3 R4, P5, PT, R43, R42, RZ ;  /* 0x0000002a2b047210 */ /* 0x000fc40007fbe0ff */
[----:B------:R-:W-:Y:S02]  /*25300*/  SHF.R.S32.HI R21, RZ, 0x8, R21 ;  /* 0x00000008ff157819 */ /* 0x000fe40000011415 */
[----:B------:R-:W-:Y:S01]  /*25310*/  SHF.R.S32.HI R23, RZ, 0x8, R23 ;  /* 0x00000008ff177819 */ /* 0x000fe20000011417 */
[----:B------:R-:W-:Y:S01]  /*25320*/  IMAD.X R5, R6, 0x1, R40, P5 ;  /* 0x0000000106057824 */ /* 0x000fe200028e0628 */
[----:B0-----:R-:W-:Y:S01]  /*25330*/  SHF.R.S32.HI R9, RZ, 0x1f, R11 ;  /* 0x0000001fff097819 */ /* 0x001fe2000001140b */
[----:B------:R-:W-:Y:S01]  /*25340*/  VIADD R8, R49, 0xd ;  /* 0x0000000d31087836 */ /* 0x000fe20000000000 */
[----:B------:R-:W-:Y:S01]  /*25350*/  IADD3 R6, P5, PT, R11, R0, RZ ;  /* 0x000000000b067210 */ /* 0x000fe20007fbe0ff */
[----:B------:R0:W-:Y:S01]  /*25360*/  @P1 STG.E.U8 desc[UR20][R2.64], R21 ;  /* 0x0000001502001986 */ /* 0x0001e2000c101114 */
[----:B------:R-:W-:Y:S02]  /*25370*/  ISETP.LT.AND P4, PT, R46, UR14, !P4 ;  /* 0x0000000e2e007c0c */ /* 0x000fe4000e781270 */
[----:B------:R-:W-:Y:S01]  /*25380*/  ISETP.GE.AND P1, PT, R8, UR15, PT ;  /* 0x0000000f08007c0c */ /* 0x000fe2000bf26270 */
[----:B------:R-:W-:Y:S01]  /*25390*/  IMAD.X R7, R9, 0x1, R41, P5 ;  /* 0x0000000109077824 */ /* 0x000fe200028e0629 */
[----:B------:R-:W-:Y:S01]  /*253a0*/  @P3 STG.E.U8 desc[UR20][R4.64], R23 ;  /* 0x0000001704003986 */ /* 0x000fe2000c101114 */
[----:B------:R-:W-:-:S02]  /*253b0*/  ISETP.LT.AND P3, PT, R48, UR14, !P0 ;  /* 0x0000000e30007c0c */ /* 0x000fc4000c761270 */
[----:B------:R-:W-:Y:S01]  /*253c0*/  SHF.R.S32.HI R10, RZ, 0x1f, R13 ;  /* 0x0000001fff0a7819 */ /* 0x000fe2000001140d */
[----:B------:R2:W-:Y:S01]  /*253d0*/  @P2 STG.E.U8 desc[UR20][R6.64], R15 ;  /* 0x0000000f06002986 */ /* 0x0005e2000c101114 */
[----:B------:R-:W-:Y:S01]  /*253e0*/  IADD3 R8, P2, PT, R11, R42, RZ ;  /* 0x0000002a0b087210 */ /* 0x000fe20007f5e0ff */
[----:B------:R-:W-:Y:S01]  /*253f0*/  IMAD.MOV.U32 R11, RZ, RZ, R14 ;  /* 0x000000ffff0b7224 */ /* 0x000fe200078e000e */
[----:B0-----:R-:W-:Y:S02]  /*25400*/  IADD3 R2, P5, PT, R13, R0, RZ ;  /* 0x000000000d027210 */ /* 0x001fe40007fbe0ff */
[----:B------:R-:W-:Y:S01]  /*25410*/  ISETP.GE.AND P6, PT, R20, UR15, PT ;  /* 0x0000000f14007c0c */ /* 0x000fe2000bfc6270 */
[----:B------:R-:W-:Y:S01]  /*25420*/  IMAD.X R9, R9, 0x1, R40, P2 ;  /* 0x0000000109097824 */ /* 0x000fe200010e0628 */
[----:B------:R-:W-:Y:S01]  /*25430*/  SHF.R.S32.HI R11, RZ, 0x8, R11 ;  /* 0x00000008ff0b7819 */ /* 0x000fe2000001140b */
[----:B------:R-:W-:Y:S01]  /*25440*/  IMAD.X R3, R10, 0x1, R41, P5 ;  /* 0x000000010a037824 */ /* 0x000fe200028e0629 */
[----:B------:R-:W-:-:S02]  /*25450*/  ISETP.GE.AND P2, PT, R12, UR15, PT ;  /* 0x0000000f0c007c0c */ /* 0x000fc4000bf46270 */
[----:B------:R0:W-:Y:S01]  /*25460*/  @P4 STG.E.U8 desc[UR20][R8.64], R31 ;  /* 0x0000001f08004986 */ /* 0x0001e2000c101114 */
[----:B--2---:R-:W-:Y:S01]  /*25470*/  VIADD R15, R13, UR6 ;  /* 0x000000060d0f7c36 */ /* 0x004fe20008000000 */
[----:B------:R-:W-:Y:S01]  /*25480*/  ISETP.LT.AND P4, PT, R48, UR14, !P6 ;  /* 0x0000000e30007c0c */ /* 0x000fe2000f781270 */
[----:B------:R-:W-:Y:S01]  /*25490*/  VIADD R7, R49, 0xf ;  /* 0x0000000f31077836 */ /* 0x000fe20000000000 */
[----:B------:R2:W-:Y:S01]  /*254a0*/  @P3 STG.E.U8 desc[UR20][R2.64], R11 ;  /* 0x0000000b02003986 */ /* 0x0005e2000c101114 */
[----:B------:R-:W-:Y:S02]  /*254b0*/  ISETP.LT.AND P3, PT, R46, UR14, !P0 ;  /* 0x0000000e2e007c0c */ /* 0x000fe4000c761270 */
[----:B------:R-:W-:Y:S02]  /*254c0*/  IADD3 R4, P0, PT, R13, R42, RZ ;  /* 0x0000002a0d047210 */ /* 0x000fe40007f1e0ff */
[----:B------:R-:W-:Y:S02]  /*254d0*/  SHF.R.S32.HI R12, RZ, 0x1f, R15 ;  /* 0x0000001fff0c7819 */ /* 0x000fe4000001140f */
[----:B------:R-:W-:Y:S01]  /*254e0*/  IADD3 R6, P5, PT, R15, R0, RZ ;  /* 0x000000000f067210 */ /* 0x000fe20007fbe0ff */
[----:B------:R-:W-:Y:S01]  /*254f0*/  IMAD.X R5, R10, 0x1, R40, P0 ;  /* 0x000000010a057824 */ /* 0x000fe200000e0628 */
[----:B------:R-:W-:Y:S01]  /*25500*/  PRMT R21, R31, 0x9910, RZ ;  /* 0x000099101f157816 */ /* 0x000fe200000000ff */
[----:B0-----:R-:W-:Y:S01]  /*25510*/  VIADD R9, R15, UR6 ;  /* 0x000000060f097c36 */ /* 0x001fe20008000000 */
[----:B------:R-:W-:Y:S01]  /*25520*/  ISETP.GE.AND P0, PT, R7, UR15, PT ;  /* 0x0000000f07007c0c */ /* 0x000fe2000bf06270 */
[----:B------:R-:W-:Y:S01]  /*25530*/  IMAD.X R7, R12, 0x1, R41, P5 ;  /* 0x000000010c077824 */ /* 0x000fe200028e0629 */
[----:B------:R-:W-:Y:S01]  /*25540*/  SHF.R.S32.HI R21, RZ, 0x8, R21 ;  /* 0x00000008ff157819 */ /* 0x000fe20000011415 */
[----:B------:R-:W-:Y:S01]  /*25550*/  VIADD R13, R9, UR6 ;  /* 0x00000006090d7c36 */ /* 0x000fe20008000000 */
[----:B------:R-:W-:-:S02]  /*25560*/  IADD3 R10, P5, PT, R15, R42, RZ ;  /* 0x0000002a0f0a7210 */ /* 0x000fc40007fbe0ff */
[----:B------:R-:W-:Y:S01]  /*25570*/  ISETP.LT.AND P6, PT, R46, UR14, !P6 ;  /* 0x0000000e2e007c0c */ /* 0x000fe2000f7c1270 */
[----:B------:R0:W-:Y:S01]  /*25580*/  @P3 STG.E.U8 desc[UR20][R4.64], R21 ;  /* 0x0000001504003986 */ /* 0x0001e2000c101114 */
[C---:B--2---:R-:W-:Y:S01]  /*25590*/  IADD3 R2, P3, PT, R9.reuse, R0, RZ ;  /* 0x0000000009027210 */ /* 0x044fe20007f7e0ff */
[--C-:B------:R-:W-:Y:S01]  /*255a0*/  IMAD.X R11, R12, 0x1, R40.reuse, P5 ;  /* 0x000000010c0b7824 */ /* 0x100fe200028e0628 */
[----:B------:R-:W-:Y:S01]  /*255b0*/  SHF.R.S32.HI R12, RZ, 0x1f, R9 ;  /* 0x0000001fff0c7819 */ /* 0x000fe20000011409 */
[----:B------:R2:W-:Y:S01]  /*255c0*/  @P4 STG.E.U8 desc[UR20][R6.64], R17 ;  /* 0x0000001106004986 */ /* 0x0005e2000c101114 */
[----:B------:R-:W-:Y:S01]  /*255d0*/  IADD3 R8, P4, PT, R9, R42, RZ ;  /* 0x0000002a09087210 */ /* 0x000fe20007f9e0ff */
[----:B------:R-:W-:Y:S01]  /*255e0*/  VIADD R43, R13, UR6 ;  /* 0x000000060d2b7c36 */ /* 0x000fe20008000000 */
[----:B------:R-:W-:Y:S01]  /*255f0*/  ISETP.LT.AND P5, PT, R48, UR14, !P2 ;  /* 0x0000000e30007c0c */ /* 0x000fe2000d7a1270 */
[----:B------:R-:W-:Y:S01]  /*25600*/  IMAD.X R3, R12, 0x1, R41, P3 ;  /* 0x000000010c037824 */ /* 0x000fe200018e0629 */
[----:B------:R-:W-:Y:S01]  /*25610*/  ISETP.LT.AND P2, PT, R46, UR14, !P2 ;  /* 0x0000000e2e007c0c */ /* 0x000fe2000d741270 */
[----:B------:R-:W-:Y:S01]  /*25620*/  IMAD.X R9, R12, 0x1, R40, P4 ;  /* 0x000000010c097824 */ /* 0x000fe200020e0628 */
[----:B------:R-:W-:Y:S01]  /*25630*/  SHF.R.S32.HI R12, RZ, 0x1f, R43 ;  /* 0x0000001fff0c7819 */ /* 0x000fe2000001142b */
[----:B------:R3:W-:Y:S01]  /*25640*/  @P6 STG.E.U8 desc[UR20][R10.64], R33 ;  /* 0x000000210a006986 */ /* 0x0007e2000c101114 */
[----:B0-----:R-:W-:-:S02]  /*25650*/  SHF.R.S32.HI R5, RZ, 0x1f, R13 ;  /* 0x0000001fff057819 */ /* 0x001fc4000001140d */
[----:B------:R-:W-:Y:S02]  /*25660*/  ISETP.LT.AND P6, PT, R48, UR14, !P1 ;  /* 0x0000000e30007c0c */ /* 0x000fe4000cfc1270 */
[----:B--2---:R-:W-:Y:S02]  /*25670*/  IADD3 R6, P4, PT, R13, R0, RZ ;  /* 0x000000000d067210 */ /* 0x004fe40007f9e0ff */
[----:B------:R-:W-:Y:S02]  /*25680*/  ISETP.LT.AND P1, PT, R46, UR14, !P1 ;  /* 0x0000000e2e007c0c */ /* 0x000fe4000cf21270 */
[----:B------:R-:W-:Y:S01]  /*25690*/  ISETP.LT.AND P3, PT, R48, UR14, !P0 ;  /* 0x0000000e30007c0c */ /* 0x000fe2000c761270 */
[----:B------:R-:W-:Y:S01]  /*256a0*/  IMAD.X R7, R5, 0x1, R41, P4 ;  /* 0x0000000105077824 */ /* 0x000fe200020e0629 */
[----:B------:R-:W-:Y:S02]  /*256b0*/  IADD3 R4, P4, PT, R13, R42, RZ ;  /* 0x0000002a0d047210 */ /* 0x000fe40007f9e0ff */
[----:B------:R-:W-:-:S02]  /*256c0*/  PRMT R13, R17, 0x9910, RZ ;  /* 0x00009910110d7816 */ /* 0x000fc400000000ff */
[----:B------:R-:W-:Y:S01]  /*256d0*/  ISETP.LT.AND P0, PT, R46, UR14, !P0 ;  /* 0x0000000e2e007c0c */ /* 0x000fe2000c701270 */
[--C-:B------:R-:W-:Y:S01]  /*256e0*/  IMAD.X R5, R5, 0x1, R40.reuse, P4 ;  /* 0x0000000105057824 */ /* 0x100fe200020e0628 */
[----:B---3--:R-:W-:Y:S02]  /*256f0*/  IADD3 R10, P4, PT, R43, R0, RZ ;  /* 0x000000002b0a7210 */ /* 0x008fe40007f9e0ff */
[----:B------:R-:W-:Y:S02]  /*25700*/  PRMT R15, R33, 0x9910, RZ ;  /* 0x00009910210f7816 */ /* 0x000fe400000000ff */
[----:B------:R-:W-:Y:S01]  /*25710*/  SHF.R.S32.HI R13, RZ, 0x8, R13 ;  /* 0x00000008ff0d7819 */ /* 0x000fe2000001140d */
[C---:B------:R-:W-:Y:S01]  /*25720*/  IMAD.X R11, R12.reuse, 0x1, R41, P4 ;  /* 0x000000010c0b7824 */ /* 0x040fe200020e0629 */
[----:B------:R-:W-:Y:S02]  /*25730*/  IADD3 R42, P4, PT, R43, R42, RZ ;  /* 0x0000002a2b2a7210 */ /* 0x000fe40007f9e0ff */
[----:B------:R-:W-:Y:S01]  /*25740*/  PRMT R17, R19, 0x9910, RZ ;  /* 0x0000991013117816 */ /* 0x000fe200000000ff */
[----:B------:R0:W-:Y:S01]  /*25750*/  @P6 STG.E.U8 desc[UR20][R2.64], R13 ;  /* 0x0000000d02006986 */ /* 0x0001e2000c101114 */
[----:B------:R-:W-:Y:S01]  /*25760*/  SHF.R.S32.HI R15, RZ, 0x8, R15 ;  /* 0x00000008ff0f7819 */ /* 0x000fe2000001140f */
[----:B------:R-:W-:Y:S01]  /*25770*/  IMAD.X R43, R12, 0x1, R40, P4 ;  /* 0x000000010c2b7824 */ /* 0x000fe200020e0628 */
[----:B------:R-:W-:-:S02]  /*25780*/  PRMT R21, R35, 0x9910, RZ ;  /* 0x0000991023157816 */ /* 0x000fc400000000ff */
[----:B------:R-:W-:Y:S01]  /*25790*/  SHF.R.S32.HI R17, RZ, 0x8, R17 ;  /* 0x00000008ff117819 */ /* 0x000fe20000011411 */
[----:B------:R0:W-:Y:S01]  /*257a0*/  @P1 STG.E.U8 desc[UR20][R8.64], R15 ;  /* 0x0000000f08001986 */ /* 0x0001e2000c101114 */
[----:B------:R-:W-:-:S03]  /*257b0*/  SHF.R.S32.HI R21, RZ, 0x8, R21 ;  /* 0x00000008ff157819 */ /* 0x000fc60000011415 */
[----:B------:R0:W-:Y:S04]  /*257c0*/  @P5 STG.E.U8 desc[UR20][R6.64], R19 ;  /* 0x0000001306005986 */ /* 0x0001e8000c101114 */
[----:B------:R0:W-:Y:S04]  /*257d0*/  @P2 STG.E.U8 desc[UR20][R4.64], R35 ;  /* 0x0000002304002986 */ /* 0x0001e8000c101114 */
[----:B------:R0:W-:Y:S04]  /*257e0*/  @P3 STG.E.U8 desc[UR20][R10.64], R17 ;  /* 0x000000110a003986 */ /* 0x0001e8000c101114 */
[----:B------:R0:W-:Y:S01]  /*257f0*/  @P0 STG.E.U8 desc[UR20][R42.64], R21 ;  /* 0x000000152a000986 */ /* 0x0001e2000c101114 */
[----:B-1----:R-:W-:Y:S06]  /*25800*/  BAR.SYNC.DEFER_BLOCKING 0x0 ;  /* 0x0000000000007b1d */ /* 0x002fec0000010000 */
[----:B------:R-:W-:Y:S05]  /*25810*/  BRA.U UP0, `(.L_x_13) ;  /* 0x00000001009c7547 */ /* 0x000fea000b800000 */
[----:B------:R-:W1:Y:S01]  /*25820*/  S2UR UR5, SR_CgaCtaId ;  /* 0x00000000000579c3 */ /* 0x000e620000008800 */
[----:B------:R-:W-:Y:S01]  /*25830*/  NOP ;  /* 0x0000000000007918 */ /* 0x000fe20000000000 */
[----:B------:R-:W-:Y:S01]  /*25840*/  UMOV UR4, 0x50 ;  /* 0x0000005000047882 */ /* 0x000fe20000000000 */
[----:B------:R-:W-:Y:S02]  /*25850*/  IMAD.U32 R0, RZ, RZ, UR8 ;  /* 0x00000008ff007e24 */ /* 0x000fe4000f8e00ff */
[----:B0-----:R-:W-:-:S03]  /*25860*/  IMAD.MOV.U32 R3, RZ, RZ, 0x1 ;  /* 0x00000001ff037424 */ /* 0x001fc600078e00ff */
[----:B------:R-:W-:-:S04]  /*25870*/  LOP3.LUT R0, R0, 0xffff, RZ, 0xc0, !PT ;  /* 0x0000ffff00007812 */ /* 0x000fc800078ec0ff */
[----:B------:R-:W-:-:S05]  /*25880*/  SHF.R.U32.HI R0, RZ, 0x5, R0 ;  /* 0x00000005ff007819 */ /* 0x000fca0000011600 */
[----:B------:R-:W-:Y:S01]  /*25890*/  VIADD R2, R0, 0x10 ;  /* 0x0000001000027836 */ /* 0x000fe20000000000 */
[----:B------:R-:W-:Y:S01]  /*258a0*/  SHF.L.U32 R0, R3, R0, RZ ;  /* 0x0000000003007219 */ /* 0x000fe200000006ff */
[----:B-1----:R-:W-:-:S03]  /*258b0*/  ULEA UR6, UR5, UR4, 0x18 ;  /* 0x0000000405067291 */ /* 0x002fc6000f8ec0ff */
[----:B------:R-:W-:-:S04]  /*258c0*/  SHF.L.U32 R3, R3, R2, RZ ;  /* 0x0000000203037219 */ /* 0x000fc800000006ff */
[----:B------:R-:W-:Y:S02]  /*258d0*/  LOP3.LUT R0, R3, R0, RZ, 0xfc, !PT ;  /* 0x0000000003007212 */ /* 0x000fe400078efcff */
[----:B------:R-:W0:Y:S02]  /*258e0*/  LDS R5, [UR6] ;  /* 0x00000006ff057984 */ /* 0x000e240008000800 */
[C---:B------:R-:W-:Y:S02]  /*258f0*/  LOP3.LUT R2, R0.reuse, 0xffff, RZ, 0xc0, !PT ;  /* 0x0000ffff00027812 */ /* 0x040fe400078ec0ff */
[----:B0-----:R-:W-:-:S04]  /*25900*/  LOP3.LUT R3, R0, 0xffff, R5, 0x80, !PT ;  /* 0x0000ffff00037812 */ /* 0x001fc800078e8005 */
[----:B------:R-:W-:-:S13]  /*25910*/  ISETP.NE.AND P0, PT, R3, R2, PT ;  /* 0x000000020300720c */ /* 0x000fda0003f05270 */
[----:B------:R-:W-:Y:S05]  /*25920*/  @P0 BRA `(.L_x_14) ;  /* 0x0000000000500947 */ /* 0x000fea0003800000 */
[----:B------:R-:W-:Y:S02]  /*25930*/  SHF.R.U32.HI R5, RZ, 0x10, R5 ;  /* 0x00000010ff057819 */ /* 0x000fe40000011605 */
[----:B------:R-:W-:-:S04]  /*25940*/  SHF.R.U32.HI R2, RZ, 0x10, R0 ;  /* 0x00000010ff027819 */ /* 0x000fc80000011600 */
[----:B------:R-:W-:-:S04]  /*25950*/  LOP3.LUT R5, R5, R2, RZ, 0xc0, !PT ;  /* 0x0000000205057212 */ /* 0x000fc800078ec0ff */
[----:B------:R-:W-:-:S13]  /*25960*/  ISETP.NE.AND P0, PT, R5, R2, PT ;  /* 0x000000020500720c */ /* 0x000fda0003f05270 */
[----:B------:R-:W-:Y:S05]  /*25970*/  @P0 BRA `(.L_x_15) ;  /* 0x0000000000300947 */ /* 0x000fea0003800000 */
[----:B------:R-:W-:Y:S01]  /*25980*/  R2UR UR4, R0 ;  /* 0x00000000000472ca */ /* 0x000fe200000e0000 */
[----:B------:R-:W-:Y:S01]  /*25990*/  VOTEU.ANY UR5, UPT, PT ;  /* 0x0000000000057886 */ /* 0x000fe200038e0100 */
[----:B------:R-:W0:Y:S01]  /*259a0*/  S2R R0, SR_LANEID ;  /* 0x0000000000007919 */ /* 0x000e220000000000 */
[----:B------:R-:W-:-:S10]  /*259b0*/  UFLO.U32 UR5, UR5 ;  /* 0x00000005000572bd */ /* 0x000fd400080e0000 */
[----:B------:R-:W-:-:S06]  /*259c0*/  ULOP3.LUT UR4, URZ, UR4, URZ, 0x33, !UPT ;  /* 0x00000004ff047292 */ /* 0x000fcc000f8e33ff */
[----:B------:R-:W-:-:S04]  /*259d0*/  IMAD.U32 R2, RZ, RZ, UR4 ;  /* 0x00000004ff027e24 */ /* 0x000fc8000f8e00ff */
[----:B------:R-:W1:Y:S02]  /*259e0*/  REDUX UR7, R2 ;  /* 0x00000000020773c4 */ /* 0x000e640000000000 */
[----:B------:R2:W-:Y:S01]  /*259f0*/  UTCATOMSWS.AND URZ, UR4 ;  /* 0x0000000400ff79e3 */ /* 0x0005e20008000000 */
[----:B0-----:R-:W-:Y:S01]  /*25a00*/  ISETP.EQ.U32.AND P0, PT, R0, UR5, PT ;  /* 0x0000000500007c0c */ /* 0x001fe2000bf02070 */
[----:B-1----:R-:W-:-:S12]  /*25a10*/  IMAD.U32 R0, RZ, RZ, UR7 ;  /* 0x00000007ff007e24 */ /* 0x002fd8000f8e00ff */
[----:B------:R2:W-:Y:S01]  /*25a20*/  @P0 ATOMS.AND RZ, [UR6], R0 ;  /* 0x00000000ffff098c */ /* 0x0005e2000a800006 */
[----:B------:R-:W-:Y:S05]  /*25a30*/  BRA `(.L_x_13) ;  /* 0x0000000000147947 */ /* 0x000fea0003800000 */
.L_x_15:
[----:B------:R-:W-:-:S07]  /*25a40*/  MOV R2, 0x25a60 ;  /* 0x00025a6000027802 */ /* 0x000fce0000000f00 */
[----:B------:R-:W-:Y:S05]  /*25a50*/  CALL.REL.NOINC `($__internal_0_$__cuda_sm10x_tcgen05_guardrail_trap_col_being_dealloced_not_returned_by_alloc) ;  /* 0x00000000002c7944 */ /* 0x000fea0003c00000 */
[----:B------:R-:W-:Y:S05]  /*25a60*/  BRA `(.L_x_13) ;  /* 0x0000000000087947 */ /* 0x000fea0003800000 */
.L_x_14:
[----:B------:R-:W-:-:S07]  /*25a70*/  MOV R2, 0x25a90 ;  /* 0x00025a9000027802 */ /* 0x000fce0000000f00 */
[----:B------:R-:W-:Y:S05]  /*25a80*/  CALL.REL.NOINC `($__internal_2_$__cuda_sm10x_tcgen05_guardrail_trap_unallocated_columns_being_dealloced) ;  /* 0x0000000000387944 */ /* 0x000fea0003c00000 */
.L_x_13:
[----:B------:R-:W-:Y:S01]  /*25a90*/  NOP ;  /* 0x0000000000007918 */ /* 0x000fe20000000000 */
[----:B--2---:R-:W-:Y:S05]  /*25aa0*/  EXIT ;  /* 0x000000000000794d */ /* 0x004fea0003800000 */
.L_x_8:
[----:B------:R-:W0:Y:S02]  /*25ab0*/  SYNCS.PHASECHK.TRANS64.TRYWAIT P3, [UR11], R8 ;  /* 0x00000008ff0075a7 */ /* 0x000e24000806110b */
[----:B0-----:R-:W-:Y:S05]  /*25ac0*/  @!P3 BRA `(.L_x_8) ;  /* 0xfffffffc00f8b947 */ /* 0x001fea000383ffff */
[----:B------:R-:W-:Y:S05]  /*25ad0*/  BRA `(.L_x_16) ;  /* 0xffffff2400dc7947 */ /* 0x000fea000383ffff */
.L_x_12:
[----:B------:R-:W0:Y:S02]  /*25ae0*/  SYNCS.PHASECHK.TRANS64.TRYWAIT P2, [UR11], R2 ;  /* 0x00000002ff0075a7 */ /* 0x000e24000804110b */
[----:B0-----:R-:W-:Y:S05]  /*25af0*/  @!P2 BRA `(.L_x_12) ;  /* 0xfffffffc00f8a947 */ /* 0x001fea000383ffff */
[----:B------:R-:W-:Y:S05]  /*25b00*/  BRA `(.L_x_11) ;  /* 0xffffffec00507947 */ /* 0x000fea000383ffff */
        .weak           $__internal_0_$__cuda_sm10x_tcgen05_guardrail_trap_col_being_dealloced_not_returned_by_alloc
        .type           $__internal_0_$__cuda_sm10x_tcgen05_guardrail_trap_col_being_dealloced_not_returned_by_alloc,@function
        .size           $__internal_0_$__cuda_sm10x_tcgen05_guardrail_trap_col_being_dealloced_not_returned_by_alloc,($__internal_1_$__cuda_sm10x_tcgen05_guardrail_trap_phase_invalid_during_alloc - $__internal_0_$__cuda_sm10x_tcgen05_guardrail_trap_col_being_dealloced_not_returned_by_alloc)
$__internal_0_$__cuda_sm10x_tcgen05_guardrail_trap_col_being_dealloced_not_returned_by_alloc:
[----:B------:R-:W-:Y:S05]  /*25b10*/  BPT.TRAP 0x1 ;  /* 0x000000040000795c */ /* 0x000fea0000300000 */
[----:B------:R-:W-:-:S04]  /*25b20*/  IMAD.MOV.U32 R3, RZ, RZ, 0x0 ;  /* 0x00000000ff037424 */ /* 0x000fc800078e00ff */
[----:B------:R-:W-:Y:S05]  /*25b30*/  RET.REL.NODEC R2 `(matmul_kernel) ;  /* 0xfffffda402307950 */ /* 0x000fea0003c3ffff */
        .weak           $__internal_1_$__cuda_sm10x_tcgen05_guardrail_trap_phase_invalid_during_alloc
        .type           $__internal_1_$__cuda_sm10x_tcgen05_guardrail_trap_phase_invalid_during_alloc,@function
        .size           $__internal_1_$__cuda_sm10x_tcgen05_guardrail_trap_phase_invalid_during_alloc,($__internal_2_$__cuda_sm10x_tcgen05_guardrail_trap_unallocated_columns_being_dealloced - $__internal_1_$__cuda_sm10x_tcgen05_guardrail_trap_phase_invalid_during_alloc)
$__internal_1_$__cuda_sm10x_tcgen05_guardrail_trap_phase_invalid_during_alloc:
[----:B------:R-:W-:Y:S05]  /*25b40*/  BPT.TRAP 0x1 ;  /* 0x000000040000795c */ /* 0x000fea0000300000 */
[----:B------:R-:W-:-:S04]  /*25b50*/  IMAD.MOV.U32 R3, RZ, RZ, 0x0 ;  /* 0x00000000ff037424 */ /* 0x000fc800078e00ff */
[----:B------:R-:W-:Y:S05]  /*25b60*/  RET.REL.NODEC R2 `(matmul_kernel) ;  /* 0xfffffda402247950 */ /* 0x000fea0003c3ffff */
        .weak           $__internal_2_$__cuda_sm10x_tcgen05_guardrail_trap_unallocated_columns_being_dealloced
        .type           $__internal_2_$__cuda_sm10x_tcgen05_guardrail_trap_unallocated_columns_being_dealloced,@function
        .size           $__internal_2_$__cuda_sm10x_tcgen05_guardrail_trap_unallocated_columns_being_dealloced,(.L_x_20 - $__internal_2_$__cuda_sm10x_tcgen05_guardrail_trap_unallocated_columns_being_dealloced)
$__internal_2_$__cuda_sm10x_tcgen05_guardrail_trap_unallocated_columns_being_dealloced:
[----:B------:R-:W-:Y:S05]  /*25b70*/  BPT.TRAP 0x1 ;  /* 0x000000040000795c */ /* 0x000fea0000300000 */
[----:B------:R-:W-:-:S04]  /*25b80*/  IMAD.MOV.U32 R3, RZ, RZ, 0x0 ;  /* 0x00000000ff037424 */ /* 0x000fc800078e00ff */
[----:B------:R-:W-:Y:S05]  /*25b90*/  RET.REL.NODEC R2 `(matmul_kernel) ;  /* 0xfffffda402187950 */ /* 0x000fea0003c3ffff */
.L_x_17:
[----:B------:R-:W-:-:S00]  /*25ba0*/  BRA `(.L_x_17) ;  /* 0xfffffffc00fc7947 */ /* 0x000fc0000383ffff */
[----:B------:R-:W-:-:S00]  /*25bb0*/  NOP ;  /* 0x0000000000007918 */ /* 0x000fc00000000000 */
        /* <DEDUP_REMOVED lines=12> */
.L_x_20:


//--------------------- .nv.shared.matmul_kernel  --------------------------
	.section	.nv.shared.matmul_kernel,"aw",@nobits
	.sectionflags	@""
	.align	16
	.zero		1024


//--------------------- .nv.shared.reserved.0     --------------------------
	.section	.nv.shared.reserved.0,"aw",@nobits
	.align	8
	.weak		__nv_reservedSMEM_offset_0_alias
	.size		__nv_reservedSMEM_offset_0_alias, 0, 64
	.other		__nv_reservedSMEM_offset_0_alias,@"STO_CUDA_RESERVED_SHARED STV_DEFAULT"
__nv_reservedSMEM_offset_0_alias:
	.zero		0
.nv.shared.reserved.0:
	.zero		64
	.weak		__nv_reservedSMEM_allocation_phase
	.type		__nv_reservedSMEM_allocation_phase,@object
	.size		__nv_reservedSMEM_allocation_phase,(.L_0 - __nv_reservedSMEM_allocation_phase)
__nv_reservedSMEM_allocation_phase:
	.zero		1
.L_0:
	.zero		7
	.weak		__nv_reservedSMEM_devtool_atexit_pc
	.type		__nv_reservedSMEM_devtool_atexit_pc,@object
	.size		__nv_reservedSMEM_devtool_atexit_pc,(__nv_reservedSMEM_allocation_mask - __nv_reservedSMEM_devtool_atexit_pc)
__nv_reservedSMEM_devtool_atexit_pc:
	.zero		8
	.weak		__nv_reservedSMEM_allocation_mask
	.type		__nv_reservedSMEM_allocation_mask,@object
	.size		__nv_reservedSMEM_allocation_mask,(.L_2 - __nv_reservedSMEM_allocation_mask)
__nv_reservedSMEM_allocation_mask:
	.zero		4
.L_2:


//--------------------- .nv.constant0.matmul_kernel --------------------------
	.section	.nv.constant0.matmul_kernel,"a",@progbits
	.sectionflags	@""
	.align	4
.nv.constant0.matmul_kernel:
	.zero		976


//--------------------- SYMBOLS --------------------------

	.type		.nv.reservedSmem.offset0,@object
	.size		.nv.reservedSmem.offset0,0x4
	.type		.nv.reservedSmem.cap,@object
	.size		.nv.reservedSmem.cap,0x4
